//
// Generated by NVIDIA NVVM Compiler
//
// Compiler Build ID: CL-36424714
// Cuda compilation tools, release 13.0, V13.0.88
// Based on NVVM 20.0.0
//

.version 9.0
.target sm_100
.address_size 64

	// .globl	_Z25LayerNormRowReduceInToOutIff6MeanOpIffE6IvarOpIffEEvPKT_iiPT0_S8_T1_T2_
// _ZZ25LayerNormRowReduceInToOutIff6MeanOpIffE6IvarOpIffEEvPKT_iiPT0_S8_T1_T2_E12temp_storage has been demoted
// _ZZ26LayerNormRowReduceInToTempIff6MeanOpIffEEvPKT_iiPT0_T1_E12temp_storage has been demoted
// _ZZ27LayerNormRowReduceTempToOutIf6MeanOpIffEEvPKT_iiPS2_T0_E12temp_storage has been demoted
// _ZZ26LayerNormRowReduceInToTempIff6IvarOpIffEEvPKT_iiPT0_T1_E12temp_storage has been demoted
// _ZZ27LayerNormRowReduceTempToOutIf6IvarOpIffEEvPKT_iiPS2_T0_E12temp_storage has been demoted
// _ZZ25LayerNormRowReduceInToOutIff6DvarOpIffE7DmeanOpIffEEvPKT_iiPT0_S8_T1_T2_E12temp_storage has been demoted
// _ZZ26LayerNormRowReduceInToTempIff6DvarOpIffEEvPKT_iiPT0_T1_E12temp_storage has been demoted
// _ZZ27LayerNormRowReduceTempToOutIf6DvarOpIffEEvPKT_iiPS2_T0_E12temp_storage has been demoted
// _ZZ26LayerNormRowReduceInToTempIff7DmeanOpIffEEvPKT_iiPT0_T1_E12temp_storage has been demoted
// _ZZ27LayerNormRowReduceTempToOutIf7DmeanOpIffEEvPKT_iiPS2_T0_E12temp_storage has been demoted
.global .align 1 .b8 _ZN34_INTERNAL_b77e9396_4_k_cu_d62a178a4cuda3std3__45__cpo5beginE[1];
.global .align 1 .b8 _ZN34_INTERNAL_b77e9396_4_k_cu_d62a178a4cuda3std3__45__cpo3endE[1];
.global .align 1 .b8 _ZN34_INTERNAL_b77e9396_4_k_cu_d62a178a4cuda3std3__45__cpo6cbeginE[1];
.global .align 1 .b8 _ZN34_INTERNAL_b77e9396_4_k_cu_d62a178a4cuda3std3__45__cpo4cendE[1];
.global .align 1 .b8 _ZN34_INTERNAL_b77e9396_4_k_cu_d62a178a4cuda3std3__45__cpo6rbeginE[1];
.global .align 1 .b8 _ZN34_INTERNAL_b77e9396_4_k_cu_d62a178a4cuda3std3__45__cpo4rendE[1];
.global .align 1 .b8 _ZN34_INTERNAL_b77e9396_4_k_cu_d62a178a4cuda3std3__45__cpo7crbeginE[1];
.global .align 1 .b8 _ZN34_INTERNAL_b77e9396_4_k_cu_d62a178a4cuda3std3__45__cpo5crendE[1];
.global .align 1 .b8 _ZN34_INTERNAL_b77e9396_4_k_cu_d62a178a4cuda3std3__436_GLOBAL__N__b77e9396_4_k_cu_d62a178a6ignoreE[1];
.global .align 1 .b8 _ZN34_INTERNAL_b77e9396_4_k_cu_d62a178a4cuda3std3__419piecewise_constructE[1];
.global .align 1 .b8 _ZN34_INTERNAL_b77e9396_4_k_cu_d62a178a4cuda3std3__48in_placeE[1];
.global .align 1 .b8 _ZN34_INTERNAL_b77e9396_4_k_cu_d62a178a4cuda3std3__420unreachable_sentinelE[1];
.global .align 1 .b8 _ZN34_INTERNAL_b77e9396_4_k_cu_d62a178a4cuda3std6ranges3__45__cpo4swapE[1];
.global .align 1 .b8 _ZN34_INTERNAL_b77e9396_4_k_cu_d62a178a4cuda3std6ranges3__45__cpo9iter_moveE[1];
.global .align 1 .b8 _ZN34_INTERNAL_b77e9396_4_k_cu_d62a178a4cuda3std6ranges3__45__cpo5beginE[1];
.global .align 1 .b8 _ZN34_INTERNAL_b77e9396_4_k_cu_d62a178a4cuda3std6ranges3__45__cpo3endE[1];
.global .align 1 .b8 _ZN34_INTERNAL_b77e9396_4_k_cu_d62a178a4cuda3std6ranges3__45__cpo6cbeginE[1];
.global .align 1 .b8 _ZN34_INTERNAL_b77e9396_4_k_cu_d62a178a4cuda3std6ranges3__45__cpo4cendE[1];
.global .align 1 .b8 _ZN34_INTERNAL_b77e9396_4_k_cu_d62a178a4cuda3std6ranges3__45__cpo7advanceE[1];
.global .align 1 .b8 _ZN34_INTERNAL_b77e9396_4_k_cu_d62a178a4cuda3std6ranges3__45__cpo9iter_swapE[1];
.global .align 1 .b8 _ZN34_INTERNAL_b77e9396_4_k_cu_d62a178a4cuda3std6ranges3__45__cpo4nextE[1];
.global .align 1 .b8 _ZN34_INTERNAL_b77e9396_4_k_cu_d62a178a4cuda3std6ranges3__45__cpo4prevE[1];
.global .align 1 .b8 _ZN34_INTERNAL_b77e9396_4_k_cu_d62a178a4cuda3std6ranges3__45__cpo4dataE[1];
.global .align 1 .b8 _ZN34_INTERNAL_b77e9396_4_k_cu_d62a178a4cuda3std6ranges3__45__cpo5cdataE[1];
.global .align 1 .b8 _ZN34_INTERNAL_b77e9396_4_k_cu_d62a178a4cuda3std6ranges3__45__cpo4sizeE[1];
.global .align 1 .b8 _ZN34_INTERNAL_b77e9396_4_k_cu_d62a178a4cuda3std6ranges3__45__cpo5ssizeE[1];
.global .align 1 .b8 _ZN34_INTERNAL_b77e9396_4_k_cu_d62a178a4cuda3std6ranges3__45__cpo8distanceE[1];
.global .align 1 .b8 _ZN34_INTERNAL_b77e9396_4_k_cu_d62a178a6thrust24THRUST_300001_SM_1000_NS6system6detail10sequential3seqE[1];

.visible .entry _Z25LayerNormRowReduceInToOutIff6MeanOpIffE6IvarOpIffEEvPKT_iiPT0_S8_T1_T2_(
	.param .u64 .ptr .align 1 _Z25LayerNormRowReduceInToOutIff6MeanOpIffE6IvarOpIffEEvPKT_iiPT0_S8_T1_T2__param_0,
	.param .u32 _Z25LayerNormRowReduceInToOutIff6MeanOpIffE6IvarOpIffEEvPKT_iiPT0_S8_T1_T2__param_1,
	.param .u32 _Z25LayerNormRowReduceInToOutIff6MeanOpIffE6IvarOpIffEEvPKT_iiPT0_S8_T1_T2__param_2,
	.param .u64 .ptr .align 1 _Z25LayerNormRowReduceInToOutIff6MeanOpIffE6IvarOpIffEEvPKT_iiPT0_S8_T1_T2__param_3,
	.param .u64 .ptr .align 1 _Z25LayerNormRowReduceInToOutIff6MeanOpIffE6IvarOpIffEEvPKT_iiPT0_S8_T1_T2__param_4,
	.param .align 4 .b8 _Z25LayerNormRowReduceInToOutIff6MeanOpIffE6IvarOpIffEEvPKT_iiPT0_S8_T1_T2__param_5[4],
	.param .align 8 .b8 _Z25LayerNormRowReduceInToOutIff6MeanOpIffE6IvarOpIffEEvPKT_iiPT0_S8_T1_T2__param_6[16]
)
{
	.reg .pred 	%p<27>;
	.reg .b32 	%r<105>;
	.reg .b32 	%f<252>;
	.reg .b64 	%rd<28>;
	// demoted variable
	.shared .align 4 .b8 _ZZ25LayerNormRowReduceInToOutIff6MeanOpIffE6IvarOpIffEEvPKT_iiPT0_S8_T1_T2_E12temp_storage[24];
	ld.param.f32 	%f33, [_Z25LayerNormRowReduceInToOutIff6MeanOpIffE6IvarOpIffEEvPKT_iiPT0_S8_T1_T2__param_6+12];
	ld.param.u32 	%r43, [_Z25LayerNormRowReduceInToOutIff6MeanOpIffE6IvarOpIffEEvPKT_iiPT0_S8_T1_T2__param_6+8];
	ld.param.u32 	%r42, [_Z25LayerNormRowReduceInToOutIff6MeanOpIffE6IvarOpIffEEvPKT_iiPT0_S8_T1_T2__param_5];
	ld.param.u64 	%rd9, [_Z25LayerNormRowReduceInToOutIff6MeanOpIffE6IvarOpIffEEvPKT_iiPT0_S8_T1_T2__param_0];
	ld.param.u32 	%r40, [_Z25LayerNormRowReduceInToOutIff6MeanOpIffE6IvarOpIffEEvPKT_iiPT0_S8_T1_T2__param_1];
	ld.param.u32 	%r41, [_Z25LayerNormRowReduceInToOutIff6MeanOpIffE6IvarOpIffEEvPKT_iiPT0_S8_T1_T2__param_2];
	ld.param.u64 	%rd6, [_Z25LayerNormRowReduceInToOutIff6MeanOpIffE6IvarOpIffEEvPKT_iiPT0_S8_T1_T2__param_3];
	ld.param.u64 	%rd7, [_Z25LayerNormRowReduceInToOutIff6MeanOpIffE6IvarOpIffEEvPKT_iiPT0_S8_T1_T2__param_4];
	cvta.to.global.u64 	%rd1, %rd9;
	mov.u32 	%r1, %tid.x;
	mov.u32 	%r93, %ctaid.x;
	setp.ge.s32 	%p1, %r93, %r40;
	@%p1 bra 	$L__BB0_39;
	// begin inline asm
	mov.u32 %r44, %laneid;
	// end inline asm
	shr.u32 	%r45, %r1, 3;
	and.b32  	%r46, %r45, 124;
	mov.u32 	%r47, _ZZ25LayerNormRowReduceInToOutIff6MeanOpIffE6IvarOpIffEEvPKT_iiPT0_S8_T1_T2_E12temp_storage;
	add.s32 	%r48, %r47, %r46;
	add.s32 	%r5, %r48, 4;
	cvt.rn.f32.s32 	%f1, %r42;
	mov.u32 	%r6, %nctaid.x;
	not.b32 	%r49, %r1;
	add.s32 	%r7, %r41, %r49;
	shr.u32 	%r50, %r7, 7;
	add.s32 	%r51, %r50, 1;
	and.b32  	%r8, %r51, 15;
	add.s32 	%r9, %r8, -1;
	and.b32  	%r10, %r51, 7;
	add.s32 	%r11, %r10, -1;
	and.b32  	%r12, %r51, 67108848;
	and.b32  	%r13, %r51, 3;
	cvta.to.global.u64 	%rd2, %rd6;
	cvta.to.global.u64 	%rd3, %rd7;
$L__BB0_2:
	setp.ge.s32 	%p2, %r1, %r41;
	mov.f32 	%f243, 0f00000000;
	@%p2 bra 	$L__BB0_16;
	setp.lt.u32 	%p3, %r7, 1920;
	mul.lo.s32 	%r15, %r93, %r42;
	mov.f32 	%f243, 0f00000000;
	mov.u32 	%r97, %r1;
	@%p3 bra 	$L__BB0_6;
	shr.u32 	%r52, %r7, 7;
	add.s32 	%r53, %r52, 1;
	and.b32  	%r54, %r53, 67108848;
	neg.s32 	%r95, %r54;
	add.s32 	%r94, %r1, %r15;
	mov.f32 	%f243, 0f00000000;
	mov.u32 	%r97, %r1;
$L__BB0_5:
	.pragma "nounroll";
	mul.wide.s32 	%rd10, %r94, 4;
	add.s64 	%rd11, %rd1, %rd10;
	ld.global.nc.f32 	%f38, [%rd11];
	add.f32 	%f39, %f243, %f38;
	ld.global.nc.f32 	%f40, [%rd11+512];
	add.f32 	%f41, %f39, %f40;
	ld.global.nc.f32 	%f42, [%rd11+1024];
	add.f32 	%f43, %f41, %f42;
	ld.global.nc.f32 	%f44, [%rd11+1536];
	add.f32 	%f45, %f43, %f44;
	ld.global.nc.f32 	%f46, [%rd11+2048];
	add.f32 	%f47, %f45, %f46;
	ld.global.nc.f32 	%f48, [%rd11+2560];
	add.f32 	%f49, %f47, %f48;
	ld.global.nc.f32 	%f50, [%rd11+3072];
	add.f32 	%f51, %f49, %f50;
	ld.global.nc.f32 	%f52, [%rd11+3584];
	add.f32 	%f53, %f51, %f52;
	ld.global.nc.f32 	%f54, [%rd11+4096];
	add.f32 	%f55, %f53, %f54;
	ld.global.nc.f32 	%f56, [%rd11+4608];
	add.f32 	%f57, %f55, %f56;
	ld.global.nc.f32 	%f58, [%rd11+5120];
	add.f32 	%f59, %f57, %f58;
	ld.global.nc.f32 	%f60, [%rd11+5632];
	add.f32 	%f61, %f59, %f60;
	ld.global.nc.f32 	%f62, [%rd11+6144];
	add.f32 	%f63, %f61, %f62;
	ld.global.nc.f32 	%f64, [%rd11+6656];
	add.f32 	%f65, %f63, %f64;
	ld.global.nc.f32 	%f66, [%rd11+7168];
	add.f32 	%f67, %f65, %f66;
	ld.global.nc.f32 	%f68, [%rd11+7680];
	add.f32 	%f243, %f67, %f68;
	add.s32 	%r97, %r97, 2048;
	add.s32 	%r95, %r95, 16;
	add.s32 	%r94, %r94, 2048;
	setp.ne.s32 	%p4, %r95, 0;
	@%p4 bra 	$L__BB0_5;
$L__BB0_6:
	setp.eq.s32 	%p5, %r8, 0;
	@%p5 bra 	$L__BB0_16;
	setp.lt.u32 	%p6, %r9, 7;
	@%p6 bra 	$L__BB0_9;
	add.s32 	%r55, %r97, %r15;
	mul.wide.s32 	%rd12, %r55, 4;
	add.s64 	%rd13, %rd1, %rd12;
	ld.global.nc.f32 	%f70, [%rd13];
	add.f32 	%f71, %f243, %f70;
	ld.global.nc.f32 	%f72, [%rd13+512];
	add.f32 	%f73, %f71, %f72;
	ld.global.nc.f32 	%f74, [%rd13+1024];
	add.f32 	%f75, %f73, %f74;
	ld.global.nc.f32 	%f76, [%rd13+1536];
	add.f32 	%f77, %f75, %f76;
	ld.global.nc.f32 	%f78, [%rd13+2048];
	add.f32 	%f79, %f77, %f78;
	ld.global.nc.f32 	%f80, [%rd13+2560];
	add.f32 	%f81, %f79, %f80;
	ld.global.nc.f32 	%f82, [%rd13+3072];
	add.f32 	%f83, %f81, %f82;
	ld.global.nc.f32 	%f84, [%rd13+3584];
	add.f32 	%f243, %f83, %f84;
	add.s32 	%r97, %r97, 1024;
$L__BB0_9:
	setp.eq.s32 	%p7, %r10, 0;
	@%p7 bra 	$L__BB0_16;
	setp.lt.u32 	%p8, %r11, 3;
	@%p8 bra 	$L__BB0_12;
	add.s32 	%r56, %r97, %r15;
	mul.wide.s32 	%rd14, %r56, 4;
	add.s64 	%rd15, %rd1, %rd14;
	ld.global.nc.f32 	%f86, [%rd15];
	add.f32 	%f87, %f243, %f86;
	ld.global.nc.f32 	%f88, [%rd15+512];
	add.f32 	%f89, %f87, %f88;
	ld.global.nc.f32 	%f90, [%rd15+1024];
	add.f32 	%f91, %f89, %f90;
	ld.global.nc.f32 	%f92, [%rd15+1536];
	add.f32 	%f243, %f91, %f92;
	add.s32 	%r97, %r97, 512;
$L__BB0_12:
	setp.eq.s32 	%p9, %r13, 0;
	@%p9 bra 	$L__BB0_16;
	setp.eq.s32 	%p10, %r13, 1;
	add.s32 	%r57, %r97, %r15;
	mul.wide.s32 	%rd16, %r57, 4;
	add.s64 	%rd4, %rd1, %rd16;
	ld.global.nc.f32 	%f93, [%rd4];
	add.f32 	%f243, %f243, %f93;
	@%p10 bra 	$L__BB0_16;
	setp.eq.s32 	%p11, %r13, 2;
	ld.global.nc.f32 	%f94, [%rd4+512];
	add.f32 	%f243, %f243, %f94;
	@%p11 bra 	$L__BB0_16;
	ld.global.nc.f32 	%f95, [%rd4+1024];
	add.f32 	%f243, %f243, %f95;
$L__BB0_16:
	setp.ne.s32 	%p12, %r44, 0;
	mov.b32 	%r58, 1;
	mov.b32 	%r71, 31;
	mov.b32 	%r72, -1;
	// begin inline asm
	{  .reg .f32 r0;  .reg .pred p;  shfl.sync.down.b32 r0|p, %f243, %r58, %r71, %r72;  @p add.f32 r0, r0, %f243;  mov.f32 %f96, r0;}
	// end inline asm
	mov.b32 	%r61, 2;
	// begin inline asm
	{  .reg .f32 r0;  .reg .pred p;  shfl.sync.down.b32 r0|p, %f96, %r61, %r71, %r72;  @p add.f32 r0, r0, %f96;  mov.f32 %f99, r0;}
	// end inline asm
	mov.b32 	%r64, 4;
	// begin inline asm
	{  .reg .f32 r0;  .reg .pred p;  shfl.sync.down.b32 r0|p, %f99, %r64, %r71, %r72;  @p add.f32 r0, r0, %f99;  mov.f32 %f102, r0;}
	// end inline asm
	mov.b32 	%r67, 8;
	// begin inline asm
	{  .reg .f32 r0;  .reg .pred p;  shfl.sync.down.b32 r0|p, %f102, %r67, %r71, %r72;  @p add.f32 r0, r0, %f102;  mov.f32 %f105, r0;}
	// end inline asm
	mov.b32 	%r70, 16;
	// begin inline asm
	{  .reg .f32 r0;  .reg .pred p;  shfl.sync.down.b32 r0|p, %f105, %r70, %r71, %r72;  @p add.f32 r0, r0, %f105;  mov.f32 %f108, r0;}
	// end inline asm
	@%p12 bra 	$L__BB0_18;
	st.shared.f32 	[%r5], %f108;
$L__BB0_18:
	setp.ne.s32 	%p13, %r1, 0;
	bar.sync 	0;
	@%p13 bra 	$L__BB0_20;
	ld.shared.f32 	%f111, [_ZZ25LayerNormRowReduceInToOutIff6MeanOpIffE6IvarOpIffEEvPKT_iiPT0_S8_T1_T2_E12temp_storage+8];
	add.f32 	%f112, %f108, %f111;
	ld.shared.f32 	%f113, [_ZZ25LayerNormRowReduceInToOutIff6MeanOpIffE6IvarOpIffEEvPKT_iiPT0_S8_T1_T2_E12temp_storage+12];
	add.f32 	%f114, %f112, %f113;
	ld.shared.f32 	%f115, [_ZZ25LayerNormRowReduceInToOutIff6MeanOpIffE6IvarOpIffEEvPKT_iiPT0_S8_T1_T2_E12temp_storage+16];
	add.f32 	%f116, %f114, %f115;
	div.rn.f32 	%f117, %f116, %f1;
	st.shared.f32 	[_ZZ25LayerNormRowReduceInToOutIff6MeanOpIffE6IvarOpIffEEvPKT_iiPT0_S8_T1_T2_E12temp_storage], %f117;
	mul.wide.s32 	%rd17, %r93, 4;
	add.s64 	%rd18, %rd2, %rd17;
	st.global.f32 	[%rd18], %f117;
$L__BB0_20:
	setp.ge.s32 	%p14, %r1, %r41;
	bar.sync 	0;
	mov.f32 	%f251, 0f00000000;
	ld.shared.f32 	%f17, [_ZZ25LayerNormRowReduceInToOutIff6MeanOpIffE6IvarOpIffEEvPKT_iiPT0_S8_T1_T2_E12temp_storage];
	@%p14 bra 	$L__BB0_34;
	setp.lt.u32 	%p15, %r7, 1920;
	mul.lo.s32 	%r29, %r93, %r43;
	mov.f32 	%f251, 0f00000000;
	mov.u32 	%r102, %r1;
	@%p15 bra 	$L__BB0_24;
	mov.b32 	%r101, 0;
	mov.f32 	%f251, 0f00000000;
	mov.u32 	%r102, %r1;
$L__BB0_23:
	.pragma "nounroll";
	add.s32 	%r74, %r102, %r29;
	mul.wide.s32 	%rd19, %r74, 4;
	add.s64 	%rd20, %rd1, %rd19;
	ld.global.nc.f32 	%f122, [%rd20];
	sub.f32 	%f123, %f122, %f17;
	fma.rn.f32 	%f124, %f123, %f123, %f251;
	ld.global.nc.f32 	%f125, [%rd20+512];
	sub.f32 	%f126, %f125, %f17;
	fma.rn.f32 	%f127, %f126, %f126, %f124;
	ld.global.nc.f32 	%f128, [%rd20+1024];
	sub.f32 	%f129, %f128, %f17;
	fma.rn.f32 	%f130, %f129, %f129, %f127;
	ld.global.nc.f32 	%f131, [%rd20+1536];
	sub.f32 	%f132, %f131, %f17;
	fma.rn.f32 	%f133, %f132, %f132, %f130;
	ld.global.nc.f32 	%f134, [%rd20+2048];
	sub.f32 	%f135, %f134, %f17;
	fma.rn.f32 	%f136, %f135, %f135, %f133;
	ld.global.nc.f32 	%f137, [%rd20+2560];
	sub.f32 	%f138, %f137, %f17;
	fma.rn.f32 	%f139, %f138, %f138, %f136;
	ld.global.nc.f32 	%f140, [%rd20+3072];
	sub.f32 	%f141, %f140, %f17;
	fma.rn.f32 	%f142, %f141, %f141, %f139;
	ld.global.nc.f32 	%f143, [%rd20+3584];
	sub.f32 	%f144, %f143, %f17;
	fma.rn.f32 	%f145, %f144, %f144, %f142;
	ld.global.nc.f32 	%f146, [%rd20+4096];
	sub.f32 	%f147, %f146, %f17;
	fma.rn.f32 	%f148, %f147, %f147, %f145;
	ld.global.nc.f32 	%f149, [%rd20+4608];
	sub.f32 	%f150, %f149, %f17;
	fma.rn.f32 	%f151, %f150, %f150, %f148;
	ld.global.nc.f32 	%f152, [%rd20+5120];
	sub.f32 	%f153, %f152, %f17;
	fma.rn.f32 	%f154, %f153, %f153, %f151;
	ld.global.nc.f32 	%f155, [%rd20+5632];
	sub.f32 	%f156, %f155, %f17;
	fma.rn.f32 	%f157, %f156, %f156, %f154;
	ld.global.nc.f32 	%f158, [%rd20+6144];
	sub.f32 	%f159, %f158, %f17;
	fma.rn.f32 	%f160, %f159, %f159, %f157;
	ld.global.nc.f32 	%f161, [%rd20+6656];
	sub.f32 	%f162, %f161, %f17;
	fma.rn.f32 	%f163, %f162, %f162, %f160;
	ld.global.nc.f32 	%f164, [%rd20+7168];
	sub.f32 	%f165, %f164, %f17;
	fma.rn.f32 	%f166, %f165, %f165, %f163;
	ld.global.nc.f32 	%f167, [%rd20+7680];
	sub.f32 	%f168, %f167, %f17;
	fma.rn.f32 	%f251, %f168, %f168, %f166;
	add.s32 	%r102, %r102, 2048;
	add.s32 	%r101, %r101, 16;
	setp.ne.s32 	%p16, %r101, %r12;
	@%p16 bra 	$L__BB0_23;
$L__BB0_24:
	setp.eq.s32 	%p17, %r8, 0;
	@%p17 bra 	$L__BB0_34;
	setp.lt.u32 	%p18, %r9, 7;
	@%p18 bra 	$L__BB0_27;
	add.s32 	%r75, %r102, %r29;
	mul.wide.s32 	%rd21, %r75, 4;
	add.s64 	%rd22, %rd1, %rd21;
	ld.global.nc.f32 	%f170, [%rd22];
	sub.f32 	%f171, %f170, %f17;
	fma.rn.f32 	%f172, %f171, %f171, %f251;
	ld.global.nc.f32 	%f173, [%rd22+512];
	sub.f32 	%f174, %f173, %f17;
	fma.rn.f32 	%f175, %f174, %f174, %f172;
	ld.global.nc.f32 	%f176, [%rd22+1024];
	sub.f32 	%f177, %f176, %f17;
	fma.rn.f32 	%f178, %f177, %f177, %f175;
	ld.global.nc.f32 	%f179, [%rd22+1536];
	sub.f32 	%f180, %f179, %f17;
	fma.rn.f32 	%f181, %f180, %f180, %f178;
	ld.global.nc.f32 	%f182, [%rd22+2048];
	sub.f32 	%f183, %f182, %f17;
	fma.rn.f32 	%f184, %f183, %f183, %f181;
	ld.global.nc.f32 	%f185, [%rd22+2560];
	sub.f32 	%f186, %f185, %f17;
	fma.rn.f32 	%f187, %f186, %f186, %f184;
	ld.global.nc.f32 	%f188, [%rd22+3072];
	sub.f32 	%f189, %f188, %f17;
	fma.rn.f32 	%f190, %f189, %f189, %f187;
	ld.global.nc.f32 	%f191, [%rd22+3584];
	sub.f32 	%f192, %f191, %f17;
	fma.rn.f32 	%f251, %f192, %f192, %f190;
	add.s32 	%r102, %r102, 1024;
$L__BB0_27:
	setp.eq.s32 	%p19, %r10, 0;
	@%p19 bra 	$L__BB0_34;
	setp.lt.u32 	%p20, %r11, 3;
	@%p20 bra 	$L__BB0_30;
	add.s32 	%r76, %r102, %r29;
	mul.wide.s32 	%rd23, %r76, 4;
	add.s64 	%rd24, %rd1, %rd23;
	ld.global.nc.f32 	%f194, [%rd24];
	sub.f32 	%f195, %f194, %f17;
	fma.rn.f32 	%f196, %f195, %f195, %f251;
	ld.global.nc.f32 	%f197, [%rd24+512];
	sub.f32 	%f198, %f197, %f17;
	fma.rn.f32 	%f199, %f198, %f198, %f196;
	ld.global.nc.f32 	%f200, [%rd24+1024];
	sub.f32 	%f201, %f200, %f17;
	fma.rn.f32 	%f202, %f201, %f201, %f199;
	ld.global.nc.f32 	%f203, [%rd24+1536];
	sub.f32 	%f204, %f203, %f17;
	fma.rn.f32 	%f251, %f204, %f204, %f202;
	add.s32 	%r102, %r102, 512;
$L__BB0_30:
	setp.eq.s32 	%p21, %r13, 0;
	@%p21 bra 	$L__BB0_34;
	setp.eq.s32 	%p22, %r13, 1;
	add.s32 	%r77, %r102, %r29;
	mul.wide.s32 	%rd25, %r77, 4;
	add.s64 	%rd5, %rd1, %rd25;
	ld.global.nc.f32 	%f205, [%rd5];
	sub.f32 	%f206, %f205, %f17;
	fma.rn.f32 	%f251, %f206, %f206, %f251;
	@%p22 bra 	$L__BB0_34;
	setp.eq.s32 	%p23, %r13, 2;
	ld.global.nc.f32 	%f207, [%rd5+512];
	sub.f32 	%f208, %f207, %f17;
	fma.rn.f32 	%f251, %f208, %f208, %f251;
	@%p23 bra 	$L__BB0_34;
	ld.global.nc.f32 	%f209, [%rd5+1024];
	sub.f32 	%f210, %f209, %f17;
	fma.rn.f32 	%f251, %f210, %f210, %f251;
$L__BB0_34:
	setp.ne.s32 	%p24, %r44, 0;
	mov.b32 	%r78, 1;
	mov.b32 	%r91, 31;
	mov.b32 	%r92, -1;
	// begin inline asm
	{  .reg .f32 r0;  .reg .pred p;  shfl.sync.down.b32 r0|p, %f251, %r78, %r91, %r92;  @p add.f32 r0, r0, %f251;  mov.f32 %f211, r0;}
	// end inline asm
	mov.b32 	%r81, 2;
	// begin inline asm
	{  .reg .f32 r0;  .reg .pred p;  shfl.sync.down.b32 r0|p, %f211, %r81, %r91, %r92;  @p add.f32 r0, r0, %f211;  mov.f32 %f214, r0;}
	// end inline asm
	mov.b32 	%r84, 4;
	// begin inline asm
	{  .reg .f32 r0;  .reg .pred p;  shfl.sync.down.b32 r0|p, %f214, %r84, %r91, %r92;  @p add.f32 r0, r0, %f214;  mov.f32 %f217, r0;}
	// end inline asm
	mov.b32 	%r87, 8;
	// begin inline asm
	{  .reg .f32 r0;  .reg .pred p;  shfl.sync.down.b32 r0|p, %f217, %r87, %r91, %r92;  @p add.f32 r0, r0, %f217;  mov.f32 %f220, r0;}
	// end inline asm
	mov.b32 	%r90, 16;
	// begin inline asm
	{  .reg .f32 r0;  .reg .pred p;  shfl.sync.down.b32 r0|p, %f220, %r90, %r91, %r92;  @p add.f32 r0, r0, %f220;  mov.f32 %f223, r0;}
	// end inline asm
	@%p24 bra 	$L__BB0_36;
	st.shared.f32 	[%r5], %f223;
$L__BB0_36:
	setp.ne.s32 	%p25, %r1, 0;
	bar.sync 	0;
	@%p25 bra 	$L__BB0_38;
	ld.shared.f32 	%f226, [_ZZ25LayerNormRowReduceInToOutIff6MeanOpIffE6IvarOpIffEEvPKT_iiPT0_S8_T1_T2_E12temp_storage+8];
	add.f32 	%f227, %f223, %f226;
	ld.shared.f32 	%f228, [_ZZ25LayerNormRowReduceInToOutIff6MeanOpIffE6IvarOpIffEEvPKT_iiPT0_S8_T1_T2_E12temp_storage+12];
	add.f32 	%f229, %f227, %f228;
	ld.shared.f32 	%f230, [_ZZ25LayerNormRowReduceInToOutIff6MeanOpIffE6IvarOpIffEEvPKT_iiPT0_S8_T1_T2_E12temp_storage+16];
	add.f32 	%f231, %f229, %f230;
	cvt.rn.f32.s32 	%f232, %r43;
	div.rn.f32 	%f233, %f231, %f232;
	add.f32 	%f234, %f33, %f233;
	rsqrt.approx.f32 	%f235, %f234;
	mul.wide.s32 	%rd26, %r93, 4;
	add.s64 	%rd27, %rd3, %rd26;
	st.global.f32 	[%rd27], %f235;
$L__BB0_38:
	add.s32 	%r93, %r93, %r6;
	setp.lt.s32 	%p26, %r93, %r40;
	@%p26 bra 	$L__BB0_2;
$L__BB0_39:
	ret;

}
	// .globl	_Z26LayerNormRowReduceInToTempIff6MeanOpIffEEvPKT_iiPT0_T1_
.visible .entry _Z26LayerNormRowReduceInToTempIff6MeanOpIffEEvPKT_iiPT0_T1_(
	.param .u64 .ptr .align 1 _Z26LayerNormRowReduceInToTempIff6MeanOpIffEEvPKT_iiPT0_T1__param_0,
	.param .u32 _Z26LayerNormRowReduceInToTempIff6MeanOpIffEEvPKT_iiPT0_T1__param_1,
	.param .u32 _Z26LayerNormRowReduceInToTempIff6MeanOpIffEEvPKT_iiPT0_T1__param_2,
	.param .u64 .ptr .align 1 _Z26LayerNormRowReduceInToTempIff6MeanOpIffEEvPKT_iiPT0_T1__param_3,
	.param .align 4 .b8 _Z26LayerNormRowReduceInToTempIff6MeanOpIffEEvPKT_iiPT0_T1__param_4[4]
)
{
	.reg .pred 	%p<7>;
	.reg .b32 	%r<44>;
	.reg .b32 	%f<31>;
	.reg .b64 	%rd<9>;
	// demoted variable
	.shared .align 4 .b8 _ZZ26LayerNormRowReduceInToTempIff6MeanOpIffEEvPKT_iiPT0_T1_E12temp_storage[24];
	ld.param.u32 	%r19, [_Z26LayerNormRowReduceInToTempIff6MeanOpIffEEvPKT_iiPT0_T1__param_4];
	ld.param.u64 	%rd3, [_Z26LayerNormRowReduceInToTempIff6MeanOpIffEEvPKT_iiPT0_T1__param_0];
	ld.param.u32 	%r17, [_Z26LayerNormRowReduceInToTempIff6MeanOpIffEEvPKT_iiPT0_T1__param_1];
	ld.param.u32 	%r18, [_Z26LayerNormRowReduceInToTempIff6MeanOpIffEEvPKT_iiPT0_T1__param_2];
	ld.param.u64 	%rd4, [_Z26LayerNormRowReduceInToTempIff6MeanOpIffEEvPKT_iiPT0_T1__param_3];
	mov.u32 	%r1, %tid.x;
	mov.u32 	%r2, %ctaid.x;
	mov.u32 	%r3, %ntid.x;
	mad.lo.s32 	%r4, %r2, %r3, %r1;
	mov.u32 	%r42, %ctaid.y;
	setp.ge.s32 	%p1, %r42, %r17;
	@%p1 bra 	$L__BB1_10;
	mov.u32 	%r6, %nctaid.x;
	mul.lo.s32 	%r7, %r6, %r3;
	// begin inline asm
	mov.u32 %r20, %laneid;
	// end inline asm
	shr.u32 	%r21, %r1, 3;
	and.b32  	%r22, %r21, 124;
	mov.u32 	%r23, _ZZ26LayerNormRowReduceInToTempIff6MeanOpIffEEvPKT_iiPT0_T1_E12temp_storage;
	add.s32 	%r24, %r23, %r22;
	add.s32 	%r9, %r24, 4;
	mov.u32 	%r10, %nctaid.y;
	cvta.to.global.u64 	%rd1, %rd4;
	cvta.to.global.u64 	%rd2, %rd3;
$L__BB1_2:
	setp.ge.s32 	%p2, %r4, %r18;
	mov.f32 	%f30, 0f00000000;
	@%p2 bra 	$L__BB1_5;
	mul.lo.s32 	%r13, %r42, %r19;
	mov.f32 	%f30, 0f00000000;
	mov.u32 	%r43, %r4;
$L__BB1_4:
	add.s32 	%r25, %r43, %r13;
	mul.wide.s32 	%rd5, %r25, 4;
	add.s64 	%rd6, %rd2, %rd5;
	ld.global.nc.f32 	%f7, [%rd6];
	add.f32 	%f30, %f30, %f7;
	add.s32 	%r43, %r43, %r7;
	setp.lt.s32 	%p3, %r43, %r18;
	@%p3 bra 	$L__BB1_4;
$L__BB1_5:
	setp.ne.s32 	%p4, %r20, 0;
	mov.b32 	%r26, 1;
	mov.b32 	%r39, 31;
	mov.b32 	%r40, -1;
	// begin inline asm
	{  .reg .f32 r0;  .reg .pred p;  shfl.sync.down.b32 r0|p, %f30, %r26, %r39, %r40;  @p add.f32 r0, r0, %f30;  mov.f32 %f8, r0;}
	// end inline asm
	mov.b32 	%r29, 2;
	// begin inline asm
	{  .reg .f32 r0;  .reg .pred p;  shfl.sync.down.b32 r0|p, %f8, %r29, %r39, %r40;  @p add.f32 r0, r0, %f8;  mov.f32 %f11, r0;}
	// end inline asm
	mov.b32 	%r32, 4;
	// begin inline asm
	{  .reg .f32 r0;  .reg .pred p;  shfl.sync.down.b32 r0|p, %f11, %r32, %r39, %r40;  @p add.f32 r0, r0, %f11;  mov.f32 %f14, r0;}
	// end inline asm
	mov.b32 	%r35, 8;
	// begin inline asm
	{  .reg .f32 r0;  .reg .pred p;  shfl.sync.down.b32 r0|p, %f14, %r35, %r39, %r40;  @p add.f32 r0, r0, %f14;  mov.f32 %f17, r0;}
	// end inline asm
	mov.b32 	%r38, 16;
	// begin inline asm
	{  .reg .f32 r0;  .reg .pred p;  shfl.sync.down.b32 r0|p, %f17, %r38, %r39, %r40;  @p add.f32 r0, r0, %f17;  mov.f32 %f20, r0;}
	// end inline asm
	@%p4 bra 	$L__BB1_7;
	st.shared.f32 	[%r9], %f20;
$L__BB1_7:
	setp.ne.s32 	%p5, %r1, 0;
	bar.sync 	0;
	@%p5 bra 	$L__BB1_9;
	ld.shared.f32 	%f23, [_ZZ26LayerNormRowReduceInToTempIff6MeanOpIffEEvPKT_iiPT0_T1_E12temp_storage+8];
	add.f32 	%f24, %f20, %f23;
	ld.shared.f32 	%f25, [_ZZ26LayerNormRowReduceInToTempIff6MeanOpIffEEvPKT_iiPT0_T1_E12temp_storage+12];
	add.f32 	%f26, %f24, %f25;
	ld.shared.f32 	%f27, [_ZZ26LayerNormRowReduceInToTempIff6MeanOpIffEEvPKT_iiPT0_T1_E12temp_storage+16];
	add.f32 	%f28, %f26, %f27;
	mad.lo.s32 	%r41, %r42, %r6, %r2;
	mul.wide.u32 	%rd7, %r41, 4;
	add.s64 	%rd8, %rd1, %rd7;
	st.global.f32 	[%rd8], %f28;
$L__BB1_9:
	add.s32 	%r42, %r42, %r10;
	setp.lt.s32 	%p6, %r42, %r17;
	@%p6 bra 	$L__BB1_2;
$L__BB1_10:
	ret;

}
	// .globl	_Z27LayerNormRowReduceTempToOutIf6MeanOpIffEEvPKT_iiPS2_T0_
.visible .entry _Z27LayerNormRowReduceTempToOutIf6MeanOpIffEEvPKT_iiPS2_T0_(
	.param .u64 .ptr .align 1 _Z27LayerNormRowReduceTempToOutIf6MeanOpIffEEvPKT_iiPS2_T0__param_0,
	.param .u32 _Z27LayerNormRowReduceTempToOutIf6MeanOpIffEEvPKT_iiPS2_T0__param_1,
	.param .u32 _Z27LayerNormRowReduceTempToOutIf6MeanOpIffEEvPKT_iiPS2_T0__param_2,
	.param .u64 .ptr .align 1 _Z27LayerNormRowReduceTempToOutIf6MeanOpIffEEvPKT_iiPS2_T0__param_3,
	.param .align 4 .b8 _Z27LayerNormRowReduceTempToOutIf6MeanOpIffEEvPKT_iiPS2_T0__param_4[4]
)
{
	.reg .pred 	%p<15>;
	.reg .b32 	%r<65>;
	.reg .b32 	%f<109>;
	.reg .b64 	%rd<16>;
	// demoted variable
	.shared .align 4 .b8 _ZZ27LayerNormRowReduceTempToOutIf6MeanOpIffEEvPKT_iiPS2_T0_E12temp_storage[24];
	ld.param.u32 	%r30, [_Z27LayerNormRowReduceTempToOutIf6MeanOpIffEEvPKT_iiPS2_T0__param_4];
	ld.param.u64 	%rd6, [_Z27LayerNormRowReduceTempToOutIf6MeanOpIffEEvPKT_iiPS2_T0__param_0];
	ld.param.u32 	%r28, [_Z27LayerNormRowReduceTempToOutIf6MeanOpIffEEvPKT_iiPS2_T0__param_1];
	ld.param.u32 	%r29, [_Z27LayerNormRowReduceTempToOutIf6MeanOpIffEEvPKT_iiPS2_T0__param_2];
	ld.param.u64 	%rd5, [_Z27LayerNormRowReduceTempToOutIf6MeanOpIffEEvPKT_iiPS2_T0__param_3];
	cvta.to.global.u64 	%rd1, %rd6;
	mov.u32 	%r58, %ctaid.x;
	setp.ge.s32 	%p1, %r58, %r28;
	@%p1 bra 	$L__BB2_21;
	mov.u32 	%r2, %tid.x;
	// begin inline asm
	mov.u32 %r31, %laneid;
	// end inline asm
	shr.u32 	%r32, %r2, 3;
	and.b32  	%r33, %r32, 124;
	mov.u32 	%r34, _ZZ27LayerNormRowReduceTempToOutIf6MeanOpIffEEvPKT_iiPS2_T0_E12temp_storage;
	add.s32 	%r35, %r34, %r33;
	add.s32 	%r4, %r35, 4;
	cvt.rn.f32.s32 	%f1, %r30;
	mov.u32 	%r5, %nctaid.x;
	not.b32 	%r36, %r2;
	add.s32 	%r6, %r29, %r36;
	shr.u32 	%r37, %r6, 7;
	add.s32 	%r38, %r37, 1;
	and.b32  	%r7, %r38, 15;
	add.s32 	%r8, %r7, -1;
	and.b32  	%r9, %r38, 7;
	add.s32 	%r10, %r9, -1;
	and.b32  	%r11, %r38, 3;
	and.b32  	%r39, %r38, 67108848;
	neg.s32 	%r12, %r39;
	add.s64 	%rd2, %rd1, 4096;
	cvta.to.global.u64 	%rd3, %rd5;
$L__BB2_2:
	setp.ge.s32 	%p2, %r2, %r29;
	mov.f32 	%f108, 0f00000000;
	@%p2 bra 	$L__BB2_16;
	setp.lt.u32 	%p3, %r6, 1920;
	mul.lo.s32 	%r14, %r58, %r29;
	mov.f32 	%f108, 0f00000000;
	mov.u32 	%r62, %r2;
	@%p3 bra 	$L__BB2_6;
	add.s32 	%r59, %r2, %r14;
	mov.f32 	%f108, 0f00000000;
	mov.u32 	%r60, %r12;
	mov.u32 	%r62, %r2;
$L__BB2_5:
	.pragma "nounroll";
	mul.wide.s32 	%rd7, %r59, 4;
	add.s64 	%rd8, %rd2, %rd7;
	ld.global.nc.f32 	%f21, [%rd8+-4096];
	add.f32 	%f22, %f108, %f21;
	ld.global.nc.f32 	%f23, [%rd8+-3584];
	add.f32 	%f24, %f22, %f23;
	ld.global.nc.f32 	%f25, [%rd8+-3072];
	add.f32 	%f26, %f24, %f25;
	ld.global.nc.f32 	%f27, [%rd8+-2560];
	add.f32 	%f28, %f26, %f27;
	ld.global.nc.f32 	%f29, [%rd8+-2048];
	add.f32 	%f30, %f28, %f29;
	ld.global.nc.f32 	%f31, [%rd8+-1536];
	add.f32 	%f32, %f30, %f31;
	ld.global.nc.f32 	%f33, [%rd8+-1024];
	add.f32 	%f34, %f32, %f33;
	ld.global.nc.f32 	%f35, [%rd8+-512];
	add.f32 	%f36, %f34, %f35;
	ld.global.nc.f32 	%f37, [%rd8];
	add.f32 	%f38, %f36, %f37;
	ld.global.nc.f32 	%f39, [%rd8+512];
	add.f32 	%f40, %f38, %f39;
	ld.global.nc.f32 	%f41, [%rd8+1024];
	add.f32 	%f42, %f40, %f41;
	ld.global.nc.f32 	%f43, [%rd8+1536];
	add.f32 	%f44, %f42, %f43;
	ld.global.nc.f32 	%f45, [%rd8+2048];
	add.f32 	%f46, %f44, %f45;
	ld.global.nc.f32 	%f47, [%rd8+2560];
	add.f32 	%f48, %f46, %f47;
	ld.global.nc.f32 	%f49, [%rd8+3072];
	add.f32 	%f50, %f48, %f49;
	ld.global.nc.f32 	%f51, [%rd8+3584];
	add.f32 	%f108, %f50, %f51;
	add.s32 	%r62, %r62, 2048;
	add.s32 	%r60, %r60, 16;
	add.s32 	%r59, %r59, 2048;
	setp.ne.s32 	%p4, %r60, 0;
	@%p4 bra 	$L__BB2_5;
$L__BB2_6:
	setp.eq.s32 	%p5, %r7, 0;
	@%p5 bra 	$L__BB2_16;
	setp.lt.u32 	%p6, %r8, 7;
	@%p6 bra 	$L__BB2_9;
	add.s32 	%r40, %r62, %r14;
	mul.wide.s32 	%rd9, %r40, 4;
	add.s64 	%rd10, %rd1, %rd9;
	ld.global.nc.f32 	%f53, [%rd10];
	add.f32 	%f54, %f108, %f53;
	ld.global.nc.f32 	%f55, [%rd10+512];
	add.f32 	%f56, %f54, %f55;
	ld.global.nc.f32 	%f57, [%rd10+1024];
	add.f32 	%f58, %f56, %f57;
	ld.global.nc.f32 	%f59, [%rd10+1536];
	add.f32 	%f60, %f58, %f59;
	ld.global.nc.f32 	%f61, [%rd10+2048];
	add.f32 	%f62, %f60, %f61;
	ld.global.nc.f32 	%f63, [%rd10+2560];
	add.f32 	%f64, %f62, %f63;
	ld.global.nc.f32 	%f65, [%rd10+3072];
	add.f32 	%f66, %f64, %f65;
	ld.global.nc.f32 	%f67, [%rd10+3584];
	add.f32 	%f108, %f66, %f67;
	add.s32 	%r62, %r62, 1024;
$L__BB2_9:
	setp.eq.s32 	%p7, %r9, 0;
	@%p7 bra 	$L__BB2_16;
	setp.lt.u32 	%p8, %r10, 3;
	@%p8 bra 	$L__BB2_12;
	add.s32 	%r41, %r62, %r14;
	mul.wide.s32 	%rd11, %r41, 4;
	add.s64 	%rd12, %rd1, %rd11;
	ld.global.nc.f32 	%f69, [%rd12];
	add.f32 	%f70, %f108, %f69;
	ld.global.nc.f32 	%f71, [%rd12+512];
	add.f32 	%f72, %f70, %f71;
	ld.global.nc.f32 	%f73, [%rd12+1024];
	add.f32 	%f74, %f72, %f73;
	ld.global.nc.f32 	%f75, [%rd12+1536];
	add.f32 	%f108, %f74, %f75;
	add.s32 	%r62, %r62, 512;
$L__BB2_12:
	setp.eq.s32 	%p9, %r11, 0;
	@%p9 bra 	$L__BB2_16;
	setp.eq.s32 	%p10, %r11, 1;
	add.s32 	%r42, %r62, %r14;
	mul.wide.s32 	%rd13, %r42, 4;
	add.s64 	%rd4, %rd1, %rd13;
	ld.global.nc.f32 	%f76, [%rd4];
	add.f32 	%f108, %f108, %f76;
	@%p10 bra 	$L__BB2_16;
	setp.eq.s32 	%p11, %r11, 2;
	ld.global.nc.f32 	%f77, [%rd4+512];
	add.f32 	%f108, %f108, %f77;
	@%p11 bra 	$L__BB2_16;
	ld.global.nc.f32 	%f78, [%rd4+1024];
	add.f32 	%f108, %f108, %f78;
$L__BB2_16:
	setp.ne.s32 	%p12, %r31, 0;
	mov.b32 	%r43, 1;
	mov.b32 	%r56, 31;
	mov.b32 	%r57, -1;
	// begin inline asm
	{  .reg .f32 r0;  .reg .pred p;  shfl.sync.down.b32 r0|p, %f108, %r43, %r56, %r57;  @p add.f32 r0, r0, %f108;  mov.f32 %f79, r0;}
	// end inline asm
	mov.b32 	%r46, 2;
	// begin inline asm
	{  .reg .f32 r0;  .reg .pred p;  shfl.sync.down.b32 r0|p, %f79, %r46, %r56, %r57;  @p add.f32 r0, r0, %f79;  mov.f32 %f82, r0;}
	// end inline asm
	mov.b32 	%r49, 4;
	// begin inline asm
	{  .reg .f32 r0;  .reg .pred p;  shfl.sync.down.b32 r0|p, %f82, %r49, %r56, %r57;  @p add.f32 r0, r0, %f82;  mov.f32 %f85, r0;}
	// end inline asm
	mov.b32 	%r52, 8;
	// begin inline asm
	{  .reg .f32 r0;  .reg .pred p;  shfl.sync.down.b32 r0|p, %f85, %r52, %r56, %r57;  @p add.f32 r0, r0, %f85;  mov.f32 %f88, r0;}
	// end inline asm
	mov.b32 	%r55, 16;
	// begin inline asm
	{  .reg .f32 r0;  .reg .pred p;  shfl.sync.down.b32 r0|p, %f88, %r55, %r56, %r57;  @p add.f32 r0, r0, %f88;  mov.f32 %f91, r0;}
	// end inline asm
	@%p12 bra 	$L__BB2_18;
	st.shared.f32 	[%r4], %f91;
$L__BB2_18:
	setp.ne.s32 	%p13, %r2, 0;
	bar.sync 	0;
	@%p13 bra 	$L__BB2_20;
	ld.shared.f32 	%f94, [_ZZ27LayerNormRowReduceTempToOutIf6MeanOpIffEEvPKT_iiPS2_T0_E12temp_storage+8];
	add.f32 	%f95, %f91, %f94;
	ld.shared.f32 	%f96, [_ZZ27LayerNormRowReduceTempToOutIf6MeanOpIffEEvPKT_iiPS2_T0_E12temp_storage+12];
	add.f32 	%f97, %f95, %f96;
	ld.shared.f32 	%f98, [_ZZ27LayerNormRowReduceTempToOutIf6MeanOpIffEEvPKT_iiPS2_T0_E12temp_storage+16];
	add.f32 	%f99, %f97, %f98;
	div.rn.f32 	%f100, %f99, %f1;
	mul.wide.s32 	%rd14, %r58, 4;
	add.s64 	%rd15, %rd3, %rd14;
	st.global.f32 	[%rd15], %f100;
$L__BB2_20:
	add.s32 	%r58, %r58, %r5;
	setp.lt.s32 	%p14, %r58, %r28;
	@%p14 bra 	$L__BB2_2;
$L__BB2_21:
	ret;

}
	// .globl	_Z26LayerNormRowReduceInToTempIff6IvarOpIffEEvPKT_iiPT0_T1_
.visible .entry _Z26LayerNormRowReduceInToTempIff6IvarOpIffEEvPKT_iiPT0_T1_(
	.param .u64 .ptr .align 1 _Z26LayerNormRowReduceInToTempIff6IvarOpIffEEvPKT_iiPT0_T1__param_0,
	.param .u32 _Z26LayerNormRowReduceInToTempIff6IvarOpIffEEvPKT_iiPT0_T1__param_1,
	.param .u32 _Z26LayerNormRowReduceInToTempIff6IvarOpIffEEvPKT_iiPT0_T1__param_2,
	.param .u64 .ptr .align 1 _Z26LayerNormRowReduceInToTempIff6IvarOpIffEEvPKT_iiPT0_T1__param_3,
	.param .align 8 .b8 _Z26LayerNormRowReduceInToTempIff6IvarOpIffEEvPKT_iiPT0_T1__param_4[16]
)
{
	.reg .pred 	%p<7>;
	.reg .b32 	%r<43>;
	.reg .b32 	%f<33>;
	.reg .b64 	%rd<13>;
	// demoted variable
	.shared .align 4 .b8 _ZZ26LayerNormRowReduceInToTempIff6IvarOpIffEEvPKT_iiPT0_T1_E12temp_storage[24];
	ld.param.u64 	%rd5, [_Z26LayerNormRowReduceInToTempIff6IvarOpIffEEvPKT_iiPT0_T1__param_0];
	ld.param.u64 	%rd1, [_Z26LayerNormRowReduceInToTempIff6IvarOpIffEEvPKT_iiPT0_T1__param_4];
	ld.param.u32 	%r1, [_Z26LayerNormRowReduceInToTempIff6IvarOpIffEEvPKT_iiPT0_T1__param_4+8];
	ld.param.u32 	%r17, [_Z26LayerNormRowReduceInToTempIff6IvarOpIffEEvPKT_iiPT0_T1__param_1];
	ld.param.u32 	%r18, [_Z26LayerNormRowReduceInToTempIff6IvarOpIffEEvPKT_iiPT0_T1__param_2];
	ld.param.u64 	%rd6, [_Z26LayerNormRowReduceInToTempIff6IvarOpIffEEvPKT_iiPT0_T1__param_3];
	mov.u32 	%r2, %tid.x;
	mov.u32 	%r3, %ctaid.x;
	mov.u32 	%r4, %ntid.x;
	mad.lo.s32 	%r5, %r3, %r4, %r2;
	mov.u32 	%r41, %ctaid.y;
	setp.ge.s32 	%p1, %r41, %r17;
	@%p1 bra 	$L__BB3_10;
	mov.u32 	%r7, %nctaid.x;
	mul.lo.s32 	%r8, %r7, %r4;
	// begin inline asm
	mov.u32 %r19, %laneid;
	// end inline asm
	shr.u32 	%r20, %r2, 3;
	and.b32  	%r21, %r20, 124;
	mov.u32 	%r22, _ZZ26LayerNormRowReduceInToTempIff6IvarOpIffEEvPKT_iiPT0_T1_E12temp_storage;
	add.s32 	%r23, %r22, %r21;
	add.s32 	%r10, %r23, 4;
	mov.u32 	%r11, %nctaid.y;
	cvta.to.global.u64 	%rd2, %rd1;
	cvta.to.global.u64 	%rd3, %rd6;
	cvta.to.global.u64 	%rd4, %rd5;
$L__BB3_2:
	setp.ge.s32 	%p2, %r5, %r18;
	mov.f32 	%f32, 0f00000000;
	@%p2 bra 	$L__BB3_5;
	mul.wide.s32 	%rd7, %r41, 4;
	add.s64 	%rd8, %rd2, %rd7;
	mul.lo.s32 	%r13, %r41, %r1;
	ld.global.f32 	%f1, [%rd8];
	mov.f32 	%f32, 0f00000000;
	mov.u32 	%r42, %r5;
$L__BB3_4:
	add.s32 	%r24, %r42, %r13;
	mul.wide.s32 	%rd9, %r24, 4;
	add.s64 	%rd10, %rd4, %rd9;
	ld.global.nc.f32 	%f8, [%rd10];
	sub.f32 	%f9, %f8, %f1;
	fma.rn.f32 	%f32, %f9, %f9, %f32;
	add.s32 	%r42, %r42, %r8;
	setp.lt.s32 	%p3, %r42, %r18;
	@%p3 bra 	$L__BB3_4;
$L__BB3_5:
	setp.ne.s32 	%p4, %r19, 0;
	mov.b32 	%r25, 1;
	mov.b32 	%r38, 31;
	mov.b32 	%r39, -1;
	// begin inline asm
	{  .reg .f32 r0;  .reg .pred p;  shfl.sync.down.b32 r0|p, %f32, %r25, %r38, %r39;  @p add.f32 r0, r0, %f32;  mov.f32 %f10, r0;}
	// end inline asm
	mov.b32 	%r28, 2;
	// begin inline asm
	{  .reg .f32 r0;  .reg .pred p;  shfl.sync.down.b32 r0|p, %f10, %r28, %r38, %r39;  @p add.f32 r0, r0, %f10;  mov.f32 %f13, r0;}
	// end inline asm
	mov.b32 	%r31, 4;
	// begin inline asm
	{  .reg .f32 r0;  .reg .pred p;  shfl.sync.down.b32 r0|p, %f13, %r31, %r38, %r39;  @p add.f32 r0, r0, %f13;  mov.f32 %f16, r0;}
	// end inline asm
	mov.b32 	%r34, 8;
	// begin inline asm
	{  .reg .f32 r0;  .reg .pred p;  shfl.sync.down.b32 r0|p, %f16, %r34, %r38, %r39;  @p add.f32 r0, r0, %f16;  mov.f32 %f19, r0;}
	// end inline asm
	mov.b32 	%r37, 16;
	// begin inline asm
	{  .reg .f32 r0;  .reg .pred p;  shfl.sync.down.b32 r0|p, %f19, %r37, %r38, %r39;  @p add.f32 r0, r0, %f19;  mov.f32 %f22, r0;}
	// end inline asm
	@%p4 bra 	$L__BB3_7;
	st.shared.f32 	[%r10], %f22;
$L__BB3_7:
	setp.ne.s32 	%p5, %r2, 0;
	bar.sync 	0;
	@%p5 bra 	$L__BB3_9;
	ld.shared.f32 	%f25, [_ZZ26LayerNormRowReduceInToTempIff6IvarOpIffEEvPKT_iiPT0_T1_E12temp_storage+8];
	add.f32 	%f26, %f22, %f25;
	ld.shared.f32 	%f27, [_ZZ26LayerNormRowReduceInToTempIff6IvarOpIffEEvPKT_iiPT0_T1_E12temp_storage+12];
	add.f32 	%f28, %f26, %f27;
	ld.shared.f32 	%f29, [_ZZ26LayerNormRowReduceInToTempIff6IvarOpIffEEvPKT_iiPT0_T1_E12temp_storage+16];
	add.f32 	%f30, %f28, %f29;
	mad.lo.s32 	%r40, %r41, %r7, %r3;
	mul.wide.u32 	%rd11, %r40, 4;
	add.s64 	%rd12, %rd3, %rd11;
	st.global.f32 	[%rd12], %f30;
$L__BB3_9:
	add.s32 	%r41, %r41, %r11;
	setp.lt.s32 	%p6, %r41, %r17;
	@%p6 bra 	$L__BB3_2;
$L__BB3_10:
	ret;

}
	// .globl	_Z27LayerNormRowReduceTempToOutIf6IvarOpIffEEvPKT_iiPS2_T0_
.visible .entry _Z27LayerNormRowReduceTempToOutIf6IvarOpIffEEvPKT_iiPS2_T0_(
	.param .u64 .ptr .align 1 _Z27LayerNormRowReduceTempToOutIf6IvarOpIffEEvPKT_iiPS2_T0__param_0,
	.param .u32 _Z27LayerNormRowReduceTempToOutIf6IvarOpIffEEvPKT_iiPS2_T0__param_1,
	.param .u32 _Z27LayerNormRowReduceTempToOutIf6IvarOpIffEEvPKT_iiPS2_T0__param_2,
	.param .u64 .ptr .align 1 _Z27LayerNormRowReduceTempToOutIf6IvarOpIffEEvPKT_iiPS2_T0__param_3,
	.param .align 8 .b8 _Z27LayerNormRowReduceTempToOutIf6IvarOpIffEEvPKT_iiPS2_T0__param_4[16]
)
{
	.reg .pred 	%p<15>;
	.reg .b32 	%r<65>;
	.reg .b32 	%f<113>;
	.reg .b64 	%rd<17>;
	// demoted variable
	.shared .align 4 .b8 _ZZ27LayerNormRowReduceTempToOutIf6IvarOpIffEEvPKT_iiPS2_T0_E12temp_storage[24];
	ld.param.f32 	%f18, [_Z27LayerNormRowReduceTempToOutIf6IvarOpIffEEvPKT_iiPS2_T0__param_4+12];
	ld.param.u32 	%r30, [_Z27LayerNormRowReduceTempToOutIf6IvarOpIffEEvPKT_iiPS2_T0__param_4+8];
	ld.param.u64 	%rd7, [_Z27LayerNormRowReduceTempToOutIf6IvarOpIffEEvPKT_iiPS2_T0__param_0];
	ld.param.u32 	%r28, [_Z27LayerNormRowReduceTempToOutIf6IvarOpIffEEvPKT_iiPS2_T0__param_1];
	ld.param.u32 	%r29, [_Z27LayerNormRowReduceTempToOutIf6IvarOpIffEEvPKT_iiPS2_T0__param_2];
	ld.param.u64 	%rd5, [_Z27LayerNormRowReduceTempToOutIf6IvarOpIffEEvPKT_iiPS2_T0__param_3];
	cvta.to.global.u64 	%rd1, %rd7;
	mov.u32 	%r58, %ctaid.x;
	setp.ge.s32 	%p1, %r58, %r28;
	@%p1 bra 	$L__BB4_21;
	mov.u32 	%r2, %tid.x;
	// begin inline asm
	mov.u32 %r31, %laneid;
	// end inline asm
	shr.u32 	%r32, %r2, 3;
	and.b32  	%r33, %r32, 124;
	mov.u32 	%r34, _ZZ27LayerNormRowReduceTempToOutIf6IvarOpIffEEvPKT_iiPS2_T0_E12temp_storage;
	add.s32 	%r35, %r34, %r33;
	add.s32 	%r4, %r35, 4;
	cvt.rn.f32.s32 	%f2, %r30;
	mov.u32 	%r5, %nctaid.x;
	not.b32 	%r36, %r2;
	add.s32 	%r6, %r29, %r36;
	shr.u32 	%r37, %r6, 7;
	add.s32 	%r38, %r37, 1;
	and.b32  	%r7, %r38, 15;
	add.s32 	%r8, %r7, -1;
	and.b32  	%r9, %r38, 7;
	add.s32 	%r10, %r9, -1;
	and.b32  	%r11, %r38, 3;
	and.b32  	%r39, %r38, 67108848;
	neg.s32 	%r12, %r39;
	add.s64 	%rd2, %rd1, 4096;
	cvta.to.global.u64 	%rd3, %rd5;
$L__BB4_2:
	setp.ge.s32 	%p2, %r2, %r29;
	mov.f32 	%f112, 0f00000000;
	@%p2 bra 	$L__BB4_16;
	setp.lt.u32 	%p3, %r6, 1920;
	mul.lo.s32 	%r14, %r58, %r29;
	mov.f32 	%f112, 0f00000000;
	mov.u32 	%r62, %r2;
	@%p3 bra 	$L__BB4_6;
	add.s32 	%r59, %r2, %r14;
	mov.f32 	%f112, 0f00000000;
	mov.u32 	%r60, %r12;
	mov.u32 	%r62, %r2;
$L__BB4_5:
	.pragma "nounroll";
	mul.wide.s32 	%rd8, %r59, 4;
	add.s64 	%rd9, %rd2, %rd8;
	ld.global.nc.f32 	%f23, [%rd9+-4096];
	add.f32 	%f24, %f112, %f23;
	ld.global.nc.f32 	%f25, [%rd9+-3584];
	add.f32 	%f26, %f24, %f25;
	ld.global.nc.f32 	%f27, [%rd9+-3072];
	add.f32 	%f28, %f26, %f27;
	ld.global.nc.f32 	%f29, [%rd9+-2560];
	add.f32 	%f30, %f28, %f29;
	ld.global.nc.f32 	%f31, [%rd9+-2048];
	add.f32 	%f32, %f30, %f31;
	ld.global.nc.f32 	%f33, [%rd9+-1536];
	add.f32 	%f34, %f32, %f33;
	ld.global.nc.f32 	%f35, [%rd9+-1024];
	add.f32 	%f36, %f34, %f35;
	ld.global.nc.f32 	%f37, [%rd9+-512];
	add.f32 	%f38, %f36, %f37;
	ld.global.nc.f32 	%f39, [%rd9];
	add.f32 	%f40, %f38, %f39;
	ld.global.nc.f32 	%f41, [%rd9+512];
	add.f32 	%f42, %f40, %f41;
	ld.global.nc.f32 	%f43, [%rd9+1024];
	add.f32 	%f44, %f42, %f43;
	ld.global.nc.f32 	%f45, [%rd9+1536];
	add.f32 	%f46, %f44, %f45;
	ld.global.nc.f32 	%f47, [%rd9+2048];
	add.f32 	%f48, %f46, %f47;
	ld.global.nc.f32 	%f49, [%rd9+2560];
	add.f32 	%f50, %f48, %f49;
	ld.global.nc.f32 	%f51, [%rd9+3072];
	add.f32 	%f52, %f50, %f51;
	ld.global.nc.f32 	%f53, [%rd9+3584];
	add.f32 	%f112, %f52, %f53;
	add.s32 	%r62, %r62, 2048;
	add.s32 	%r60, %r60, 16;
	add.s32 	%r59, %r59, 2048;
	setp.ne.s32 	%p4, %r60, 0;
	@%p4 bra 	$L__BB4_5;
$L__BB4_6:
	setp.eq.s32 	%p5, %r7, 0;
	@%p5 bra 	$L__BB4_16;
	setp.lt.u32 	%p6, %r8, 7;
	@%p6 bra 	$L__BB4_9;
	add.s32 	%r40, %r62, %r14;
	mul.wide.s32 	%rd10, %r40, 4;
	add.s64 	%rd11, %rd1, %rd10;
	ld.global.nc.f32 	%f55, [%rd11];
	add.f32 	%f56, %f112, %f55;
	ld.global.nc.f32 	%f57, [%rd11+512];
	add.f32 	%f58, %f56, %f57;
	ld.global.nc.f32 	%f59, [%rd11+1024];
	add.f32 	%f60, %f58, %f59;
	ld.global.nc.f32 	%f61, [%rd11+1536];
	add.f32 	%f62, %f60, %f61;
	ld.global.nc.f32 	%f63, [%rd11+2048];
	add.f32 	%f64, %f62, %f63;
	ld.global.nc.f32 	%f65, [%rd11+2560];
	add.f32 	%f66, %f64, %f65;
	ld.global.nc.f32 	%f67, [%rd11+3072];
	add.f32 	%f68, %f66, %f67;
	ld.global.nc.f32 	%f69, [%rd11+3584];
	add.f32 	%f112, %f68, %f69;
	add.s32 	%r62, %r62, 1024;
$L__BB4_9:
	setp.eq.s32 	%p7, %r9, 0;
	@%p7 bra 	$L__BB4_16;
	setp.lt.u32 	%p8, %r10, 3;
	@%p8 bra 	$L__BB4_12;
	add.s32 	%r41, %r62, %r14;
	mul.wide.s32 	%rd12, %r41, 4;
	add.s64 	%rd13, %rd1, %rd12;
	ld.global.nc.f32 	%f71, [%rd13];
	add.f32 	%f72, %f112, %f71;
	ld.global.nc.f32 	%f73, [%rd13+512];
	add.f32 	%f74, %f72, %f73;
	ld.global.nc.f32 	%f75, [%rd13+1024];
	add.f32 	%f76, %f74, %f75;
	ld.global.nc.f32 	%f77, [%rd13+1536];
	add.f32 	%f112, %f76, %f77;
	add.s32 	%r62, %r62, 512;
$L__BB4_12:
	setp.eq.s32 	%p9, %r11, 0;
	@%p9 bra 	$L__BB4_16;
	setp.eq.s32 	%p10, %r11, 1;
	add.s32 	%r42, %r62, %r14;
	mul.wide.s32 	%rd14, %r42, 4;
	add.s64 	%rd4, %rd1, %rd14;
	ld.global.nc.f32 	%f78, [%rd4];
	add.f32 	%f112, %f112, %f78;
	@%p10 bra 	$L__BB4_16;
	setp.eq.s32 	%p11, %r11, 2;
	ld.global.nc.f32 	%f79, [%rd4+512];
	add.f32 	%f112, %f112, %f79;
	@%p11 bra 	$L__BB4_16;
	ld.global.nc.f32 	%f80, [%rd4+1024];
	add.f32 	%f112, %f112, %f80;
$L__BB4_16:
	setp.ne.s32 	%p12, %r31, 0;
	mov.b32 	%r43, 1;
	mov.b32 	%r56, 31;
	mov.b32 	%r57, -1;
	// begin inline asm
	{  .reg .f32 r0;  .reg .pred p;  shfl.sync.down.b32 r0|p, %f112, %r43, %r56, %r57;  @p add.f32 r0, r0, %f112;  mov.f32 %f81, r0;}
	// end inline asm
	mov.b32 	%r46, 2;
	// begin inline asm
	{  .reg .f32 r0;  .reg .pred p;  shfl.sync.down.b32 r0|p, %f81, %r46, %r56, %r57;  @p add.f32 r0, r0, %f81;  mov.f32 %f84, r0;}
	// end inline asm
	mov.b32 	%r49, 4;
	// begin inline asm
	{  .reg .f32 r0;  .reg .pred p;  shfl.sync.down.b32 r0|p, %f84, %r49, %r56, %r57;  @p add.f32 r0, r0, %f84;  mov.f32 %f87, r0;}
	// end inline asm
	mov.b32 	%r52, 8;
	// begin inline asm
	{  .reg .f32 r0;  .reg .pred p;  shfl.sync.down.b32 r0|p, %f87, %r52, %r56, %r57;  @p add.f32 r0, r0, %f87;  mov.f32 %f90, r0;}
	// end inline asm
	mov.b32 	%r55, 16;
	// begin inline asm
	{  .reg .f32 r0;  .reg .pred p;  shfl.sync.down.b32 r0|p, %f90, %r55, %r56, %r57;  @p add.f32 r0, r0, %f90;  mov.f32 %f93, r0;}
	// end inline asm
	@%p12 bra 	$L__BB4_18;
	st.shared.f32 	[%r4], %f93;
$L__BB4_18:
	setp.ne.s32 	%p13, %r2, 0;
	bar.sync 	0;
	@%p13 bra 	$L__BB4_20;
	ld.shared.f32 	%f96, [_ZZ27LayerNormRowReduceTempToOutIf6IvarOpIffEEvPKT_iiPS2_T0_E12temp_storage+8];
	add.f32 	%f97, %f93, %f96;
	ld.shared.f32 	%f98, [_ZZ27LayerNormRowReduceTempToOutIf6IvarOpIffEEvPKT_iiPS2_T0_E12temp_storage+12];
	add.f32 	%f99, %f97, %f98;
	ld.shared.f32 	%f100, [_ZZ27LayerNormRowReduceTempToOutIf6IvarOpIffEEvPKT_iiPS2_T0_E12temp_storage+16];
	add.f32 	%f101, %f99, %f100;
	div.rn.f32 	%f102, %f101, %f2;
	add.f32 	%f103, %f18, %f102;
	rsqrt.approx.f32 	%f104, %f103;
	mul.wide.s32 	%rd15, %r58, 4;
	add.s64 	%rd16, %rd3, %rd15;
	st.global.f32 	[%rd16], %f104;
$L__BB4_20:
	add.s32 	%r58, %r58, %r5;
	setp.lt.s32 	%p14, %r58, %r28;
	@%p14 bra 	$L__BB4_2;
$L__BB4_21:
	ret;

}
	// .globl	_Z15LayerNormUpdateIf3YOpIffEEvPKT_iiPS2_T0_
.visible .entry _Z15LayerNormUpdateIf3YOpIffEEvPKT_iiPS2_T0_(
	.param .u64 .ptr .align 1 _Z15LayerNormUpdateIf3YOpIffEEvPKT_iiPS2_T0__param_0,
	.param .u32 _Z15LayerNormUpdateIf3YOpIffEEvPKT_iiPS2_T0__param_1,
	.param .u32 _Z15LayerNormUpdateIf3YOpIffEEvPKT_iiPS2_T0__param_2,
	.param .u64 .ptr .align 1 _Z15LayerNormUpdateIf3YOpIffEEvPKT_iiPS2_T0__param_3,
	.param .align 8 .b8 _Z15LayerNormUpdateIf3YOpIffEEvPKT_iiPS2_T0__param_4[40]
)
{
	.reg .pred 	%p<2>;
	.reg .b16 	%rs<5>;
	.reg .b32 	%r<18>;
	.reg .b32 	%f<9>;
	.reg .b64 	%rd<23>;

	ld.param.u32 	%r3, [_Z15LayerNormUpdateIf3YOpIffEEvPKT_iiPS2_T0__param_4+32];
	ld.param.u64 	%rd6, [_Z15LayerNormUpdateIf3YOpIffEEvPKT_iiPS2_T0__param_4+24];
	ld.param.u64 	%rd5, [_Z15LayerNormUpdateIf3YOpIffEEvPKT_iiPS2_T0__param_4+16];
	ld.param.u64 	%rd4, [_Z15LayerNormUpdateIf3YOpIffEEvPKT_iiPS2_T0__param_4+8];
	ld.param.u64 	%rd3, [_Z15LayerNormUpdateIf3YOpIffEEvPKT_iiPS2_T0__param_4];
	ld.param.u64 	%rd1, [_Z15LayerNormUpdateIf3YOpIffEEvPKT_iiPS2_T0__param_0];
	ld.param.u32 	%r9, [_Z15LayerNormUpdateIf3YOpIffEEvPKT_iiPS2_T0__param_1];
	ld.param.u32 	%r2, [_Z15LayerNormUpdateIf3YOpIffEEvPKT_iiPS2_T0__param_2];
	ld.param.u64 	%rd2, [_Z15LayerNormUpdateIf3YOpIffEEvPKT_iiPS2_T0__param_3];
	mov.u32 	%r10, %tid.x;
	mov.u32 	%r11, %ctaid.x;
	mov.u32 	%r12, %ntid.x;
	mad.lo.s32 	%r1, %r11, %r12, %r10;
	mul.lo.s32 	%r13, %r2, %r9;
	setp.ge.s32 	%p1, %r1, %r13;
	@%p1 bra 	$L__BB5_2;
	cvta.to.global.u64 	%rd7, %rd6;
	cvta.to.global.u64 	%rd8, %rd5;
	cvta.to.global.u64 	%rd9, %rd4;
	cvta.to.global.u64 	%rd10, %rd3;
	cvta.to.global.u64 	%rd11, %rd1;
	cvta.to.global.u64 	%rd12, %rd2;
	div.s32 	%r14, %r1, %r2;
	mul.lo.s32 	%r15, %r14, %r2;
	sub.s32 	%r16, %r1, %r15;
	mul.wide.s32 	%rd13, %r14, 4;
	add.s64 	%rd14, %rd10, %rd13;
	ld.global.f32 	%f1, [%rd14];
	add.s64 	%rd15, %rd9, %rd13;
	ld.global.f32 	%f2, [%rd15];
	mad.lo.s32 	%r17, %r14, %r3, %r16;
	mul.wide.s32 	%rd16, %r17, 4;
	add.s64 	%rd17, %rd11, %rd16;
	ld.global.nc.f32 	%f3, [%rd17];
	sub.f32 	%f4, %f3, %f1;
	mul.f32 	%f5, %f2, %f4;
	mul.wide.s32 	%rd18, %r16, 4;
	add.s64 	%rd19, %rd8, %rd18;
	ld.global.f32 	%f6, [%rd19];
	add.s64 	%rd20, %rd7, %rd18;
	ld.global.f32 	%f7, [%rd20];
	fma.rn.f32 	%f8, %f6, %f5, %f7;
	mul.wide.s32 	%rd21, %r1, 4;
	add.s64 	%rd22, %rd12, %rd21;
	st.global.f32 	[%rd22], %f8;
$L__BB5_2:
	ret;

}
	// .globl	_Z17InitGradBetaGammaIfEvPT_S1_i
.visible .entry _Z17InitGradBetaGammaIfEvPT_S1_i(
	.param .u64 .ptr .align 1 _Z17InitGradBetaGammaIfEvPT_S1_i_param_0,
	.param .u64 .ptr .align 1 _Z17InitGradBetaGammaIfEvPT_S1_i_param_1,
	.param .u32 _Z17InitGradBetaGammaIfEvPT_S1_i_param_2
)
{
	.reg .pred 	%p<2>;
	.reg .b32 	%r<7>;
	.reg .b64 	%rd<8>;

	ld.param.u64 	%rd1, [_Z17InitGradBetaGammaIfEvPT_S1_i_param_0];
	ld.param.u64 	%rd2, [_Z17InitGradBetaGammaIfEvPT_S1_i_param_1];
	ld.param.u32 	%r2, [_Z17InitGradBetaGammaIfEvPT_S1_i_param_2];
	mov.u32 	%r3, %tid.x;
	mov.u32 	%r4, %ctaid.x;
	mov.u32 	%r5, %ntid.x;
	mad.lo.s32 	%r1, %r4, %r5, %r3;
	setp.ge.s32 	%p1, %r1, %r2;
	@%p1 bra 	$L__BB6_2;
	cvta.to.global.u64 	%rd3, %rd1;
	cvta.to.global.u64 	%rd4, %rd2;
	mul.wide.s32 	%rd5, %r1, 4;
	add.s64 	%rd6, %rd3, %rd5;
	mov.b32 	%r6, 0;
	st.global.u32 	[%rd6], %r6;
	add.s64 	%rd7, %rd4, %rd5;
	st.global.u32 	[%rd7], %r6;
$L__BB6_2:
	ret;

}
	// .globl	_Z22LayerNormGradBetaGammaIffEvPKT_S2_PKT0_S5_iiPS3_S6_
.visible .entry _Z22LayerNormGradBetaGammaIffEvPKT_S2_PKT0_S5_iiPS3_S6_(
	.param .u64 .ptr .align 1 _Z22LayerNormGradBetaGammaIffEvPKT_S2_PKT0_S5_iiPS3_S6__param_0,
	.param .u64 .ptr .align 1 _Z22LayerNormGradBetaGammaIffEvPKT_S2_PKT0_S5_iiPS3_S6__param_1,
	.param .u64 .ptr .align 1 _Z22LayerNormGradBetaGammaIffEvPKT_S2_PKT0_S5_iiPS3_S6__param_2,
	.param .u64 .ptr .align 1 _Z22LayerNormGradBetaGammaIffEvPKT_S2_PKT0_S5_iiPS3_S6__param_3,
	.param .u32 _Z22LayerNormGradBetaGammaIffEvPKT_S2_PKT0_S5_iiPS3_S6__param_4,
	.param .u32 _Z22LayerNormGradBetaGammaIffEvPKT_S2_PKT0_S5_iiPS3_S6__param_5,
	.param .u64 .ptr .align 1 _Z22LayerNormGradBetaGammaIffEvPKT_S2_PKT0_S5_iiPS3_S6__param_6,
	.param .u64 .ptr .align 1 _Z22LayerNormGradBetaGammaIffEvPKT_S2_PKT0_S5_iiPS3_S6__param_7
)
{
	.reg .pred 	%p<11>;
	.reg .b32 	%r<31>;
	.reg .b32 	%f<159>;
	.reg .b64 	%rd<72>;

	ld.param.u64 	%rd13, [_Z22LayerNormGradBetaGammaIffEvPKT_S2_PKT0_S5_iiPS3_S6__param_0];
	ld.param.u64 	%rd14, [_Z22LayerNormGradBetaGammaIffEvPKT_S2_PKT0_S5_iiPS3_S6__param_1];
	ld.param.u64 	%rd15, [_Z22LayerNormGradBetaGammaIffEvPKT_S2_PKT0_S5_iiPS3_S6__param_2];
	ld.param.u64 	%rd16, [_Z22LayerNormGradBetaGammaIffEvPKT_S2_PKT0_S5_iiPS3_S6__param_3];
	ld.param.u32 	%r15, [_Z22LayerNormGradBetaGammaIffEvPKT_S2_PKT0_S5_iiPS3_S6__param_4];
	ld.param.u32 	%r16, [_Z22LayerNormGradBetaGammaIffEvPKT_S2_PKT0_S5_iiPS3_S6__param_5];
	cvta.to.global.u64 	%rd1, %rd16;
	cvta.to.global.u64 	%rd2, %rd15;
	cvta.to.global.u64 	%rd3, %rd14;
	cvta.to.global.u64 	%rd4, %rd13;
	mov.u32 	%r17, %tid.x;
	mov.u32 	%r18, %ctaid.x;
	mov.u32 	%r19, %ntid.x;
	mad.lo.s32 	%r1, %r18, %r19, %r17;
	setp.ge.s32 	%p1, %r1, %r16;
	@%p1 bra 	$L__BB7_14;
	setp.lt.s32 	%p2, %r15, 1;
	mov.f32 	%f157, 0f00000000;
	mov.f32 	%f158, %f157;
	@%p2 bra 	$L__BB7_13;
	and.b32  	%r2, %r15, 7;
	setp.lt.u32 	%p3, %r15, 8;
	mov.f32 	%f158, 0f00000000;
	mov.b32 	%r29, 0;
	mov.f32 	%f157, %f158;
	@%p3 bra 	$L__BB7_5;
	and.b32  	%r29, %r15, 2147483640;
	neg.s32 	%r27, %r29;
	add.s64 	%rd71, %rd2, 16;
	add.s64 	%rd70, %rd1, 16;
	mov.f32 	%f158, 0f00000000;
	mul.wide.s32 	%rd20, %r16, 4;
	shl.b32 	%r21, %r16, 3;
	mov.u32 	%r26, %r1;
$L__BB7_4:
	.pragma "nounroll";
	mul.wide.s32 	%rd17, %r26, 4;
	add.s64 	%rd18, %rd4, %rd17;
	ld.global.nc.f32 	%f29, [%rd18];
	add.s64 	%rd19, %rd3, %rd17;
	ld.global.nc.f32 	%f30, [%rd19];
	ld.global.nc.f32 	%f31, [%rd71+-16];
	sub.f32 	%f32, %f30, %f31;
	mul.f32 	%f33, %f29, %f32;
	ld.global.nc.f32 	%f34, [%rd70+-16];
	fma.rn.f32 	%f35, %f34, %f33, %f157;
	add.f32 	%f36, %f158, %f29;
	add.s64 	%rd21, %rd18, %rd20;
	ld.global.nc.f32 	%f37, [%rd21];
	add.s64 	%rd22, %rd19, %rd20;
	ld.global.nc.f32 	%f38, [%rd22];
	ld.global.nc.f32 	%f39, [%rd71+-12];
	sub.f32 	%f40, %f38, %f39;
	mul.f32 	%f41, %f37, %f40;
	ld.global.nc.f32 	%f42, [%rd70+-12];
	fma.rn.f32 	%f43, %f42, %f41, %f35;
	add.f32 	%f44, %f36, %f37;
	add.s64 	%rd23, %rd21, %rd20;
	ld.global.nc.f32 	%f45, [%rd23];
	add.s64 	%rd24, %rd22, %rd20;
	ld.global.nc.f32 	%f46, [%rd24];
	ld.global.nc.f32 	%f47, [%rd71+-8];
	sub.f32 	%f48, %f46, %f47;
	mul.f32 	%f49, %f45, %f48;
	ld.global.nc.f32 	%f50, [%rd70+-8];
	fma.rn.f32 	%f51, %f50, %f49, %f43;
	add.f32 	%f52, %f44, %f45;
	add.s64 	%rd25, %rd23, %rd20;
	ld.global.nc.f32 	%f53, [%rd25];
	add.s64 	%rd26, %rd24, %rd20;
	ld.global.nc.f32 	%f54, [%rd26];
	ld.global.nc.f32 	%f55, [%rd71+-4];
	sub.f32 	%f56, %f54, %f55;
	mul.f32 	%f57, %f53, %f56;
	ld.global.nc.f32 	%f58, [%rd70+-4];
	fma.rn.f32 	%f59, %f58, %f57, %f51;
	add.f32 	%f60, %f52, %f53;
	add.s64 	%rd27, %rd25, %rd20;
	ld.global.nc.f32 	%f61, [%rd27];
	add.s64 	%rd28, %rd26, %rd20;
	ld.global.nc.f32 	%f62, [%rd28];
	ld.global.nc.f32 	%f63, [%rd71];
	sub.f32 	%f64, %f62, %f63;
	mul.f32 	%f65, %f61, %f64;
	ld.global.nc.f32 	%f66, [%rd70];
	fma.rn.f32 	%f67, %f66, %f65, %f59;
	add.f32 	%f68, %f60, %f61;
	add.s64 	%rd29, %rd27, %rd20;
	ld.global.nc.f32 	%f69, [%rd29];
	add.s64 	%rd30, %rd28, %rd20;
	ld.global.nc.f32 	%f70, [%rd30];
	ld.global.nc.f32 	%f71, [%rd71+4];
	sub.f32 	%f72, %f70, %f71;
	mul.f32 	%f73, %f69, %f72;
	ld.global.nc.f32 	%f74, [%rd70+4];
	fma.rn.f32 	%f75, %f74, %f73, %f67;
	add.f32 	%f76, %f68, %f69;
	add.s64 	%rd31, %rd29, %rd20;
	ld.global.nc.f32 	%f77, [%rd31];
	add.s64 	%rd32, %rd30, %rd20;
	ld.global.nc.f32 	%f78, [%rd32];
	ld.global.nc.f32 	%f79, [%rd71+8];
	sub.f32 	%f80, %f78, %f79;
	mul.f32 	%f81, %f77, %f80;
	ld.global.nc.f32 	%f82, [%rd70+8];
	fma.rn.f32 	%f83, %f82, %f81, %f75;
	add.f32 	%f84, %f76, %f77;
	add.s64 	%rd33, %rd31, %rd20;
	ld.global.nc.f32 	%f85, [%rd33];
	add.s64 	%rd34, %rd32, %rd20;
	ld.global.nc.f32 	%f86, [%rd34];
	ld.global.nc.f32 	%f87, [%rd71+12];
	sub.f32 	%f88, %f86, %f87;
	mul.f32 	%f89, %f85, %f88;
	ld.global.nc.f32 	%f90, [%rd70+12];
	fma.rn.f32 	%f157, %f90, %f89, %f83;
	add.f32 	%f158, %f84, %f85;
	add.s32 	%r27, %r27, 8;
	add.s32 	%r26, %r26, %r21;
	add.s64 	%rd71, %rd71, 32;
	add.s64 	%rd70, %rd70, 32;
	setp.ne.s32 	%p4, %r27, 0;
	@%p4 bra 	$L__BB7_4;
$L__BB7_5:
	setp.eq.s32 	%p5, %r2, 0;
	@%p5 bra 	$L__BB7_13;
	and.b32  	%r10, %r15, 3;
	setp.lt.u32 	%p6, %r2, 4;
	@%p6 bra 	$L__BB7_8;
	mad.lo.s32 	%r22, %r29, %r16, %r1;
	mul.wide.s32 	%rd35, %r22, 4;
	add.s64 	%rd36, %rd4, %rd35;
	ld.global.nc.f32 	%f92, [%rd36];
	add.s64 	%rd37, %rd3, %rd35;
	ld.global.nc.f32 	%f93, [%rd37];
	mul.wide.u32 	%rd38, %r29, 4;
	add.s64 	%rd39, %rd2, %rd38;
	ld.global.nc.f32 	%f94, [%rd39];
	sub.f32 	%f95, %f93, %f94;
	mul.f32 	%f96, %f92, %f95;
	add.s64 	%rd40, %rd1, %rd38;
	ld.global.nc.f32 	%f97, [%rd40];
	fma.rn.f32 	%f98, %f97, %f96, %f157;
	add.f32 	%f99, %f158, %f92;
	mul.wide.s32 	%rd41, %r16, 4;
	add.s64 	%rd42, %rd36, %rd41;
	ld.global.nc.f32 	%f100, [%rd42];
	add.s64 	%rd43, %rd37, %rd41;
	ld.global.nc.f32 	%f101, [%rd43];
	ld.global.nc.f32 	%f102, [%rd39+4];
	sub.f32 	%f103, %f101, %f102;
	mul.f32 	%f104, %f100, %f103;
	ld.global.nc.f32 	%f105, [%rd40+4];
	fma.rn.f32 	%f106, %f105, %f104, %f98;
	add.f32 	%f107, %f99, %f100;
	add.s64 	%rd44, %rd42, %rd41;
	ld.global.nc.f32 	%f108, [%rd44];
	add.s64 	%rd45, %rd43, %rd41;
	ld.global.nc.f32 	%f109, [%rd45];
	ld.global.nc.f32 	%f110, [%rd39+8];
	sub.f32 	%f111, %f109, %f110;
	mul.f32 	%f112, %f108, %f111;
	ld.global.nc.f32 	%f113, [%rd40+8];
	fma.rn.f32 	%f114, %f113, %f112, %f106;
	add.f32 	%f115, %f107, %f108;
	add.s64 	%rd46, %rd44, %rd41;
	ld.global.nc.f32 	%f116, [%rd46];
	add.s64 	%rd47, %rd45, %rd41;
	ld.global.nc.f32 	%f117, [%rd47];
	ld.global.nc.f32 	%f118, [%rd39+12];
	sub.f32 	%f119, %f117, %f118;
	mul.f32 	%f120, %f116, %f119;
	ld.global.nc.f32 	%f121, [%rd40+12];
	fma.rn.f32 	%f157, %f121, %f120, %f114;
	add.f32 	%f158, %f115, %f116;
	add.s32 	%r29, %r29, 4;
$L__BB7_8:
	setp.eq.s32 	%p7, %r10, 0;
	@%p7 bra 	$L__BB7_13;
	setp.eq.s32 	%p8, %r10, 1;
	@%p8 bra 	$L__BB7_11;
	mad.lo.s32 	%r23, %r29, %r16, %r1;
	mul.wide.s32 	%rd48, %r23, 4;
	add.s64 	%rd49, %rd4, %rd48;
	ld.global.nc.f32 	%f123, [%rd49];
	add.s64 	%rd50, %rd3, %rd48;
	ld.global.nc.f32 	%f124, [%rd50];
	mul.wide.u32 	%rd51, %r29, 4;
	add.s64 	%rd52, %rd2, %rd51;
	ld.global.nc.f32 	%f125, [%rd52];
	sub.f32 	%f126, %f124, %f125;
	mul.f32 	%f127, %f123, %f126;
	add.s64 	%rd53, %rd1, %rd51;
	ld.global.nc.f32 	%f128, [%rd53];
	fma.rn.f32 	%f129, %f128, %f127, %f157;
	add.f32 	%f130, %f158, %f123;
	mul.wide.s32 	%rd54, %r16, 4;
	add.s64 	%rd55, %rd49, %rd54;
	ld.global.nc.f32 	%f131, [%rd55];
	add.s64 	%rd56, %rd50, %rd54;
	ld.global.nc.f32 	%f132, [%rd56];
	ld.global.nc.f32 	%f133, [%rd52+4];
	sub.f32 	%f134, %f132, %f133;
	mul.f32 	%f135, %f131, %f134;
	ld.global.nc.f32 	%f136, [%rd53+4];
	fma.rn.f32 	%f157, %f136, %f135, %f129;
	add.f32 	%f158, %f130, %f131;
	add.s32 	%r29, %r29, 2;
$L__BB7_11:
	and.b32  	%r24, %r15, 1;
	setp.eq.b32 	%p9, %r24, 1;
	not.pred 	%p10, %p9;
	@%p10 bra 	$L__BB7_13;
	mad.lo.s32 	%r25, %r29, %r16, %r1;
	mul.wide.s32 	%rd57, %r25, 4;
	add.s64 	%rd58, %rd4, %rd57;
	ld.global.nc.f32 	%f137, [%rd58];
	add.s64 	%rd59, %rd3, %rd57;
	ld.global.nc.f32 	%f138, [%rd59];
	mul.wide.u32 	%rd60, %r29, 4;
	add.s64 	%rd61, %rd2, %rd60;
	ld.global.nc.f32 	%f139, [%rd61];
	sub.f32 	%f140, %f138, %f139;
	mul.f32 	%f141, %f137, %f140;
	add.s64 	%rd62, %rd1, %rd60;
	ld.global.nc.f32 	%f142, [%rd62];
	fma.rn.f32 	%f157, %f142, %f141, %f157;
	add.f32 	%f158, %f158, %f137;
$L__BB7_13:
	ld.param.u64 	%rd69, [_Z22LayerNormGradBetaGammaIffEvPKT_S2_PKT0_S5_iiPS3_S6__param_7];
	ld.param.u64 	%rd68, [_Z22LayerNormGradBetaGammaIffEvPKT_S2_PKT0_S5_iiPS3_S6__param_6];
	cvta.to.global.u64 	%rd63, %rd68;
	mul.wide.s32 	%rd64, %r1, 4;
	add.s64 	%rd65, %rd63, %rd64;
	st.global.f32 	[%rd65], %f157;
	cvta.to.global.u64 	%rd66, %rd69;
	add.s64 	%rd67, %rd66, %rd64;
	st.global.f32 	[%rd67], %f158;
$L__BB7_14:
	ret;

}
	// .globl	_Z28LayerNormGradBetaGammaAtomicIffEvPKT_S2_PKT0_S5_iiPS3_S6_
.visible .entry _Z28LayerNormGradBetaGammaAtomicIffEvPKT_S2_PKT0_S5_iiPS3_S6_(
	.param .u64 .ptr .align 1 _Z28LayerNormGradBetaGammaAtomicIffEvPKT_S2_PKT0_S5_iiPS3_S6__param_0,
	.param .u64 .ptr .align 1 _Z28LayerNormGradBetaGammaAtomicIffEvPKT_S2_PKT0_S5_iiPS3_S6__param_1,
	.param .u64 .ptr .align 1 _Z28LayerNormGradBetaGammaAtomicIffEvPKT_S2_PKT0_S5_iiPS3_S6__param_2,
	.param .u64 .ptr .align 1 _Z28LayerNormGradBetaGammaAtomicIffEvPKT_S2_PKT0_S5_iiPS3_S6__param_3,
	.param .u32 _Z28LayerNormGradBetaGammaAtomicIffEvPKT_S2_PKT0_S5_iiPS3_S6__param_4,
	.param .u32 _Z28LayerNormGradBetaGammaAtomicIffEvPKT_S2_PKT0_S5_iiPS3_S6__param_5,
	.param .u64 .ptr .align 1 _Z28LayerNormGradBetaGammaAtomicIffEvPKT_S2_PKT0_S5_iiPS3_S6__param_6,
	.param .u64 .ptr .align 1 _Z28LayerNormGradBetaGammaAtomicIffEvPKT_S2_PKT0_S5_iiPS3_S6__param_7
)
{
	.reg .pred 	%p<10>;
	.reg .b32 	%r<33>;
	.reg .b32 	%f<52>;
	.reg .b64 	%rd<57>;

	ld.param.u64 	%rd16, [_Z28LayerNormGradBetaGammaAtomicIffEvPKT_S2_PKT0_S5_iiPS3_S6__param_0];
	ld.param.u64 	%rd17, [_Z28LayerNormGradBetaGammaAtomicIffEvPKT_S2_PKT0_S5_iiPS3_S6__param_1];
	ld.param.u64 	%rd15, [_Z28LayerNormGradBetaGammaAtomicIffEvPKT_S2_PKT0_S5_iiPS3_S6__param_3];
	ld.param.u32 	%r16, [_Z28LayerNormGradBetaGammaAtomicIffEvPKT_S2_PKT0_S5_iiPS3_S6__param_4];
	ld.param.u32 	%r17, [_Z28LayerNormGradBetaGammaAtomicIffEvPKT_S2_PKT0_S5_iiPS3_S6__param_5];
	ld.param.u64 	%rd18, [_Z28LayerNormGradBetaGammaAtomicIffEvPKT_S2_PKT0_S5_iiPS3_S6__param_6];
	ld.param.u64 	%rd19, [_Z28LayerNormGradBetaGammaAtomicIffEvPKT_S2_PKT0_S5_iiPS3_S6__param_7];
	cvta.to.global.u64 	%rd1, %rd19;
	cvta.to.global.u64 	%rd2, %rd18;
	cvta.to.global.u64 	%rd3, %rd17;
	cvta.to.global.u64 	%rd4, %rd16;
	mov.u32 	%r1, %tid.x;
	mov.u32 	%r2, %ntid.x;
	mov.u32 	%r30, %ctaid.x;
	setp.ge.s32 	%p1, %r30, %r16;
	@%p1 bra 	$L__BB8_10;
	add.s32 	%r4, %r1, %r2;
	max.s32 	%r18, %r17, %r4;
	setp.lt.s32 	%p2, %r4, %r17;
	selp.u32 	%r19, 1, 0, %p2;
	add.s32 	%r20, %r4, %r19;
	sub.s32 	%r21, %r18, %r20;
	div.u32 	%r22, %r21, %r2;
	add.s32 	%r5, %r22, %r19;
	and.b32  	%r6, %r5, 3;
	mul.wide.u32 	%rd20, %r1, 4;
	add.s64 	%rd5, %rd2, %rd20;
	add.s64 	%rd6, %rd1, %rd20;
	mul.wide.s32 	%rd21, %r2, 4;
	add.s64 	%rd7, %rd5, %rd21;
	add.s64 	%rd8, %rd6, %rd21;
	add.s32 	%r7, %r4, %r2;
	cvta.to.global.u64 	%rd9, %rd15;
$L__BB8_2:
	setp.ge.s32 	%p3, %r1, %r17;
	@%p3 bra 	$L__BB8_9;
	ld.param.u64 	%rd56, [_Z28LayerNormGradBetaGammaAtomicIffEvPKT_S2_PKT0_S5_iiPS3_S6__param_2];
	setp.eq.s32 	%p4, %r6, 3;
	mul.lo.s32 	%r9, %r30, %r17;
	cvta.to.global.u64 	%rd22, %rd56;
	mul.wide.u32 	%rd23, %r30, 4;
	add.s64 	%rd24, %rd22, %rd23;
	ld.global.nc.f32 	%f1, [%rd24];
	add.s64 	%rd25, %rd9, %rd23;
	ld.global.nc.f32 	%f2, [%rd25];
	mov.u32 	%r31, %r1;
	@%p4 bra 	$L__BB8_7;
	setp.eq.s32 	%p5, %r6, 0;
	add.s32 	%r23, %r1, %r9;
	mul.wide.s32 	%rd26, %r23, 4;
	add.s64 	%rd10, %rd4, %rd26;
	ld.global.nc.f32 	%f3, [%rd10];
	add.s64 	%rd11, %rd3, %rd26;
	ld.global.nc.f32 	%f4, [%rd11];
	sub.f32 	%f5, %f4, %f1;
	mul.f32 	%f6, %f3, %f5;
	mul.f32 	%f7, %f2, %f6;
	atom.global.add.f32 	%f8, [%rd5], %f7;
	atom.global.add.f32 	%f9, [%rd6], %f3;
	mov.u32 	%r31, %r4;
	@%p5 bra 	$L__BB8_7;
	setp.eq.s32 	%p6, %r6, 1;
	shl.b32 	%r10, %r2, 2;
	cvt.u64.u32 	%rd27, %r10;
	add.s64 	%rd12, %rd10, %rd27;
	ld.global.nc.f32 	%f10, [%rd12];
	add.s64 	%rd13, %rd11, %rd27;
	ld.global.nc.f32 	%f11, [%rd13];
	sub.f32 	%f12, %f11, %f1;
	mul.f32 	%f13, %f10, %f12;
	mul.f32 	%f14, %f2, %f13;
	atom.global.add.f32 	%f15, [%rd7], %f14;
	atom.global.add.f32 	%f16, [%rd8], %f10;
	mov.u32 	%r31, %r7;
	@%p6 bra 	$L__BB8_7;
	add.s32 	%r31, %r7, %r2;
	add.s64 	%rd29, %rd12, %rd27;
	ld.global.nc.f32 	%f17, [%rd29];
	add.s64 	%rd30, %rd13, %rd27;
	ld.global.nc.f32 	%f18, [%rd30];
	sub.f32 	%f19, %f18, %f1;
	mul.f32 	%f20, %f17, %f19;
	mul.f32 	%f21, %f2, %f20;
	mul.wide.s32 	%rd31, %r2, 4;
	add.s64 	%rd32, %rd7, %rd31;
	atom.global.add.f32 	%f22, [%rd32], %f21;
	add.s64 	%rd33, %rd8, %rd31;
	atom.global.add.f32 	%f23, [%rd33], %f17;
$L__BB8_7:
	setp.lt.u32 	%p7, %r5, 3;
	@%p7 bra 	$L__BB8_9;
$L__BB8_8:
	add.s32 	%r24, %r31, %r9;
	mul.wide.s32 	%rd34, %r24, 4;
	add.s64 	%rd35, %rd4, %rd34;
	ld.global.nc.f32 	%f24, [%rd35];
	mul.wide.u32 	%rd36, %r31, 4;
	add.s64 	%rd37, %rd2, %rd36;
	add.s64 	%rd38, %rd3, %rd34;
	ld.global.nc.f32 	%f25, [%rd38];
	sub.f32 	%f26, %f25, %f1;
	mul.f32 	%f27, %f24, %f26;
	mul.f32 	%f28, %f2, %f27;
	atom.global.add.f32 	%f29, [%rd37], %f28;
	add.s64 	%rd39, %rd1, %rd36;
	atom.global.add.f32 	%f30, [%rd39], %f24;
	add.s32 	%r25, %r31, %r2;
	shl.b32 	%r26, %r2, 2;
	cvt.u64.u32 	%rd40, %r26;
	add.s64 	%rd41, %rd35, %rd40;
	ld.global.nc.f32 	%f31, [%rd41];
	mul.wide.u32 	%rd42, %r25, 4;
	add.s64 	%rd43, %rd2, %rd42;
	add.s64 	%rd44, %rd38, %rd40;
	ld.global.nc.f32 	%f32, [%rd44];
	sub.f32 	%f33, %f32, %f1;
	mul.f32 	%f34, %f31, %f33;
	mul.f32 	%f35, %f2, %f34;
	atom.global.add.f32 	%f36, [%rd43], %f35;
	add.s64 	%rd45, %rd1, %rd42;
	atom.global.add.f32 	%f37, [%rd45], %f31;
	add.s32 	%r27, %r25, %r2;
	add.s64 	%rd46, %rd41, %rd40;
	ld.global.nc.f32 	%f38, [%rd46];
	mul.wide.u32 	%rd47, %r27, 4;
	add.s64 	%rd48, %rd2, %rd47;
	add.s64 	%rd49, %rd44, %rd40;
	ld.global.nc.f32 	%f39, [%rd49];
	sub.f32 	%f40, %f39, %f1;
	mul.f32 	%f41, %f38, %f40;
	mul.f32 	%f42, %f2, %f41;
	atom.global.add.f32 	%f43, [%rd48], %f42;
	add.s64 	%rd50, %rd1, %rd47;
	atom.global.add.f32 	%f44, [%rd50], %f38;
	add.s32 	%r28, %r27, %r2;
	add.s64 	%rd51, %rd46, %rd40;
	ld.global.nc.f32 	%f45, [%rd51];
	mul.wide.u32 	%rd52, %r28, 4;
	add.s64 	%rd53, %rd2, %rd52;
	add.s64 	%rd54, %rd49, %rd40;
	ld.global.nc.f32 	%f46, [%rd54];
	sub.f32 	%f47, %f46, %f1;
	mul.f32 	%f48, %f45, %f47;
	mul.f32 	%f49, %f2, %f48;
	atom.global.add.f32 	%f50, [%rd53], %f49;
	add.s64 	%rd55, %rd1, %rd52;
	atom.global.add.f32 	%f51, [%rd55], %f45;
	add.s32 	%r31, %r28, %r2;
	setp.lt.s32 	%p8, %r31, %r17;
	@%p8 bra 	$L__BB8_8;
$L__BB8_9:
	mov.u32 	%r29, %nctaid.x;
	add.s32 	%r30, %r30, %r29;
	setp.lt.s32 	%p9, %r30, %r16;
	@%p9 bra 	$L__BB8_2;
$L__BB8_10:
	ret;

}
	// .globl	_Z25LayerNormRowReduceInToOutIff6DvarOpIffE7DmeanOpIffEEvPKT_iiPT0_S8_T1_T2_
.visible .entry _Z25LayerNormRowReduceInToOutIff6DvarOpIffE7DmeanOpIffEEvPKT_iiPT0_S8_T1_T2_(
	.param .u64 .ptr .align 1 _Z25LayerNormRowReduceInToOutIff6DvarOpIffE7DmeanOpIffEEvPKT_iiPT0_S8_T1_T2__param_0,
	.param .u32 _Z25LayerNormRowReduceInToOutIff6DvarOpIffE7DmeanOpIffEEvPKT_iiPT0_S8_T1_T2__param_1,
	.param .u32 _Z25LayerNormRowReduceInToOutIff6DvarOpIffE7DmeanOpIffEEvPKT_iiPT0_S8_T1_T2__param_2,
	.param .u64 .ptr .align 1 _Z25LayerNormRowReduceInToOutIff6DvarOpIffE7DmeanOpIffEEvPKT_iiPT0_S8_T1_T2__param_3,
	.param .u64 .ptr .align 1 _Z25LayerNormRowReduceInToOutIff6DvarOpIffE7DmeanOpIffEEvPKT_iiPT0_S8_T1_T2__param_4,
	.param .align 8 .b8 _Z25LayerNormRowReduceInToOutIff6DvarOpIffE7DmeanOpIffEEvPKT_iiPT0_S8_T1_T2__param_5[40],
	.param .align 8 .b8 _Z25LayerNormRowReduceInToOutIff6DvarOpIffE7DmeanOpIffEEvPKT_iiPT0_S8_T1_T2__param_6[48]
)
{
	.reg .pred 	%p<23>;
	.reg .b16 	%rs<9>;
	.reg .b32 	%r<112>;
	.reg .b32 	%f<306>;
	.reg .b64 	%rd<82>;
	.reg .b64 	%fd<173>;
	// demoted variable
	.shared .align 4 .b8 _ZZ25LayerNormRowReduceInToOutIff6DvarOpIffE7DmeanOpIffEEvPKT_iiPT0_S8_T1_T2_E12temp_storage[24];
	ld.param.u32 	%r43, [_Z25LayerNormRowReduceInToOutIff6DvarOpIffE7DmeanOpIffEEvPKT_iiPT0_S8_T1_T2__param_6+40];
	ld.param.u64 	%rd26, [_Z25LayerNormRowReduceInToOutIff6DvarOpIffE7DmeanOpIffEEvPKT_iiPT0_S8_T1_T2__param_6+24];
	ld.param.u64 	%rd25, [_Z25LayerNormRowReduceInToOutIff6DvarOpIffE7DmeanOpIffEEvPKT_iiPT0_S8_T1_T2__param_6+16];
	ld.param.u32 	%r42, [_Z25LayerNormRowReduceInToOutIff6DvarOpIffE7DmeanOpIffEEvPKT_iiPT0_S8_T1_T2__param_5+32];
	ld.param.u64 	%rd22, [_Z25LayerNormRowReduceInToOutIff6DvarOpIffE7DmeanOpIffEEvPKT_iiPT0_S8_T1_T2__param_5+24];
	ld.param.u64 	%rd21, [_Z25LayerNormRowReduceInToOutIff6DvarOpIffE7DmeanOpIffEEvPKT_iiPT0_S8_T1_T2__param_5+16];
	ld.param.u64 	%rd24, [_Z25LayerNormRowReduceInToOutIff6DvarOpIffE7DmeanOpIffEEvPKT_iiPT0_S8_T1_T2__param_6+8];
	ld.param.u64 	%rd23, [_Z25LayerNormRowReduceInToOutIff6DvarOpIffE7DmeanOpIffEEvPKT_iiPT0_S8_T1_T2__param_6];
	ld.param.u64 	%rd20, [_Z25LayerNormRowReduceInToOutIff6DvarOpIffE7DmeanOpIffEEvPKT_iiPT0_S8_T1_T2__param_5+8];
	ld.param.u64 	%rd19, [_Z25LayerNormRowReduceInToOutIff6DvarOpIffE7DmeanOpIffEEvPKT_iiPT0_S8_T1_T2__param_5];
	ld.param.u64 	%rd28, [_Z25LayerNormRowReduceInToOutIff6DvarOpIffE7DmeanOpIffEEvPKT_iiPT0_S8_T1_T2__param_0];
	ld.param.u32 	%r40, [_Z25LayerNormRowReduceInToOutIff6DvarOpIffE7DmeanOpIffEEvPKT_iiPT0_S8_T1_T2__param_1];
	ld.param.u32 	%r41, [_Z25LayerNormRowReduceInToOutIff6DvarOpIffE7DmeanOpIffEEvPKT_iiPT0_S8_T1_T2__param_2];
	ld.param.u64 	%rd17, [_Z25LayerNormRowReduceInToOutIff6DvarOpIffE7DmeanOpIffEEvPKT_iiPT0_S8_T1_T2__param_3];
	ld.param.u64 	%rd18, [_Z25LayerNormRowReduceInToOutIff6DvarOpIffE7DmeanOpIffEEvPKT_iiPT0_S8_T1_T2__param_4];
	cvta.to.global.u64 	%rd1, %rd28;
	cvta.to.global.u64 	%rd2, %rd19;
	cvta.to.global.u64 	%rd3, %rd20;
	cvta.to.global.u64 	%rd6, %rd23;
	cvta.to.global.u64 	%rd7, %rd24;
	mov.u32 	%r2, %tid.x;
	mov.u32 	%r100, %ctaid.x;
	setp.ge.s32 	%p1, %r100, %r40;
	@%p1 bra 	$L__BB9_35;
	// begin inline asm
	mov.u32 %r54, %laneid;
	// end inline asm
	shr.u32 	%r55, %r2, 3;
	and.b32  	%r56, %r55, 124;
	mov.u32 	%r57, _ZZ25LayerNormRowReduceInToOutIff6DvarOpIffE7DmeanOpIffEEvPKT_iiPT0_S8_T1_T2_E12temp_storage;
	add.s32 	%r58, %r57, %r56;
	add.s32 	%r5, %r58, 4;
	cvt.rn.f64.s32 	%fd5, %r43;
	mov.f64 	%fd6, 0d4000000000000000;
	div.rn.f64 	%fd1, %fd6, %fd5;
	mov.u32 	%r6, %nctaid.x;
	not.b32 	%r59, %r2;
	add.s32 	%r7, %r41, %r59;
	shr.u32 	%r60, %r7, 7;
	add.s32 	%r61, %r60, 1;
	and.b32  	%r8, %r61, 7;
	add.s32 	%r9, %r8, -1;
	and.b32  	%r10, %r61, 3;
	add.s32 	%r11, %r10, -1;
	and.b32  	%r12, %r61, 67108856;
	and.b32  	%r13, %r7, 128;
	neg.s32 	%r14, %r12;
	add.s64 	%rd8, %rd1, 2048;
	add.s64 	%rd9, %rd3, 2048;
	mul.wide.u32 	%rd29, %r2, 4;
	add.s64 	%rd30, %rd29, %rd2;
	add.s64 	%rd10, %rd30, 2048;
	cvta.to.global.u64 	%rd11, %rd22;
	cvta.to.global.u64 	%rd12, %rd21;
	cvta.to.global.u64 	%rd13, %rd17;
	cvta.to.global.u64 	%rd14, %rd18;
$L__BB9_2:
	setp.ge.s32 	%p2, %r2, %r41;
	mov.f32 	%f297, 0f00000000;
	@%p2 bra 	$L__BB9_14;
	setp.lt.u32 	%p3, %r7, 896;
	mul.lo.s32 	%r16, %r100, %r42;
	mul.wide.s32 	%rd31, %r100, 4;
	add.s64 	%rd32, %rd11, %rd31;
	ld.global.f32 	%f1, [%rd32];
	add.s64 	%rd33, %rd12, %rd31;
	ld.global.f32 	%f32, [%rd33];
	mul.f32 	%f33, %f32, %f32;
	mul.f32 	%f34, %f32, %f33;
	cvt.f64.f32 	%fd2, %f34;
	mov.f32 	%f297, 0f00000000;
	mov.u32 	%r104, %r2;
	@%p3 bra 	$L__BB9_6;
	add.s32 	%r101, %r2, %r16;
	mov.f32 	%f297, 0f00000000;
	mov.u64 	%rd81, %rd10;
	mov.u32 	%r102, %r14;
	mov.u32 	%r104, %r2;
$L__BB9_5:
	.pragma "nounroll";
	mul.wide.s32 	%rd34, %r101, 4;
	add.s64 	%rd35, %rd8, %rd34;
	add.s64 	%rd36, %rd9, %rd34;
	ld.global.nc.f32 	%f36, [%rd35+-2048];
	ld.global.f32 	%f37, [%rd81+-2048];
	mul.f32 	%f38, %f36, %f37;
	ld.global.f32 	%f39, [%rd36+-2048];
	sub.f32 	%f40, %f39, %f1;
	mul.f32 	%f41, %f38, %f40;
	cvt.f64.f32 	%fd7, %f41;
	mul.f64 	%fd8, %fd7, 0dBFE0000000000000;
	mul.f64 	%fd9, %fd8, %fd2;
	cvt.rn.f32.f64 	%f42, %fd9;
	add.f32 	%f43, %f297, %f42;
	ld.global.nc.f32 	%f44, [%rd35+-1536];
	ld.global.f32 	%f45, [%rd81+-1536];
	mul.f32 	%f46, %f44, %f45;
	ld.global.f32 	%f47, [%rd36+-1536];
	sub.f32 	%f48, %f47, %f1;
	mul.f32 	%f49, %f46, %f48;
	cvt.f64.f32 	%fd10, %f49;
	mul.f64 	%fd11, %fd10, 0dBFE0000000000000;
	mul.f64 	%fd12, %fd11, %fd2;
	cvt.rn.f32.f64 	%f50, %fd12;
	add.f32 	%f51, %f43, %f50;
	ld.global.nc.f32 	%f52, [%rd35+-1024];
	ld.global.f32 	%f53, [%rd81+-1024];
	mul.f32 	%f54, %f52, %f53;
	ld.global.f32 	%f55, [%rd36+-1024];
	sub.f32 	%f56, %f55, %f1;
	mul.f32 	%f57, %f54, %f56;
	cvt.f64.f32 	%fd13, %f57;
	mul.f64 	%fd14, %fd13, 0dBFE0000000000000;
	mul.f64 	%fd15, %fd14, %fd2;
	cvt.rn.f32.f64 	%f58, %fd15;
	add.f32 	%f59, %f51, %f58;
	ld.global.nc.f32 	%f60, [%rd35+-512];
	ld.global.f32 	%f61, [%rd81+-512];
	mul.f32 	%f62, %f60, %f61;
	ld.global.f32 	%f63, [%rd36+-512];
	sub.f32 	%f64, %f63, %f1;
	mul.f32 	%f65, %f62, %f64;
	cvt.f64.f32 	%fd16, %f65;
	mul.f64 	%fd17, %fd16, 0dBFE0000000000000;
	mul.f64 	%fd18, %fd17, %fd2;
	cvt.rn.f32.f64 	%f66, %fd18;
	add.f32 	%f67, %f59, %f66;
	ld.global.nc.f32 	%f68, [%rd35];
	ld.global.f32 	%f69, [%rd81];
	mul.f32 	%f70, %f68, %f69;
	ld.global.f32 	%f71, [%rd36];
	sub.f32 	%f72, %f71, %f1;
	mul.f32 	%f73, %f70, %f72;
	cvt.f64.f32 	%fd19, %f73;
	mul.f64 	%fd20, %fd19, 0dBFE0000000000000;
	mul.f64 	%fd21, %fd20, %fd2;
	cvt.rn.f32.f64 	%f74, %fd21;
	add.f32 	%f75, %f67, %f74;
	ld.global.nc.f32 	%f76, [%rd35+512];
	ld.global.f32 	%f77, [%rd81+512];
	mul.f32 	%f78, %f76, %f77;
	ld.global.f32 	%f79, [%rd36+512];
	sub.f32 	%f80, %f79, %f1;
	mul.f32 	%f81, %f78, %f80;
	cvt.f64.f32 	%fd22, %f81;
	mul.f64 	%fd23, %fd22, 0dBFE0000000000000;
	mul.f64 	%fd24, %fd23, %fd2;
	cvt.rn.f32.f64 	%f82, %fd24;
	add.f32 	%f83, %f75, %f82;
	ld.global.nc.f32 	%f84, [%rd35+1024];
	ld.global.f32 	%f85, [%rd81+1024];
	mul.f32 	%f86, %f84, %f85;
	ld.global.f32 	%f87, [%rd36+1024];
	sub.f32 	%f88, %f87, %f1;
	mul.f32 	%f89, %f86, %f88;
	cvt.f64.f32 	%fd25, %f89;
	mul.f64 	%fd26, %fd25, 0dBFE0000000000000;
	mul.f64 	%fd27, %fd26, %fd2;
	cvt.rn.f32.f64 	%f90, %fd27;
	add.f32 	%f91, %f83, %f90;
	ld.global.nc.f32 	%f92, [%rd35+1536];
	ld.global.f32 	%f93, [%rd81+1536];
	mul.f32 	%f94, %f92, %f93;
	ld.global.f32 	%f95, [%rd36+1536];
	sub.f32 	%f96, %f95, %f1;
	mul.f32 	%f97, %f94, %f96;
	cvt.f64.f32 	%fd28, %f97;
	mul.f64 	%fd29, %fd28, 0dBFE0000000000000;
	mul.f64 	%fd30, %fd29, %fd2;
	cvt.rn.f32.f64 	%f98, %fd30;
	add.f32 	%f297, %f91, %f98;
	add.s32 	%r104, %r104, 1024;
	add.s32 	%r102, %r102, 8;
	add.s32 	%r101, %r101, 1024;
	add.s64 	%rd81, %rd81, 4096;
	setp.ne.s32 	%p4, %r102, 0;
	@%p4 bra 	$L__BB9_5;
$L__BB9_6:
	setp.eq.s32 	%p5, %r8, 0;
	@%p5 bra 	$L__BB9_14;
	setp.lt.u32 	%p6, %r9, 3;
	@%p6 bra 	$L__BB9_9;
	add.s32 	%r62, %r104, %r16;
	mul.wide.s32 	%rd37, %r62, 4;
	add.s64 	%rd38, %rd1, %rd37;
	ld.global.nc.f32 	%f100, [%rd38];
	mul.wide.u32 	%rd39, %r104, 4;
	add.s64 	%rd40, %rd2, %rd39;
	ld.global.f32 	%f101, [%rd40];
	mul.f32 	%f102, %f100, %f101;
	add.s64 	%rd41, %rd3, %rd37;
	ld.global.f32 	%f103, [%rd41];
	sub.f32 	%f104, %f103, %f1;
	mul.f32 	%f105, %f102, %f104;
	cvt.f64.f32 	%fd31, %f105;
	mul.f64 	%fd32, %fd31, 0dBFE0000000000000;
	mul.f64 	%fd33, %fd32, %fd2;
	cvt.rn.f32.f64 	%f106, %fd33;
	add.f32 	%f107, %f297, %f106;
	ld.global.nc.f32 	%f108, [%rd38+512];
	ld.global.f32 	%f109, [%rd40+512];
	mul.f32 	%f110, %f108, %f109;
	ld.global.f32 	%f111, [%rd41+512];
	sub.f32 	%f112, %f111, %f1;
	mul.f32 	%f113, %f110, %f112;
	cvt.f64.f32 	%fd34, %f113;
	mul.f64 	%fd35, %fd34, 0dBFE0000000000000;
	mul.f64 	%fd36, %fd35, %fd2;
	cvt.rn.f32.f64 	%f114, %fd36;
	add.f32 	%f115, %f107, %f114;
	ld.global.nc.f32 	%f116, [%rd38+1024];
	ld.global.f32 	%f117, [%rd40+1024];
	mul.f32 	%f118, %f116, %f117;
	ld.global.f32 	%f119, [%rd41+1024];
	sub.f32 	%f120, %f119, %f1;
	mul.f32 	%f121, %f118, %f120;
	cvt.f64.f32 	%fd37, %f121;
	mul.f64 	%fd38, %fd37, 0dBFE0000000000000;
	mul.f64 	%fd39, %fd38, %fd2;
	cvt.rn.f32.f64 	%f122, %fd39;
	add.f32 	%f123, %f115, %f122;
	ld.global.nc.f32 	%f124, [%rd38+1536];
	ld.global.f32 	%f125, [%rd40+1536];
	mul.f32 	%f126, %f124, %f125;
	ld.global.f32 	%f127, [%rd41+1536];
	sub.f32 	%f128, %f127, %f1;
	mul.f32 	%f129, %f126, %f128;
	cvt.f64.f32 	%fd40, %f129;
	mul.f64 	%fd41, %fd40, 0dBFE0000000000000;
	mul.f64 	%fd42, %fd41, %fd2;
	cvt.rn.f32.f64 	%f130, %fd42;
	add.f32 	%f297, %f123, %f130;
	add.s32 	%r104, %r104, 512;
$L__BB9_9:
	setp.eq.s32 	%p7, %r10, 0;
	@%p7 bra 	$L__BB9_14;
	setp.eq.s32 	%p8, %r11, 0;
	@%p8 bra 	$L__BB9_12;
	add.s32 	%r63, %r104, %r16;
	mul.wide.s32 	%rd42, %r63, 4;
	add.s64 	%rd43, %rd1, %rd42;
	ld.global.nc.f32 	%f132, [%rd43];
	mul.wide.u32 	%rd44, %r104, 4;
	add.s64 	%rd45, %rd2, %rd44;
	ld.global.f32 	%f133, [%rd45];
	mul.f32 	%f134, %f132, %f133;
	add.s64 	%rd46, %rd3, %rd42;
	ld.global.f32 	%f135, [%rd46];
	sub.f32 	%f136, %f135, %f1;
	mul.f32 	%f137, %f134, %f136;
	cvt.f64.f32 	%fd43, %f137;
	mul.f64 	%fd44, %fd43, 0dBFE0000000000000;
	mul.f64 	%fd45, %fd44, %fd2;
	cvt.rn.f32.f64 	%f138, %fd45;
	add.f32 	%f139, %f297, %f138;
	ld.global.nc.f32 	%f140, [%rd43+512];
	ld.global.f32 	%f141, [%rd45+512];
	mul.f32 	%f142, %f140, %f141;
	ld.global.f32 	%f143, [%rd46+512];
	sub.f32 	%f144, %f143, %f1;
	mul.f32 	%f145, %f142, %f144;
	cvt.f64.f32 	%fd46, %f145;
	mul.f64 	%fd47, %fd46, 0dBFE0000000000000;
	mul.f64 	%fd48, %fd47, %fd2;
	cvt.rn.f32.f64 	%f146, %fd48;
	add.f32 	%f297, %f139, %f146;
	add.s32 	%r104, %r104, 256;
$L__BB9_12:
	setp.ne.s32 	%p9, %r13, 0;
	@%p9 bra 	$L__BB9_14;
	add.s32 	%r64, %r104, %r16;
	mul.wide.s32 	%rd47, %r64, 4;
	add.s64 	%rd48, %rd1, %rd47;
	ld.global.nc.f32 	%f147, [%rd48];
	mul.wide.u32 	%rd49, %r104, 4;
	add.s64 	%rd50, %rd2, %rd49;
	ld.global.f32 	%f148, [%rd50];
	mul.f32 	%f149, %f147, %f148;
	add.s64 	%rd51, %rd3, %rd47;
	ld.global.f32 	%f150, [%rd51];
	sub.f32 	%f151, %f150, %f1;
	mul.f32 	%f152, %f149, %f151;
	cvt.f64.f32 	%fd49, %f152;
	mul.f64 	%fd50, %fd49, 0dBFE0000000000000;
	mul.f64 	%fd51, %fd50, %fd2;
	cvt.rn.f32.f64 	%f153, %fd51;
	add.f32 	%f297, %f297, %f153;
$L__BB9_14:
	setp.ne.s32 	%p10, %r54, 0;
	mov.b32 	%r65, 1;
	mov.b32 	%r78, 31;
	mov.b32 	%r79, -1;
	// begin inline asm
	{  .reg .f32 r0;  .reg .pred p;  shfl.sync.down.b32 r0|p, %f297, %r65, %r78, %r79;  @p add.f32 r0, r0, %f297;  mov.f32 %f154, r0;}
	// end inline asm
	mov.b32 	%r68, 2;
	// begin inline asm
	{  .reg .f32 r0;  .reg .pred p;  shfl.sync.down.b32 r0|p, %f154, %r68, %r78, %r79;  @p add.f32 r0, r0, %f154;  mov.f32 %f157, r0;}
	// end inline asm
	mov.b32 	%r71, 4;
	// begin inline asm
	{  .reg .f32 r0;  .reg .pred p;  shfl.sync.down.b32 r0|p, %f157, %r71, %r78, %r79;  @p add.f32 r0, r0, %f157;  mov.f32 %f160, r0;}
	// end inline asm
	mov.b32 	%r74, 8;
	// begin inline asm
	{  .reg .f32 r0;  .reg .pred p;  shfl.sync.down.b32 r0|p, %f160, %r74, %r78, %r79;  @p add.f32 r0, r0, %f160;  mov.f32 %f163, r0;}
	// end inline asm
	mov.b32 	%r77, 16;
	// begin inline asm
	{  .reg .f32 r0;  .reg .pred p;  shfl.sync.down.b32 r0|p, %f163, %r77, %r78, %r79;  @p add.f32 r0, r0, %f163;  mov.f32 %f166, r0;}
	// end inline asm
	@%p10 bra 	$L__BB9_16;
	st.shared.f32 	[%r5], %f166;
$L__BB9_16:
	setp.ne.s32 	%p11, %r2, 0;
	bar.sync 	0;
	@%p11 bra 	$L__BB9_18;
	ld.shared.f32 	%f169, [_ZZ25LayerNormRowReduceInToOutIff6DvarOpIffE7DmeanOpIffEEvPKT_iiPT0_S8_T1_T2_E12temp_storage+8];
	add.f32 	%f170, %f166, %f169;
	ld.shared.f32 	%f171, [_ZZ25LayerNormRowReduceInToOutIff6DvarOpIffE7DmeanOpIffEEvPKT_iiPT0_S8_T1_T2_E12temp_storage+12];
	add.f32 	%f172, %f170, %f171;
	ld.shared.f32 	%f173, [_ZZ25LayerNormRowReduceInToOutIff6DvarOpIffE7DmeanOpIffEEvPKT_iiPT0_S8_T1_T2_E12temp_storage+16];
	add.f32 	%f174, %f172, %f173;
	st.shared.f32 	[_ZZ25LayerNormRowReduceInToOutIff6DvarOpIffE7DmeanOpIffEEvPKT_iiPT0_S8_T1_T2_E12temp_storage], %f174;
	mul.wide.s32 	%rd52, %r100, 4;
	add.s64 	%rd53, %rd13, %rd52;
	st.global.f32 	[%rd53], %f174;
$L__BB9_18:
	setp.ge.s32 	%p12, %r2, %r41;
	bar.sync 	0;
	mov.f32 	%f305, 0f00000000;
	@%p12 bra 	$L__BB9_30;
	setp.lt.u32 	%p13, %r7, 896;
	ld.shared.f32 	%f178, [_ZZ25LayerNormRowReduceInToOutIff6DvarOpIffE7DmeanOpIffEEvPKT_iiPT0_S8_T1_T2_E12temp_storage];
	mul.lo.s32 	%r29, %r100, %r43;
	cvta.to.global.u64 	%rd54, %rd25;
	mul.wide.s32 	%rd55, %r100, 4;
	add.s64 	%rd56, %rd54, %rd55;
	ld.global.f32 	%f179, [%rd56];
	cvt.f64.f32 	%fd3, %f179;
	cvt.f64.f32 	%fd52, %f178;
	mul.f64 	%fd4, %fd1, %fd52;
	cvta.to.global.u64 	%rd57, %rd26;
	add.s64 	%rd58, %rd57, %rd55;
	ld.global.f32 	%f15, [%rd58];
	mov.f32 	%f305, 0f00000000;
	mov.u32 	%r109, %r2;
	@%p13 bra 	$L__BB9_22;
	mov.b32 	%r108, 0;
	mov.f32 	%f305, 0f00000000;
	mov.u32 	%r109, %r2;
$L__BB9_21:
	.pragma "nounroll";
	add.s32 	%r81, %r109, %r29;
	mul.wide.s32 	%rd59, %r81, 4;
	add.s64 	%rd60, %rd1, %rd59;
	ld.global.nc.f32 	%f181, [%rd60];
	cvt.f64.f32 	%fd53, %f181;
	neg.f64 	%fd54, %fd53;
	mul.wide.u32 	%rd61, %r109, 4;
	add.s64 	%rd62, %rd6, %rd61;
	ld.global.f32 	%f182, [%rd62];
	cvt.f64.f32 	%fd55, %f182;
	mul.f64 	%fd56, %fd54, %fd55;
	mul.f64 	%fd57, %fd56, %fd3;
	add.s64 	%rd63, %rd7, %rd59;
	ld.global.f32 	%f183, [%rd63];
	sub.f32 	%f184, %f183, %f15;
	cvt.f64.f32 	%fd58, %f184;
	mul.f64 	%fd59, %fd4, %fd58;
	sub.f64 	%fd60, %fd57, %fd59;
	cvt.rn.f32.f64 	%f185, %fd60;
	add.f32 	%f186, %f305, %f185;
	ld.global.nc.f32 	%f187, [%rd60+512];
	cvt.f64.f32 	%fd61, %f187;
	neg.f64 	%fd62, %fd61;
	ld.global.f32 	%f188, [%rd62+512];
	cvt.f64.f32 	%fd63, %f188;
	mul.f64 	%fd64, %fd62, %fd63;
	mul.f64 	%fd65, %fd64, %fd3;
	ld.global.f32 	%f189, [%rd63+512];
	sub.f32 	%f190, %f189, %f15;
	cvt.f64.f32 	%fd66, %f190;
	mul.f64 	%fd67, %fd4, %fd66;
	sub.f64 	%fd68, %fd65, %fd67;
	cvt.rn.f32.f64 	%f191, %fd68;
	add.f32 	%f192, %f186, %f191;
	ld.global.nc.f32 	%f193, [%rd60+1024];
	cvt.f64.f32 	%fd69, %f193;
	neg.f64 	%fd70, %fd69;
	ld.global.f32 	%f194, [%rd62+1024];
	cvt.f64.f32 	%fd71, %f194;
	mul.f64 	%fd72, %fd70, %fd71;
	mul.f64 	%fd73, %fd72, %fd3;
	ld.global.f32 	%f195, [%rd63+1024];
	sub.f32 	%f196, %f195, %f15;
	cvt.f64.f32 	%fd74, %f196;
	mul.f64 	%fd75, %fd4, %fd74;
	sub.f64 	%fd76, %fd73, %fd75;
	cvt.rn.f32.f64 	%f197, %fd76;
	add.f32 	%f198, %f192, %f197;
	ld.global.nc.f32 	%f199, [%rd60+1536];
	cvt.f64.f32 	%fd77, %f199;
	neg.f64 	%fd78, %fd77;
	ld.global.f32 	%f200, [%rd62+1536];
	cvt.f64.f32 	%fd79, %f200;
	mul.f64 	%fd80, %fd78, %fd79;
	mul.f64 	%fd81, %fd80, %fd3;
	ld.global.f32 	%f201, [%rd63+1536];
	sub.f32 	%f202, %f201, %f15;
	cvt.f64.f32 	%fd82, %f202;
	mul.f64 	%fd83, %fd4, %fd82;
	sub.f64 	%fd84, %fd81, %fd83;
	cvt.rn.f32.f64 	%f203, %fd84;
	add.f32 	%f204, %f198, %f203;
	ld.global.nc.f32 	%f205, [%rd60+2048];
	cvt.f64.f32 	%fd85, %f205;
	neg.f64 	%fd86, %fd85;
	ld.global.f32 	%f206, [%rd62+2048];
	cvt.f64.f32 	%fd87, %f206;
	mul.f64 	%fd88, %fd86, %fd87;
	mul.f64 	%fd89, %fd88, %fd3;
	ld.global.f32 	%f207, [%rd63+2048];
	sub.f32 	%f208, %f207, %f15;
	cvt.f64.f32 	%fd90, %f208;
	mul.f64 	%fd91, %fd4, %fd90;
	sub.f64 	%fd92, %fd89, %fd91;
	cvt.rn.f32.f64 	%f209, %fd92;
	add.f32 	%f210, %f204, %f209;
	ld.global.nc.f32 	%f211, [%rd60+2560];
	cvt.f64.f32 	%fd93, %f211;
	neg.f64 	%fd94, %fd93;
	ld.global.f32 	%f212, [%rd62+2560];
	cvt.f64.f32 	%fd95, %f212;
	mul.f64 	%fd96, %fd94, %fd95;
	mul.f64 	%fd97, %fd96, %fd3;
	ld.global.f32 	%f213, [%rd63+2560];
	sub.f32 	%f214, %f213, %f15;
	cvt.f64.f32 	%fd98, %f214;
	mul.f64 	%fd99, %fd4, %fd98;
	sub.f64 	%fd100, %fd97, %fd99;
	cvt.rn.f32.f64 	%f215, %fd100;
	add.f32 	%f216, %f210, %f215;
	ld.global.nc.f32 	%f217, [%rd60+3072];
	cvt.f64.f32 	%fd101, %f217;
	neg.f64 	%fd102, %fd101;
	ld.global.f32 	%f218, [%rd62+3072];
	cvt.f64.f32 	%fd103, %f218;
	mul.f64 	%fd104, %fd102, %fd103;
	mul.f64 	%fd105, %fd104, %fd3;
	ld.global.f32 	%f219, [%rd63+3072];
	sub.f32 	%f220, %f219, %f15;
	cvt.f64.f32 	%fd106, %f220;
	mul.f64 	%fd107, %fd4, %fd106;
	sub.f64 	%fd108, %fd105, %fd107;
	cvt.rn.f32.f64 	%f221, %fd108;
	add.f32 	%f222, %f216, %f221;
	ld.global.nc.f32 	%f223, [%rd60+3584];
	cvt.f64.f32 	%fd109, %f223;
	neg.f64 	%fd110, %fd109;
	ld.global.f32 	%f224, [%rd62+3584];
	cvt.f64.f32 	%fd111, %f224;
	mul.f64 	%fd112, %fd110, %fd111;
	mul.f64 	%fd113, %fd112, %fd3;
	ld.global.f32 	%f225, [%rd63+3584];
	sub.f32 	%f226, %f225, %f15;
	cvt.f64.f32 	%fd114, %f226;
	mul.f64 	%fd115, %fd4, %fd114;
	sub.f64 	%fd116, %fd113, %fd115;
	cvt.rn.f32.f64 	%f227, %fd116;
	add.f32 	%f305, %f222, %f227;
	add.s32 	%r109, %r109, 1024;
	add.s32 	%r108, %r108, 8;
	setp.ne.s32 	%p14, %r108, %r12;
	@%p14 bra 	$L__BB9_21;
$L__BB9_22:
	setp.eq.s32 	%p15, %r8, 0;
	@%p15 bra 	$L__BB9_30;
	setp.lt.u32 	%p16, %r9, 3;
	@%p16 bra 	$L__BB9_25;
	add.s32 	%r82, %r109, %r29;
	mul.wide.s32 	%rd64, %r82, 4;
	add.s64 	%rd65, %rd1, %rd64;
	ld.global.nc.f32 	%f229, [%rd65];
	cvt.f64.f32 	%fd117, %f229;
	neg.f64 	%fd118, %fd117;
	mul.wide.u32 	%rd66, %r109, 4;
	add.s64 	%rd67, %rd6, %rd66;
	ld.global.f32 	%f230, [%rd67];
	cvt.f64.f32 	%fd119, %f230;
	mul.f64 	%fd120, %fd118, %fd119;
	mul.f64 	%fd121, %fd120, %fd3;
	add.s64 	%rd68, %rd7, %rd64;
	ld.global.f32 	%f231, [%rd68];
	sub.f32 	%f232, %f231, %f15;
	cvt.f64.f32 	%fd122, %f232;
	mul.f64 	%fd123, %fd4, %fd122;
	sub.f64 	%fd124, %fd121, %fd123;
	cvt.rn.f32.f64 	%f233, %fd124;
	add.f32 	%f234, %f305, %f233;
	ld.global.nc.f32 	%f235, [%rd65+512];
	cvt.f64.f32 	%fd125, %f235;
	neg.f64 	%fd126, %fd125;
	ld.global.f32 	%f236, [%rd67+512];
	cvt.f64.f32 	%fd127, %f236;
	mul.f64 	%fd128, %fd126, %fd127;
	mul.f64 	%fd129, %fd128, %fd3;
	ld.global.f32 	%f237, [%rd68+512];
	sub.f32 	%f238, %f237, %f15;
	cvt.f64.f32 	%fd130, %f238;
	mul.f64 	%fd131, %fd4, %fd130;
	sub.f64 	%fd132, %fd129, %fd131;
	cvt.rn.f32.f64 	%f239, %fd132;
	add.f32 	%f240, %f234, %f239;
	ld.global.nc.f32 	%f241, [%rd65+1024];
	cvt.f64.f32 	%fd133, %f241;
	neg.f64 	%fd134, %fd133;
	ld.global.f32 	%f242, [%rd67+1024];
	cvt.f64.f32 	%fd135, %f242;
	mul.f64 	%fd136, %fd134, %fd135;
	mul.f64 	%fd137, %fd136, %fd3;
	ld.global.f32 	%f243, [%rd68+1024];
	sub.f32 	%f244, %f243, %f15;
	cvt.f64.f32 	%fd138, %f244;
	mul.f64 	%fd139, %fd4, %fd138;
	sub.f64 	%fd140, %fd137, %fd139;
	cvt.rn.f32.f64 	%f245, %fd140;
	add.f32 	%f246, %f240, %f245;
	ld.global.nc.f32 	%f247, [%rd65+1536];
	cvt.f64.f32 	%fd141, %f247;
	neg.f64 	%fd142, %fd141;
	ld.global.f32 	%f248, [%rd67+1536];
	cvt.f64.f32 	%fd143, %f248;
	mul.f64 	%fd144, %fd142, %fd143;
	mul.f64 	%fd145, %fd144, %fd3;
	ld.global.f32 	%f249, [%rd68+1536];
	sub.f32 	%f250, %f249, %f15;
	cvt.f64.f32 	%fd146, %f250;
	mul.f64 	%fd147, %fd4, %fd146;
	sub.f64 	%fd148, %fd145, %fd147;
	cvt.rn.f32.f64 	%f251, %fd148;
	add.f32 	%f305, %f246, %f251;
	add.s32 	%r109, %r109, 512;
$L__BB9_25:
	setp.eq.s32 	%p17, %r10, 0;
	@%p17 bra 	$L__BB9_30;
	setp.eq.s32 	%p18, %r11, 0;
	@%p18 bra 	$L__BB9_28;
	add.s32 	%r83, %r109, %r29;
	mul.wide.s32 	%rd69, %r83, 4;
	add.s64 	%rd70, %rd1, %rd69;
	ld.global.nc.f32 	%f253, [%rd70];
	cvt.f64.f32 	%fd149, %f253;
	neg.f64 	%fd150, %fd149;
	mul.wide.u32 	%rd71, %r109, 4;
	add.s64 	%rd72, %rd6, %rd71;
	ld.global.f32 	%f254, [%rd72];
	cvt.f64.f32 	%fd151, %f254;
	mul.f64 	%fd152, %fd150, %fd151;
	mul.f64 	%fd153, %fd152, %fd3;
	add.s64 	%rd73, %rd7, %rd69;
	ld.global.f32 	%f255, [%rd73];
	sub.f32 	%f256, %f255, %f15;
	cvt.f64.f32 	%fd154, %f256;
	mul.f64 	%fd155, %fd4, %fd154;
	sub.f64 	%fd156, %fd153, %fd155;
	cvt.rn.f32.f64 	%f257, %fd156;
	add.f32 	%f258, %f305, %f257;
	ld.global.nc.f32 	%f259, [%rd70+512];
	cvt.f64.f32 	%fd157, %f259;
	neg.f64 	%fd158, %fd157;
	ld.global.f32 	%f260, [%rd72+512];
	cvt.f64.f32 	%fd159, %f260;
	mul.f64 	%fd160, %fd158, %fd159;
	mul.f64 	%fd161, %fd160, %fd3;
	ld.global.f32 	%f261, [%rd73+512];
	sub.f32 	%f262, %f261, %f15;
	cvt.f64.f32 	%fd162, %f262;
	mul.f64 	%fd163, %fd4, %fd162;
	sub.f64 	%fd164, %fd161, %fd163;
	cvt.rn.f32.f64 	%f263, %fd164;
	add.f32 	%f305, %f258, %f263;
	add.s32 	%r109, %r109, 256;
$L__BB9_28:
	setp.ne.s32 	%p19, %r13, 0;
	@%p19 bra 	$L__BB9_30;
	add.s32 	%r84, %r109, %r29;
	mul.wide.s32 	%rd74, %r84, 4;
	add.s64 	%rd75, %rd1, %rd74;
	ld.global.nc.f32 	%f264, [%rd75];
	cvt.f64.f32 	%fd165, %f264;
	neg.f64 	%fd166, %fd165;
	mul.wide.u32 	%rd76, %r109, 4;
	add.s64 	%rd77, %rd6, %rd76;
	ld.global.f32 	%f265, [%rd77];
	cvt.f64.f32 	%fd167, %f265;
	mul.f64 	%fd168, %fd166, %fd167;
	mul.f64 	%fd169, %fd168, %fd3;
	add.s64 	%rd78, %rd7, %rd74;
	ld.global.f32 	%f266, [%rd78];
	sub.f32 	%f267, %f266, %f15;
	cvt.f64.f32 	%fd170, %f267;
	mul.f64 	%fd171, %fd4, %fd170;
	sub.f64 	%fd172, %fd169, %fd171;
	cvt.rn.f32.f64 	%f268, %fd172;
	add.f32 	%f305, %f305, %f268;
$L__BB9_30:
	setp.ne.s32 	%p20, %r54, 0;
	mov.b32 	%r85, 1;
	mov.b32 	%r98, 31;
	mov.b32 	%r99, -1;
	// begin inline asm
	{  .reg .f32 r0;  .reg .pred p;  shfl.sync.down.b32 r0|p, %f305, %r85, %r98, %r99;  @p add.f32 r0, r0, %f305;  mov.f32 %f269, r0;}
	// end inline asm
	mov.b32 	%r88, 2;
	// begin inline asm
	{  .reg .f32 r0;  .reg .pred p;  shfl.sync.down.b32 r0|p, %f269, %r88, %r98, %r99;  @p add.f32 r0, r0, %f269;  mov.f32 %f272, r0;}
	// end inline asm
	mov.b32 	%r91, 4;
	// begin inline asm
	{  .reg .f32 r0;  .reg .pred p;  shfl.sync.down.b32 r0|p, %f272, %r91, %r98, %r99;  @p add.f32 r0, r0, %f272;  mov.f32 %f275, r0;}
	// end inline asm
	mov.b32 	%r94, 8;
	// begin inline asm
	{  .reg .f32 r0;  .reg .pred p;  shfl.sync.down.b32 r0|p, %f275, %r94, %r98, %r99;  @p add.f32 r0, r0, %f275;  mov.f32 %f278, r0;}
	// end inline asm
	mov.b32 	%r97, 16;
	// begin inline asm
	{  .reg .f32 r0;  .reg .pred p;  shfl.sync.down.b32 r0|p, %f278, %r97, %r98, %r99;  @p add.f32 r0, r0, %f278;  mov.f32 %f281, r0;}
	// end inline asm
	@%p20 bra 	$L__BB9_32;
	st.shared.f32 	[%r5], %f281;
$L__BB9_32:
	setp.ne.s32 	%p21, %r2, 0;
	bar.sync 	0;
	@%p21 bra 	$L__BB9_34;
	ld.shared.f32 	%f284, [_ZZ25LayerNormRowReduceInToOutIff6DvarOpIffE7DmeanOpIffEEvPKT_iiPT0_S8_T1_T2_E12temp_storage+8];
	add.f32 	%f285, %f281, %f284;
	ld.shared.f32 	%f286, [_ZZ25LayerNormRowReduceInToOutIff6DvarOpIffE7DmeanOpIffEEvPKT_iiPT0_S8_T1_T2_E12temp_storage+12];
	add.f32 	%f287, %f285, %f286;
	ld.shared.f32 	%f288, [_ZZ25LayerNormRowReduceInToOutIff6DvarOpIffE7DmeanOpIffEEvPKT_iiPT0_S8_T1_T2_E12temp_storage+16];
	add.f32 	%f289, %f287, %f288;
	mul.wide.s32 	%rd79, %r100, 4;
	add.s64 	%rd80, %rd14, %rd79;
	st.global.f32 	[%rd80], %f289;
$L__BB9_34:
	add.s32 	%r100, %r100, %r6;
	setp.lt.s32 	%p22, %r100, %r40;
	@%p22 bra 	$L__BB9_2;
$L__BB9_35:
	ret;

}
	// .globl	_Z26LayerNormRowReduceInToTempIff6DvarOpIffEEvPKT_iiPT0_T1_
.visible .entry _Z26LayerNormRowReduceInToTempIff6DvarOpIffEEvPKT_iiPT0_T1_(
	.param .u64 .ptr .align 1 _Z26LayerNormRowReduceInToTempIff6DvarOpIffEEvPKT_iiPT0_T1__param_0,
	.param .u32 _Z26LayerNormRowReduceInToTempIff6DvarOpIffEEvPKT_iiPT0_T1__param_1,
	.param .u32 _Z26LayerNormRowReduceInToTempIff6DvarOpIffEEvPKT_iiPT0_T1__param_2,
	.param .u64 .ptr .align 1 _Z26LayerNormRowReduceInToTempIff6DvarOpIffEEvPKT_iiPT0_T1__param_3,
	.param .align 8 .b8 _Z26LayerNormRowReduceInToTempIff6DvarOpIffEEvPKT_iiPT0_T1__param_4[40]
)
{
	.reg .pred 	%p<7>;
	.reg .b16 	%rs<5>;
	.reg .b32 	%r<48>;
	.reg .b32 	%f<41>;
	.reg .b64 	%rd<25>;
	.reg .b64 	%fd<5>;
	// demoted variable
	.shared .align 4 .b8 _ZZ26LayerNormRowReduceInToTempIff6DvarOpIffEEvPKT_iiPT0_T1_E12temp_storage[24];
	ld.param.u32 	%r18, [_Z26LayerNormRowReduceInToTempIff6DvarOpIffEEvPKT_iiPT0_T1__param_4+32];
	ld.param.u64 	%rd12, [_Z26LayerNormRowReduceInToTempIff6DvarOpIffEEvPKT_iiPT0_T1__param_4+24];
	ld.param.u64 	%rd11, [_Z26LayerNormRowReduceInToTempIff6DvarOpIffEEvPKT_iiPT0_T1__param_4+16];
	ld.param.u64 	%rd10, [_Z26LayerNormRowReduceInToTempIff6DvarOpIffEEvPKT_iiPT0_T1__param_4+8];
	ld.param.u64 	%rd9, [_Z26LayerNormRowReduceInToTempIff6DvarOpIffEEvPKT_iiPT0_T1__param_4];
	ld.param.u64 	%rd7, [_Z26LayerNormRowReduceInToTempIff6DvarOpIffEEvPKT_iiPT0_T1__param_0];
	ld.param.u32 	%r16, [_Z26LayerNormRowReduceInToTempIff6DvarOpIffEEvPKT_iiPT0_T1__param_1];
	ld.param.u32 	%r17, [_Z26LayerNormRowReduceInToTempIff6DvarOpIffEEvPKT_iiPT0_T1__param_2];
	ld.param.u64 	%rd8, [_Z26LayerNormRowReduceInToTempIff6DvarOpIffEEvPKT_iiPT0_T1__param_3];
	mov.u32 	%r1, %tid.x;
	mov.u32 	%r2, %ctaid.x;
	mov.u32 	%r3, %ntid.x;
	mad.lo.s32 	%r4, %r2, %r3, %r1;
	mov.u32 	%r46, %ctaid.y;
	setp.ge.s32 	%p1, %r46, %r16;
	@%p1 bra 	$L__BB10_10;
	mov.u32 	%r6, %nctaid.x;
	mul.lo.s32 	%r7, %r6, %r3;
	// begin inline asm
	mov.u32 %r24, %laneid;
	// end inline asm
	shr.u32 	%r25, %r1, 3;
	and.b32  	%r26, %r25, 124;
	mov.u32 	%r27, _ZZ26LayerNormRowReduceInToTempIff6DvarOpIffEEvPKT_iiPT0_T1_E12temp_storage;
	add.s32 	%r28, %r27, %r26;
	add.s32 	%r9, %r28, 4;
	mov.u32 	%r10, %nctaid.y;
	cvta.to.global.u64 	%rd3, %rd10;
	cvta.to.global.u64 	%rd4, %rd9;
	cvta.to.global.u64 	%rd5, %rd8;
	cvta.to.global.u64 	%rd6, %rd7;
$L__BB10_2:
	setp.ge.s32 	%p2, %r4, %r17;
	mov.f32 	%f40, 0f00000000;
	@%p2 bra 	$L__BB10_5;
	mul.lo.s32 	%r12, %r46, %r18;
	cvta.to.global.u64 	%rd13, %rd12;
	mul.wide.s32 	%rd14, %r46, 4;
	add.s64 	%rd15, %rd13, %rd14;
	ld.global.f32 	%f1, [%rd15];
	cvta.to.global.u64 	%rd16, %rd11;
	add.s64 	%rd17, %rd16, %rd14;
	ld.global.f32 	%f8, [%rd17];
	mul.f32 	%f9, %f8, %f8;
	mul.f32 	%f10, %f8, %f9;
	cvt.f64.f32 	%fd1, %f10;
	mov.f32 	%f40, 0f00000000;
	mov.u32 	%r47, %r4;
$L__BB10_4:
	add.s32 	%r29, %r47, %r12;
	mul.wide.s32 	%rd18, %r29, 4;
	add.s64 	%rd19, %rd6, %rd18;
	ld.global.nc.f32 	%f11, [%rd19];
	mul.wide.s32 	%rd20, %r47, 4;
	add.s64 	%rd21, %rd4, %rd20;
	ld.global.f32 	%f12, [%rd21];
	mul.f32 	%f13, %f11, %f12;
	add.s64 	%rd22, %rd3, %rd18;
	ld.global.f32 	%f14, [%rd22];
	sub.f32 	%f15, %f14, %f1;
	mul.f32 	%f16, %f13, %f15;
	cvt.f64.f32 	%fd2, %f16;
	mul.f64 	%fd3, %fd2, 0dBFE0000000000000;
	mul.f64 	%fd4, %fd3, %fd1;
	cvt.rn.f32.f64 	%f17, %fd4;
	add.f32 	%f40, %f40, %f17;
	add.s32 	%r47, %r47, %r7;
	setp.lt.s32 	%p3, %r47, %r17;
	@%p3 bra 	$L__BB10_4;
$L__BB10_5:
	setp.ne.s32 	%p4, %r24, 0;
	mov.b32 	%r30, 1;
	mov.b32 	%r43, 31;
	mov.b32 	%r44, -1;
	// begin inline asm
	{  .reg .f32 r0;  .reg .pred p;  shfl.sync.down.b32 r0|p, %f40, %r30, %r43, %r44;  @p add.f32 r0, r0, %f40;  mov.f32 %f18, r0;}
	// end inline asm
	mov.b32 	%r33, 2;
	// begin inline asm
	{  .reg .f32 r0;  .reg .pred p;  shfl.sync.down.b32 r0|p, %f18, %r33, %r43, %r44;  @p add.f32 r0, r0, %f18;  mov.f32 %f21, r0;}
	// end inline asm
	mov.b32 	%r36, 4;
	// begin inline asm
	{  .reg .f32 r0;  .reg .pred p;  shfl.sync.down.b32 r0|p, %f21, %r36, %r43, %r44;  @p add.f32 r0, r0, %f21;  mov.f32 %f24, r0;}
	// end inline asm
	mov.b32 	%r39, 8;
	// begin inline asm
	{  .reg .f32 r0;  .reg .pred p;  shfl.sync.down.b32 r0|p, %f24, %r39, %r43, %r44;  @p add.f32 r0, r0, %f24;  mov.f32 %f27, r0;}
	// end inline asm
	mov.b32 	%r42, 16;
	// begin inline asm
	{  .reg .f32 r0;  .reg .pred p;  shfl.sync.down.b32 r0|p, %f27, %r42, %r43, %r44;  @p add.f32 r0, r0, %f27;  mov.f32 %f30, r0;}
	// end inline asm
	@%p4 bra 	$L__BB10_7;
	st.shared.f32 	[%r9], %f30;
$L__BB10_7:
	setp.ne.s32 	%p5, %r1, 0;
	bar.sync 	0;
	@%p5 bra 	$L__BB10_9;
	ld.shared.f32 	%f33, [_ZZ26LayerNormRowReduceInToTempIff6DvarOpIffEEvPKT_iiPT0_T1_E12temp_storage+8];
	add.f32 	%f34, %f30, %f33;
	ld.shared.f32 	%f35, [_ZZ26LayerNormRowReduceInToTempIff6DvarOpIffEEvPKT_iiPT0_T1_E12temp_storage+12];
	add.f32 	%f36, %f34, %f35;
	ld.shared.f32 	%f37, [_ZZ26LayerNormRowReduceInToTempIff6DvarOpIffEEvPKT_iiPT0_T1_E12temp_storage+16];
	add.f32 	%f38, %f36, %f37;
	mad.lo.s32 	%r45, %r46, %r6, %r2;
	mul.wide.u32 	%rd23, %r45, 4;
	add.s64 	%rd24, %rd5, %rd23;
	st.global.f32 	[%rd24], %f38;
$L__BB10_9:
	add.s32 	%r46, %r46, %r10;
	setp.lt.s32 	%p6, %r46, %r16;
	@%p6 bra 	$L__BB10_2;
$L__BB10_10:
	ret;

}
	// .globl	_Z27LayerNormRowReduceTempToOutIf6DvarOpIffEEvPKT_iiPS2_T0_
.visible .entry _Z27LayerNormRowReduceTempToOutIf6DvarOpIffEEvPKT_iiPS2_T0_(
	.param .u64 .ptr .align 1 _Z27LayerNormRowReduceTempToOutIf6DvarOpIffEEvPKT_iiPS2_T0__param_0,
	.param .u32 _Z27LayerNormRowReduceTempToOutIf6DvarOpIffEEvPKT_iiPS2_T0__param_1,
	.param .u32 _Z27LayerNormRowReduceTempToOutIf6DvarOpIffEEvPKT_iiPS2_T0__param_2,
	.param .u64 .ptr .align 1 _Z27LayerNormRowReduceTempToOutIf6DvarOpIffEEvPKT_iiPS2_T0__param_3,
	.param .align 8 .b8 _Z27LayerNormRowReduceTempToOutIf6DvarOpIffEEvPKT_iiPS2_T0__param_4[40]
)
{
	.reg .pred 	%p<15>;
	.reg .b32 	%r<64>;
	.reg .b32 	%f<107>;
	.reg .b64 	%rd<16>;
	// demoted variable
	.shared .align 4 .b8 _ZZ27LayerNormRowReduceTempToOutIf6DvarOpIffEEvPKT_iiPS2_T0_E12temp_storage[24];
	ld.param.u64 	%rd6, [_Z27LayerNormRowReduceTempToOutIf6DvarOpIffEEvPKT_iiPS2_T0__param_0];
	ld.param.u32 	%r28, [_Z27LayerNormRowReduceTempToOutIf6DvarOpIffEEvPKT_iiPS2_T0__param_1];
	ld.param.u32 	%r29, [_Z27LayerNormRowReduceTempToOutIf6DvarOpIffEEvPKT_iiPS2_T0__param_2];
	ld.param.u64 	%rd5, [_Z27LayerNormRowReduceTempToOutIf6DvarOpIffEEvPKT_iiPS2_T0__param_3];
	cvta.to.global.u64 	%rd1, %rd6;
	mov.u32 	%r57, %ctaid.x;
	setp.ge.s32 	%p1, %r57, %r28;
	@%p1 bra 	$L__BB11_21;
	mov.u32 	%r2, %tid.x;
	// begin inline asm
	mov.u32 %r30, %laneid;
	// end inline asm
	shr.u32 	%r31, %r2, 3;
	and.b32  	%r32, %r31, 124;
	mov.u32 	%r33, _ZZ27LayerNormRowReduceTempToOutIf6DvarOpIffEEvPKT_iiPS2_T0_E12temp_storage;
	add.s32 	%r34, %r33, %r32;
	add.s32 	%r4, %r34, 4;
	mov.u32 	%r5, %nctaid.x;
	not.b32 	%r35, %r2;
	add.s32 	%r6, %r29, %r35;
	shr.u32 	%r36, %r6, 7;
	add.s32 	%r37, %r36, 1;
	and.b32  	%r7, %r37, 15;
	add.s32 	%r8, %r7, -1;
	and.b32  	%r9, %r37, 7;
	add.s32 	%r10, %r9, -1;
	and.b32  	%r11, %r37, 3;
	and.b32  	%r38, %r37, 67108848;
	neg.s32 	%r12, %r38;
	add.s64 	%rd2, %rd1, 4096;
	cvta.to.global.u64 	%rd3, %rd5;
$L__BB11_2:
	setp.ge.s32 	%p2, %r2, %r29;
	mov.f32 	%f106, 0f00000000;
	@%p2 bra 	$L__BB11_16;
	setp.lt.u32 	%p3, %r6, 1920;
	mul.lo.s32 	%r14, %r57, %r29;
	mov.f32 	%f106, 0f00000000;
	mov.u32 	%r61, %r2;
	@%p3 bra 	$L__BB11_6;
	add.s32 	%r58, %r2, %r14;
	mov.f32 	%f106, 0f00000000;
	mov.u32 	%r59, %r12;
	mov.u32 	%r61, %r2;
$L__BB11_5:
	.pragma "nounroll";
	mul.wide.s32 	%rd7, %r58, 4;
	add.s64 	%rd8, %rd2, %rd7;
	ld.global.nc.f32 	%f20, [%rd8+-4096];
	add.f32 	%f21, %f106, %f20;
	ld.global.nc.f32 	%f22, [%rd8+-3584];
	add.f32 	%f23, %f21, %f22;
	ld.global.nc.f32 	%f24, [%rd8+-3072];
	add.f32 	%f25, %f23, %f24;
	ld.global.nc.f32 	%f26, [%rd8+-2560];
	add.f32 	%f27, %f25, %f26;
	ld.global.nc.f32 	%f28, [%rd8+-2048];
	add.f32 	%f29, %f27, %f28;
	ld.global.nc.f32 	%f30, [%rd8+-1536];
	add.f32 	%f31, %f29, %f30;
	ld.global.nc.f32 	%f32, [%rd8+-1024];
	add.f32 	%f33, %f31, %f32;
	ld.global.nc.f32 	%f34, [%rd8+-512];
	add.f32 	%f35, %f33, %f34;
	ld.global.nc.f32 	%f36, [%rd8];
	add.f32 	%f37, %f35, %f36;
	ld.global.nc.f32 	%f38, [%rd8+512];
	add.f32 	%f39, %f37, %f38;
	ld.global.nc.f32 	%f40, [%rd8+1024];
	add.f32 	%f41, %f39, %f40;
	ld.global.nc.f32 	%f42, [%rd8+1536];
	add.f32 	%f43, %f41, %f42;
	ld.global.nc.f32 	%f44, [%rd8+2048];
	add.f32 	%f45, %f43, %f44;
	ld.global.nc.f32 	%f46, [%rd8+2560];
	add.f32 	%f47, %f45, %f46;
	ld.global.nc.f32 	%f48, [%rd8+3072];
	add.f32 	%f49, %f47, %f48;
	ld.global.nc.f32 	%f50, [%rd8+3584];
	add.f32 	%f106, %f49, %f50;
	add.s32 	%r61, %r61, 2048;
	add.s32 	%r59, %r59, 16;
	add.s32 	%r58, %r58, 2048;
	setp.ne.s32 	%p4, %r59, 0;
	@%p4 bra 	$L__BB11_5;
$L__BB11_6:
	setp.eq.s32 	%p5, %r7, 0;
	@%p5 bra 	$L__BB11_16;
	setp.lt.u32 	%p6, %r8, 7;
	@%p6 bra 	$L__BB11_9;
	add.s32 	%r39, %r61, %r14;
	mul.wide.s32 	%rd9, %r39, 4;
	add.s64 	%rd10, %rd1, %rd9;
	ld.global.nc.f32 	%f52, [%rd10];
	add.f32 	%f53, %f106, %f52;
	ld.global.nc.f32 	%f54, [%rd10+512];
	add.f32 	%f55, %f53, %f54;
	ld.global.nc.f32 	%f56, [%rd10+1024];
	add.f32 	%f57, %f55, %f56;
	ld.global.nc.f32 	%f58, [%rd10+1536];
	add.f32 	%f59, %f57, %f58;
	ld.global.nc.f32 	%f60, [%rd10+2048];
	add.f32 	%f61, %f59, %f60;
	ld.global.nc.f32 	%f62, [%rd10+2560];
	add.f32 	%f63, %f61, %f62;
	ld.global.nc.f32 	%f64, [%rd10+3072];
	add.f32 	%f65, %f63, %f64;
	ld.global.nc.f32 	%f66, [%rd10+3584];
	add.f32 	%f106, %f65, %f66;
	add.s32 	%r61, %r61, 1024;
$L__BB11_9:
	setp.eq.s32 	%p7, %r9, 0;
	@%p7 bra 	$L__BB11_16;
	setp.lt.u32 	%p8, %r10, 3;
	@%p8 bra 	$L__BB11_12;
	add.s32 	%r40, %r61, %r14;
	mul.wide.s32 	%rd11, %r40, 4;
	add.s64 	%rd12, %rd1, %rd11;
	ld.global.nc.f32 	%f68, [%rd12];
	add.f32 	%f69, %f106, %f68;
	ld.global.nc.f32 	%f70, [%rd12+512];
	add.f32 	%f71, %f69, %f70;
	ld.global.nc.f32 	%f72, [%rd12+1024];
	add.f32 	%f73, %f71, %f72;
	ld.global.nc.f32 	%f74, [%rd12+1536];
	add.f32 	%f106, %f73, %f74;
	add.s32 	%r61, %r61, 512;
$L__BB11_12:
	setp.eq.s32 	%p9, %r11, 0;
	@%p9 bra 	$L__BB11_16;
	setp.eq.s32 	%p10, %r11, 1;
	add.s32 	%r41, %r61, %r14;
	mul.wide.s32 	%rd13, %r41, 4;
	add.s64 	%rd4, %rd1, %rd13;
	ld.global.nc.f32 	%f75, [%rd4];
	add.f32 	%f106, %f106, %f75;
	@%p10 bra 	$L__BB11_16;
	setp.eq.s32 	%p11, %r11, 2;
	ld.global.nc.f32 	%f76, [%rd4+512];
	add.f32 	%f106, %f106, %f76;
	@%p11 bra 	$L__BB11_16;
	ld.global.nc.f32 	%f77, [%rd4+1024];
	add.f32 	%f106, %f106, %f77;
$L__BB11_16:
	setp.ne.s32 	%p12, %r30, 0;
	mov.b32 	%r42, 1;
	mov.b32 	%r55, 31;
	mov.b32 	%r56, -1;
	// begin inline asm
	{  .reg .f32 r0;  .reg .pred p;  shfl.sync.down.b32 r0|p, %f106, %r42, %r55, %r56;  @p add.f32 r0, r0, %f106;  mov.f32 %f78, r0;}
	// end inline asm
	mov.b32 	%r45, 2;
	// begin inline asm
	{  .reg .f32 r0;  .reg .pred p;  shfl.sync.down.b32 r0|p, %f78, %r45, %r55, %r56;  @p add.f32 r0, r0, %f78;  mov.f32 %f81, r0;}
	// end inline asm
	mov.b32 	%r48, 4;
	// begin inline asm
	{  .reg .f32 r0;  .reg .pred p;  shfl.sync.down.b32 r0|p, %f81, %r48, %r55, %r56;  @p add.f32 r0, r0, %f81;  mov.f32 %f84, r0;}
	// end inline asm
	mov.b32 	%r51, 8;
	// begin inline asm
	{  .reg .f32 r0;  .reg .pred p;  shfl.sync.down.b32 r0|p, %f84, %r51, %r55, %r56;  @p add.f32 r0, r0, %f84;  mov.f32 %f87, r0;}
	// end inline asm
	mov.b32 	%r54, 16;
	// begin inline asm
	{  .reg .f32 r0;  .reg .pred p;  shfl.sync.down.b32 r0|p, %f87, %r54, %r55, %r56;  @p add.f32 r0, r0, %f87;  mov.f32 %f90, r0;}
	// end inline asm
	@%p12 bra 	$L__BB11_18;
	st.shared.f32 	[%r4], %f90;
$L__BB11_18:
	setp.ne.s32 	%p13, %r2, 0;
	bar.sync 	0;
	@%p13 bra 	$L__BB11_20;
	ld.shared.f32 	%f93, [_ZZ27LayerNormRowReduceTempToOutIf6DvarOpIffEEvPKT_iiPS2_T0_E12temp_storage+8];
	add.f32 	%f94, %f90, %f93;
	ld.shared.f32 	%f95, [_ZZ27LayerNormRowReduceTempToOutIf6DvarOpIffEEvPKT_iiPS2_T0_E12temp_storage+12];
	add.f32 	%f96, %f94, %f95;
	ld.shared.f32 	%f97, [_ZZ27LayerNormRowReduceTempToOutIf6DvarOpIffEEvPKT_iiPS2_T0_E12temp_storage+16];
	add.f32 	%f98, %f96, %f97;
	mul.wide.s32 	%rd14, %r57, 4;
	add.s64 	%rd15, %rd3, %rd14;
	st.global.f32 	[%rd15], %f98;
$L__BB11_20:
	add.s32 	%r57, %r57, %r5;
	setp.lt.s32 	%p14, %r57, %r28;
	@%p14 bra 	$L__BB11_2;
$L__BB11_21:
	ret;

}
	// .globl	_Z26LayerNormRowReduceInToTempIff7DmeanOpIffEEvPKT_iiPT0_T1_
.visible .entry _Z26LayerNormRowReduceInToTempIff7DmeanOpIffEEvPKT_iiPT0_T1_(
	.param .u64 .ptr .align 1 _Z26LayerNormRowReduceInToTempIff7DmeanOpIffEEvPKT_iiPT0_T1__param_0,
	.param .u32 _Z26LayerNormRowReduceInToTempIff7DmeanOpIffEEvPKT_iiPT0_T1__param_1,
	.param .u32 _Z26LayerNormRowReduceInToTempIff7DmeanOpIffEEvPKT_iiPT0_T1__param_2,
	.param .u64 .ptr .align 1 _Z26LayerNormRowReduceInToTempIff7DmeanOpIffEEvPKT_iiPT0_T1__param_3,
	.param .align 8 .b8 _Z26LayerNormRowReduceInToTempIff7DmeanOpIffEEvPKT_iiPT0_T1__param_4[48]
)
{
	.reg .pred 	%p<7>;
	.reg .b16 	%rs<5>;
	.reg .b32 	%r<49>;
	.reg .b32 	%f<38>;
	.reg .b64 	%rd<29>;
	.reg .b64 	%fd<15>;
	// demoted variable
	.shared .align 4 .b8 _ZZ26LayerNormRowReduceInToTempIff7DmeanOpIffEEvPKT_iiPT0_T1_E12temp_storage[24];
	ld.param.u32 	%r19, [_Z26LayerNormRowReduceInToTempIff7DmeanOpIffEEvPKT_iiPT0_T1__param_4+40];
	ld.param.u64 	%rd15, [_Z26LayerNormRowReduceInToTempIff7DmeanOpIffEEvPKT_iiPT0_T1__param_4+32];
	ld.param.u64 	%rd14, [_Z26LayerNormRowReduceInToTempIff7DmeanOpIffEEvPKT_iiPT0_T1__param_4+24];
	ld.param.u64 	%rd13, [_Z26LayerNormRowReduceInToTempIff7DmeanOpIffEEvPKT_iiPT0_T1__param_4+16];
	ld.param.u64 	%rd12, [_Z26LayerNormRowReduceInToTempIff7DmeanOpIffEEvPKT_iiPT0_T1__param_4+8];
	ld.param.u64 	%rd11, [_Z26LayerNormRowReduceInToTempIff7DmeanOpIffEEvPKT_iiPT0_T1__param_4];
	ld.param.u64 	%rd9, [_Z26LayerNormRowReduceInToTempIff7DmeanOpIffEEvPKT_iiPT0_T1__param_0];
	ld.param.u32 	%r17, [_Z26LayerNormRowReduceInToTempIff7DmeanOpIffEEvPKT_iiPT0_T1__param_1];
	ld.param.u32 	%r18, [_Z26LayerNormRowReduceInToTempIff7DmeanOpIffEEvPKT_iiPT0_T1__param_2];
	ld.param.u64 	%rd10, [_Z26LayerNormRowReduceInToTempIff7DmeanOpIffEEvPKT_iiPT0_T1__param_3];
	mov.u32 	%r2, %tid.x;
	mov.u32 	%r3, %ctaid.x;
	mov.u32 	%r4, %ntid.x;
	mad.lo.s32 	%r5, %r3, %r4, %r2;
	mov.u32 	%r47, %ctaid.y;
	setp.ge.s32 	%p1, %r47, %r17;
	@%p1 bra 	$L__BB12_10;
	cvt.rn.f64.s32 	%fd4, %r19;
	mov.f64 	%fd5, 0d4000000000000000;
	div.rn.f64 	%fd1, %fd5, %fd4;
	mov.u32 	%r7, %nctaid.x;
	mul.lo.s32 	%r8, %r7, %r4;
	// begin inline asm
	mov.u32 %r25, %laneid;
	// end inline asm
	shr.u32 	%r26, %r2, 3;
	and.b32  	%r27, %r26, 124;
	mov.u32 	%r28, _ZZ26LayerNormRowReduceInToTempIff7DmeanOpIffEEvPKT_iiPT0_T1_E12temp_storage;
	add.s32 	%r29, %r28, %r27;
	add.s32 	%r10, %r29, 4;
	mov.u32 	%r11, %nctaid.y;
	cvta.to.global.u64 	%rd4, %rd14;
	cvta.to.global.u64 	%rd5, %rd12;
	cvta.to.global.u64 	%rd6, %rd11;
	cvta.to.global.u64 	%rd7, %rd10;
	cvta.to.global.u64 	%rd8, %rd9;
$L__BB12_2:
	setp.ge.s32 	%p2, %r5, %r18;
	mov.f32 	%f37, 0f00000000;
	@%p2 bra 	$L__BB12_5;
	cvta.to.global.u64 	%rd16, %rd15;
	mul.wide.s32 	%rd17, %r47, 4;
	add.s64 	%rd18, %rd16, %rd17;
	mul.lo.s32 	%r13, %r47, %r19;
	cvta.to.global.u64 	%rd19, %rd13;
	add.s64 	%rd20, %rd19, %rd17;
	ld.global.f32 	%f8, [%rd20];
	cvt.f64.f32 	%fd2, %f8;
	ld.global.f32 	%f9, [%rd18];
	cvt.f64.f32 	%fd6, %f9;
	mul.f64 	%fd3, %fd1, %fd6;
	add.s64 	%rd21, %rd4, %rd17;
	ld.global.f32 	%f1, [%rd21];
	mov.f32 	%f37, 0f00000000;
	mov.u32 	%r48, %r5;
$L__BB12_4:
	add.s32 	%r30, %r48, %r13;
	mul.wide.s32 	%rd22, %r30, 4;
	add.s64 	%rd23, %rd8, %rd22;
	ld.global.nc.f32 	%f10, [%rd23];
	cvt.f64.f32 	%fd7, %f10;
	neg.f64 	%fd8, %fd7;
	mul.wide.s32 	%rd24, %r48, 4;
	add.s64 	%rd25, %rd6, %rd24;
	ld.global.f32 	%f11, [%rd25];
	cvt.f64.f32 	%fd9, %f11;
	mul.f64 	%fd10, %fd8, %fd9;
	mul.f64 	%fd11, %fd10, %fd2;
	add.s64 	%rd26, %rd5, %rd22;
	ld.global.f32 	%f12, [%rd26];
	sub.f32 	%f13, %f12, %f1;
	cvt.f64.f32 	%fd12, %f13;
	mul.f64 	%fd13, %fd3, %fd12;
	sub.f64 	%fd14, %fd11, %fd13;
	cvt.rn.f32.f64 	%f14, %fd14;
	add.f32 	%f37, %f37, %f14;
	add.s32 	%r48, %r48, %r8;
	setp.lt.s32 	%p3, %r48, %r18;
	@%p3 bra 	$L__BB12_4;
$L__BB12_5:
	setp.ne.s32 	%p4, %r25, 0;
	mov.b32 	%r31, 1;
	mov.b32 	%r44, 31;
	mov.b32 	%r45, -1;
	// begin inline asm
	{  .reg .f32 r0;  .reg .pred p;  shfl.sync.down.b32 r0|p, %f37, %r31, %r44, %r45;  @p add.f32 r0, r0, %f37;  mov.f32 %f15, r0;}
	// end inline asm
	mov.b32 	%r34, 2;
	// begin inline asm
	{  .reg .f32 r0;  .reg .pred p;  shfl.sync.down.b32 r0|p, %f15, %r34, %r44, %r45;  @p add.f32 r0, r0, %f15;  mov.f32 %f18, r0;}
	// end inline asm
	mov.b32 	%r37, 4;
	// begin inline asm
	{  .reg .f32 r0;  .reg .pred p;  shfl.sync.down.b32 r0|p, %f18, %r37, %r44, %r45;  @p add.f32 r0, r0, %f18;  mov.f32 %f21, r0;}
	// end inline asm
	mov.b32 	%r40, 8;
	// begin inline asm
	{  .reg .f32 r0;  .reg .pred p;  shfl.sync.down.b32 r0|p, %f21, %r40, %r44, %r45;  @p add.f32 r0, r0, %f21;  mov.f32 %f24, r0;}
	// end inline asm
	mov.b32 	%r43, 16;
	// begin inline asm
	{  .reg .f32 r0;  .reg .pred p;  shfl.sync.down.b32 r0|p, %f24, %r43, %r44, %r45;  @p add.f32 r0, r0, %f24;  mov.f32 %f27, r0;}
	// end inline asm
	@%p4 bra 	$L__BB12_7;
	st.shared.f32 	[%r10], %f27;
$L__BB12_7:
	setp.ne.s32 	%p5, %r2, 0;
	bar.sync 	0;
	@%p5 bra 	$L__BB12_9;
	ld.shared.f32 	%f30, [_ZZ26LayerNormRowReduceInToTempIff7DmeanOpIffEEvPKT_iiPT0_T1_E12temp_storage+8];
	add.f32 	%f31, %f27, %f30;
	ld.shared.f32 	%f32, [_ZZ26LayerNormRowReduceInToTempIff7DmeanOpIffEEvPKT_iiPT0_T1_E12temp_storage+12];
	add.f32 	%f33, %f31, %f32;
	ld.shared.f32 	%f34, [_ZZ26LayerNormRowReduceInToTempIff7DmeanOpIffEEvPKT_iiPT0_T1_E12temp_storage+16];
	add.f32 	%f35, %f33, %f34;
	mad.lo.s32 	%r46, %r47, %r7, %r3;
	mul.wide.u32 	%rd27, %r46, 4;
	add.s64 	%rd28, %rd7, %rd27;
	st.global.f32 	[%rd28], %f35;
$L__BB12_9:
	add.s32 	%r47, %r47, %r11;
	setp.lt.s32 	%p6, %r47, %r17;
	@%p6 bra 	$L__BB12_2;
$L__BB12_10:
	ret;

}
	// .globl	_Z27LayerNormRowReduceTempToOutIf7DmeanOpIffEEvPKT_iiPS2_T0_
.visible .entry _Z27LayerNormRowReduceTempToOutIf7DmeanOpIffEEvPKT_iiPS2_T0_(
	.param .u64 .ptr .align 1 _Z27LayerNormRowReduceTempToOutIf7DmeanOpIffEEvPKT_iiPS2_T0__param_0,
	.param .u32 _Z27LayerNormRowReduceTempToOutIf7DmeanOpIffEEvPKT_iiPS2_T0__param_1,
	.param .u32 _Z27LayerNormRowReduceTempToOutIf7DmeanOpIffEEvPKT_iiPS2_T0__param_2,
	.param .u64 .ptr .align 1 _Z27LayerNormRowReduceTempToOutIf7DmeanOpIffEEvPKT_iiPS2_T0__param_3,
	.param .align 8 .b8 _Z27LayerNormRowReduceTempToOutIf7DmeanOpIffEEvPKT_iiPS2_T0__param_4[48]
)
{
	.reg .pred 	%p<15>;
	.reg .b32 	%r<64>;
	.reg .b32 	%f<107>;
	.reg .b64 	%rd<16>;
	// demoted variable
	.shared .align 4 .b8 _ZZ27LayerNormRowReduceTempToOutIf7DmeanOpIffEEvPKT_iiPS2_T0_E12temp_storage[24];
	ld.param.u64 	%rd6, [_Z27LayerNormRowReduceTempToOutIf7DmeanOpIffEEvPKT_iiPS2_T0__param_0];
	ld.param.u32 	%r28, [_Z27LayerNormRowReduceTempToOutIf7DmeanOpIffEEvPKT_iiPS2_T0__param_1];
	ld.param.u32 	%r29, [_Z27LayerNormRowReduceTempToOutIf7DmeanOpIffEEvPKT_iiPS2_T0__param_2];
	ld.param.u64 	%rd5, [_Z27LayerNormRowReduceTempToOutIf7DmeanOpIffEEvPKT_iiPS2_T0__param_3];
	cvta.to.global.u64 	%rd1, %rd6;
	mov.u32 	%r57, %ctaid.x;
	setp.ge.s32 	%p1, %r57, %r28;
	@%p1 bra 	$L__BB13_21;
	mov.u32 	%r2, %tid.x;
	// begin inline asm
	mov.u32 %r30, %laneid;
	// end inline asm
	shr.u32 	%r31, %r2, 3;
	and.b32  	%r32, %r31, 124;
	mov.u32 	%r33, _ZZ27LayerNormRowReduceTempToOutIf7DmeanOpIffEEvPKT_iiPS2_T0_E12temp_storage;
	add.s32 	%r34, %r33, %r32;
	add.s32 	%r4, %r34, 4;
	mov.u32 	%r5, %nctaid.x;
	not.b32 	%r35, %r2;
	add.s32 	%r6, %r29, %r35;
	shr.u32 	%r36, %r6, 7;
	add.s32 	%r37, %r36, 1;
	and.b32  	%r7, %r37, 15;
	add.s32 	%r8, %r7, -1;
	and.b32  	%r9, %r37, 7;
	add.s32 	%r10, %r9, -1;
	and.b32  	%r11, %r37, 3;
	and.b32  	%r38, %r37, 67108848;
	neg.s32 	%r12, %r38;
	add.s64 	%rd2, %rd1, 4096;
	cvta.to.global.u64 	%rd3, %rd5;
$L__BB13_2:
	setp.ge.s32 	%p2, %r2, %r29;
	mov.f32 	%f106, 0f00000000;
	@%p2 bra 	$L__BB13_16;
	setp.lt.u32 	%p3, %r6, 1920;
	mul.lo.s32 	%r14, %r57, %r29;
	mov.f32 	%f106, 0f00000000;
	mov.u32 	%r61, %r2;
	@%p3 bra 	$L__BB13_6;
	add.s32 	%r58, %r2, %r14;
	mov.f32 	%f106, 0f00000000;
	mov.u32 	%r59, %r12;
	mov.u32 	%r61, %r2;
$L__BB13_5:
	.pragma "nounroll";
	mul.wide.s32 	%rd7, %r58, 4;
	add.s64 	%rd8, %rd2, %rd7;
	ld.global.nc.f32 	%f20, [%rd8+-4096];
	add.f32 	%f21, %f106, %f20;
	ld.global.nc.f32 	%f22, [%rd8+-3584];
	add.f32 	%f23, %f21, %f22;
	ld.global.nc.f32 	%f24, [%rd8+-3072];
	add.f32 	%f25, %f23, %f24;
	ld.global.nc.f32 	%f26, [%rd8+-2560];
	add.f32 	%f27, %f25, %f26;
	ld.global.nc.f32 	%f28, [%rd8+-2048];
	add.f32 	%f29, %f27, %f28;
	ld.global.nc.f32 	%f30, [%rd8+-1536];
	add.f32 	%f31, %f29, %f30;
	ld.global.nc.f32 	%f32, [%rd8+-1024];
	add.f32 	%f33, %f31, %f32;
	ld.global.nc.f32 	%f34, [%rd8+-512];
	add.f32 	%f35, %f33, %f34;
	ld.global.nc.f32 	%f36, [%rd8];
	add.f32 	%f37, %f35, %f36;
	ld.global.nc.f32 	%f38, [%rd8+512];
	add.f32 	%f39, %f37, %f38;
	ld.global.nc.f32 	%f40, [%rd8+1024];
	add.f32 	%f41, %f39, %f40;
	ld.global.nc.f32 	%f42, [%rd8+1536];
	add.f32 	%f43, %f41, %f42;
	ld.global.nc.f32 	%f44, [%rd8+2048];
	add.f32 	%f45, %f43, %f44;
	ld.global.nc.f32 	%f46, [%rd8+2560];
	add.f32 	%f47, %f45, %f46;
	ld.global.nc.f32 	%f48, [%rd8+3072];
	add.f32 	%f49, %f47, %f48;
	ld.global.nc.f32 	%f50, [%rd8+3584];
	add.f32 	%f106, %f49, %f50;
	add.s32 	%r61, %r61, 2048;
	add.s32 	%r59, %r59, 16;
	add.s32 	%r58, %r58, 2048;
	setp.ne.s32 	%p4, %r59, 0;
	@%p4 bra 	$L__BB13_5;
$L__BB13_6:
	setp.eq.s32 	%p5, %r7, 0;
	@%p5 bra 	$L__BB13_16;
	setp.lt.u32 	%p6, %r8, 7;
	@%p6 bra 	$L__BB13_9;
	add.s32 	%r39, %r61, %r14;
	mul.wide.s32 	%rd9, %r39, 4;
	add.s64 	%rd10, %rd1, %rd9;
	ld.global.nc.f32 	%f52, [%rd10];
	add.f32 	%f53, %f106, %f52;
	ld.global.nc.f32 	%f54, [%rd10+512];
	add.f32 	%f55, %f53, %f54;
	ld.global.nc.f32 	%f56, [%rd10+1024];
	add.f32 	%f57, %f55, %f56;
	ld.global.nc.f32 	%f58, [%rd10+1536];
	add.f32 	%f59, %f57, %f58;
	ld.global.nc.f32 	%f60, [%rd10+2048];
	add.f32 	%f61, %f59, %f60;
	ld.global.nc.f32 	%f62, [%rd10+2560];
	add.f32 	%f63, %f61, %f62;
	ld.global.nc.f32 	%f64, [%rd10+3072];
	add.f32 	%f65, %f63, %f64;
	ld.global.nc.f32 	%f66, [%rd10+3584];
	add.f32 	%f106, %f65, %f66;
	add.s32 	%r61, %r61, 1024;
$L__BB13_9:
	setp.eq.s32 	%p7, %r9, 0;
	@%p7 bra 	$L__BB13_16;
	setp.lt.u32 	%p8, %r10, 3;
	@%p8 bra 	$L__BB13_12;
	add.s32 	%r40, %r61, %r14;
	mul.wide.s32 	%rd11, %r40, 4;
	add.s64 	%rd12, %rd1, %rd11;
	ld.global.nc.f32 	%f68, [%rd12];
	add.f32 	%f69, %f106, %f68;
	ld.global.nc.f32 	%f70, [%rd12+512];
	add.f32 	%f71, %f69, %f70;
	ld.global.nc.f32 	%f72, [%rd12+1024];
	add.f32 	%f73, %f71, %f72;
	ld.global.nc.f32 	%f74, [%rd12+1536];
	add.f32 	%f106, %f73, %f74;
	add.s32 	%r61, %r61, 512;
$L__BB13_12:
	setp.eq.s32 	%p9, %r11, 0;
	@%p9 bra 	$L__BB13_16;
	setp.eq.s32 	%p10, %r11, 1;
	add.s32 	%r41, %r61, %r14;
	mul.wide.s32 	%rd13, %r41, 4;
	add.s64 	%rd4, %rd1, %rd13;
	ld.global.nc.f32 	%f75, [%rd4];
	add.f32 	%f106, %f106, %f75;
	@%p10 bra 	$L__BB13_16;
	setp.eq.s32 	%p11, %r11, 2;
	ld.global.nc.f32 	%f76, [%rd4+512];
	add.f32 	%f106, %f106, %f76;
	@%p11 bra 	$L__BB13_16;
	ld.global.nc.f32 	%f77, [%rd4+1024];
	add.f32 	%f106, %f106, %f77;
$L__BB13_16:
	setp.ne.s32 	%p12, %r30, 0;
	mov.b32 	%r42, 1;
	mov.b32 	%r55, 31;
	mov.b32 	%r56, -1;
	// begin inline asm
	{  .reg .f32 r0;  .reg .pred p;  shfl.sync.down.b32 r0|p, %f106, %r42, %r55, %r56;  @p add.f32 r0, r0, %f106;  mov.f32 %f78, r0;}
	// end inline asm
	mov.b32 	%r45, 2;
	// begin inline asm
	{  .reg .f32 r0;  .reg .pred p;  shfl.sync.down.b32 r0|p, %f78, %r45, %r55, %r56;  @p add.f32 r0, r0, %f78;  mov.f32 %f81, r0;}
	// end inline asm
	mov.b32 	%r48, 4;
	// begin inline asm
	{  .reg .f32 r0;  .reg .pred p;  shfl.sync.down.b32 r0|p, %f81, %r48, %r55, %r56;  @p add.f32 r0, r0, %f81;  mov.f32 %f84, r0;}
	// end inline asm
	mov.b32 	%r51, 8;
	// begin inline asm
	{  .reg .f32 r0;  .reg .pred p;  shfl.sync.down.b32 r0|p, %f84, %r51, %r55, %r56;  @p add.f32 r0, r0, %f84;  mov.f32 %f87, r0;}
	// end inline asm
	mov.b32 	%r54, 16;
	// begin inline asm
	{  .reg .f32 r0;  .reg .pred p;  shfl.sync.down.b32 r0|p, %f87, %r54, %r55, %r56;  @p add.f32 r0, r0, %f87;  mov.f32 %f90, r0;}
	// end inline asm
	@%p12 bra 	$L__BB13_18;
	st.shared.f32 	[%r4], %f90;
$L__BB13_18:
	setp.ne.s32 	%p13, %r2, 0;
	bar.sync 	0;
	@%p13 bra 	$L__BB13_20;
	ld.shared.f32 	%f93, [_ZZ27LayerNormRowReduceTempToOutIf7DmeanOpIffEEvPKT_iiPS2_T0_E12temp_storage+8];
	add.f32 	%f94, %f90, %f93;
	ld.shared.f32 	%f95, [_ZZ27LayerNormRowReduceTempToOutIf7DmeanOpIffEEvPKT_iiPS2_T0_E12temp_storage+12];
	add.f32 	%f96, %f94, %f95;
	ld.shared.f32 	%f97, [_ZZ27LayerNormRowReduceTempToOutIf7DmeanOpIffEEvPKT_iiPS2_T0_E12temp_storage+16];
	add.f32 	%f98, %f96, %f97;
	mul.wide.s32 	%rd14, %r57, 4;
	add.s64 	%rd15, %rd3, %rd14;
	st.global.f32 	[%rd15], %f98;
$L__BB13_20:
	add.s32 	%r57, %r57, %r5;
	setp.lt.s32 	%p14, %r57, %r28;
	@%p14 bra 	$L__BB13_2;
$L__BB13_21:
	ret;

}
	// .globl	_Z15LayerNormUpdateIf4DxOpIffEEvPKT_iiPS2_T0_
.visible .entry _Z15LayerNormUpdateIf4DxOpIffEEvPKT_iiPS2_T0_(
	.param .u64 .ptr .align 1 _Z15LayerNormUpdateIf4DxOpIffEEvPKT_iiPS2_T0__param_0,
	.param .u32 _Z15LayerNormUpdateIf4DxOpIffEEvPKT_iiPS2_T0__param_1,
	.param .u32 _Z15LayerNormUpdateIf4DxOpIffEEvPKT_iiPS2_T0__param_2,
	.param .u64 .ptr .align 1 _Z15LayerNormUpdateIf4DxOpIffEEvPKT_iiPS2_T0__param_3,
	.param .align 8 .b8 _Z15LayerNormUpdateIf4DxOpIffEEvPKT_iiPS2_T0__param_4[56]
)
{
	.reg .pred 	%p<2>;
	.reg .b16 	%rs<5>;
	.reg .b32 	%r<18>;
	.reg .b32 	%f<15>;
	.reg .b64 	%rd<29>;
	.reg .b64 	%fd<6>;

	ld.param.u32 	%r3, [_Z15LayerNormUpdateIf4DxOpIffEEvPKT_iiPS2_T0__param_4+48];
	ld.param.u64 	%rd8, [_Z15LayerNormUpdateIf4DxOpIffEEvPKT_iiPS2_T0__param_4+40];
	ld.param.u64 	%rd7, [_Z15LayerNormUpdateIf4DxOpIffEEvPKT_iiPS2_T0__param_4+32];
	ld.param.u64 	%rd6, [_Z15LayerNormUpdateIf4DxOpIffEEvPKT_iiPS2_T0__param_4+24];
	ld.param.u64 	%rd5, [_Z15LayerNormUpdateIf4DxOpIffEEvPKT_iiPS2_T0__param_4+16];
	ld.param.u64 	%rd4, [_Z15LayerNormUpdateIf4DxOpIffEEvPKT_iiPS2_T0__param_4+8];
	ld.param.u64 	%rd3, [_Z15LayerNormUpdateIf4DxOpIffEEvPKT_iiPS2_T0__param_4];
	ld.param.u64 	%rd1, [_Z15LayerNormUpdateIf4DxOpIffEEvPKT_iiPS2_T0__param_0];
	ld.param.u32 	%r9, [_Z15LayerNormUpdateIf4DxOpIffEEvPKT_iiPS2_T0__param_1];
	ld.param.u32 	%r2, [_Z15LayerNormUpdateIf4DxOpIffEEvPKT_iiPS2_T0__param_2];
	ld.param.u64 	%rd2, [_Z15LayerNormUpdateIf4DxOpIffEEvPKT_iiPS2_T0__param_3];
	mov.u32 	%r10, %tid.x;
	mov.u32 	%r11, %ctaid.x;
	mov.u32 	%r12, %ntid.x;
	mad.lo.s32 	%r1, %r11, %r12, %r10;
	mul.lo.s32 	%r13, %r2, %r9;
	setp.ge.s32 	%p1, %r1, %r13;
	@%p1 bra 	$L__BB14_2;
	cvta.to.global.u64 	%rd9, %rd8;
	cvta.to.global.u64 	%rd10, %rd7;
	cvta.to.global.u64 	%rd11, %rd6;
	cvta.to.global.u64 	%rd12, %rd5;
	cvta.to.global.u64 	%rd13, %rd4;
	cvta.to.global.u64 	%rd14, %rd3;
	cvta.to.global.u64 	%rd15, %rd1;
	cvta.to.global.u64 	%rd16, %rd2;
	div.s32 	%r14, %r1, %r2;
	mul.lo.s32 	%r15, %r14, %r2;
	sub.s32 	%r16, %r1, %r15;
	mad.lo.s32 	%r17, %r14, %r3, %r16;
	mul.wide.s32 	%rd17, %r17, 4;
	add.s64 	%rd18, %rd15, %rd17;
	ld.global.nc.f32 	%f1, [%rd18];
	mul.wide.s32 	%rd19, %r16, 4;
	add.s64 	%rd20, %rd11, %rd19;
	ld.global.f32 	%f2, [%rd20];
	mul.f32 	%f3, %f1, %f2;
	mul.wide.s32 	%rd21, %r14, 4;
	add.s64 	%rd22, %rd12, %rd21;
	ld.global.f32 	%f4, [%rd22];
	add.s64 	%rd23, %rd14, %rd17;
	ld.global.f32 	%f5, [%rd23];
	add.s64 	%rd24, %rd13, %rd21;
	ld.global.f32 	%f6, [%rd24];
	sub.f32 	%f7, %f5, %f6;
	cvt.f64.f32 	%fd1, %f7;
	add.f64 	%fd2, %fd1, %fd1;
	cvt.rn.f64.s32 	%fd3, %r3;
	div.rn.f64 	%fd4, %fd2, %fd3;
	cvt.rn.f32.f64 	%f8, %fd4;
	rcp.rn.f64 	%fd5, %fd3;
	cvt.rn.f32.f64 	%f9, %fd5;
	add.s64 	%rd25, %rd10, %rd21;
	ld.global.f32 	%f10, [%rd25];
	mul.f32 	%f11, %f10, %f8;
	fma.rn.f32 	%f12, %f3, %f4, %f11;
	add.s64 	%rd26, %rd9, %rd21;
	ld.global.f32 	%f13, [%rd26];
	fma.rn.f32 	%f14, %f13, %f9, %f12;
	mul.wide.s32 	%rd27, %r1, 4;
	add.s64 	%rd28, %rd16, %rd27;
	st.global.f32 	[%rd28], %f14;
$L__BB14_2:
	ret;

}


// ===== COMPILED SASS (sm_100) =====

	.target	sm_100

	.elftype	@"ET_EXEC"


//--------------------- .note.nv.tkinfo           --------------------------
	.section	.note.nv.tkinfo,"",@"SHT_NOTE"
	.sectionflags	@"SHF_NOTE_NV_TKINFO"
	.tkinfo
        /*0018*/ 	.word	0x00000002
        /*0030*/ 	.string	""
        /*0030*/ 	.string	"ptxas"
        /*0030*/ 	.string	"Cuda compilation tools, release 13.0, V13.0.88"
        /*0030*/ 	.string	"Build cuda_13.0.r13.0/compiler.36424714_0"
        /*0030*/ 	.string	"-arch sm_100 -m 64 "



//--------------------- .note.nv.cuinfo           --------------------------
	.section	.note.nv.cuinfo,"",@"SHT_NOTE"
	.sectionflags	@"SHF_NOTE_NV_CUINFO"
        /*0018*/ 	.short	0x0002
        /*001a*/ 	.short	0x0064
        /*001c*/ 	.short	0x0082
	.zero		2


//--------------------- .nv.info                  --------------------------
	.section	.nv.info,"",@"SHT_CUDA_INFO"
	.align	4


	//----- nvinfo : EIATTR_REGCOUNT
	.align		4
        /*0000*/ 	.byte	0x04, 0x2f
        /*0002*/ 	.short	(.L_29 - .L_28)
	.align		4
.L_28:
        /*0004*/ 	.word	index@(_Z25LayerNormRowReduceInToOutIff6MeanOpIffE6IvarOpIffEEvPKT_iiPT0_S8_T1_T2_)
        /*0008*/ 	.word	0x00000020


	//----- nvinfo : EIATTR_FRAME_SIZE
	.align		4
.L_29:
        /*000c*/ 	.byte	0x04, 0x11
        /*000e*/ 	.short	(.L_31 - .L_30)
	.align		4
.L_30:
        /*0010*/ 	.word	index@($__internal_6_$__cuda_sm3x_div_rn_noftz_f32_slowpath)
        /*0014*/ 	.word	0x00000000


	//----- nvinfo : EIATTR_FRAME_SIZE
	.align		4
.L_31:
        /*0018*/ 	.byte	0x04, 0x11
        /*001a*/ 	.short	(.L_33 - .L_32)
	.align		4
.L_32:
        /*001c*/ 	.word	index@(_Z25LayerNormRowReduceInToOutIff6MeanOpIffE6IvarOpIffEEvPKT_iiPT0_S8_T1_T2_)
        /*0020*/ 	.word	0x00000000


	//----- nvinfo : EIATTR_REGCOUNT
	.align		4
.L_33:
        /*0024*/ 	.byte	0x04, 0x2f
        /*0026*/ 	.short	(.L_35 - .L_34)
	.align		4
.L_34:
        /*0028*/ 	.word	index@(_Z26LayerNormRowReduceInToTempIff6MeanOpIffEEvPKT_iiPT0_T1_)
        /*002c*/ 	.word	0x00000011


	//----- nvinfo : EIATTR_FRAME_SIZE
	.align		4
.L_35:
        /*0030*/ 	.byte	0x04, 0x11
        /*0032*/ 	.short	(.L_37 - .L_36)
	.align		4
.L_36:
        /*0034*/ 	.word	index@(_Z26LayerNormRowReduceInToTempIff6MeanOpIffEEvPKT_iiPT0_T1_)
        /*0038*/ 	.word	0x00000000


	//----- nvinfo : EIATTR_REGCOUNT
	.align		4
.L_37:
        /*003c*/ 	.byte	0x04, 0x2f
        /*003e*/ 	.short	(.L_39 - .L_38)
	.align		4
.L_38:
        /*0040*/ 	.word	index@(_Z27LayerNormRowReduceTempToOutIf6MeanOpIffEEvPKT_iiPS2_T0_)
        /*0044*/ 	.word	0x0000001f


	//----- nvinfo : EIATTR_FRAME_SIZE
	.align		4
.L_39:
        /*0048*/ 	.byte	0x04, 0x11
        /*004a*/ 	.short	(.L_41 - .L_40)
	.align		4
.L_40:
        /*004c*/ 	.word	index@($__internal_5_$__cuda_sm3x_div_rn_noftz_f32_slowpath)
        /*0050*/ 	.word	0x00000000


	//----- nvinfo : EIATTR_FRAME_SIZE
	.align		4
.L_41:
        /*0054*/ 	.byte	0x04, 0x11
        /*0056*/ 	.short	(.L_43 - .L_42)
	.align		4
.L_42:
        /*0058*/ 	.word	index@(_Z27LayerNormRowReduceTempToOutIf6MeanOpIffEEvPKT_iiPS2_T0_)
        /*005c*/ 	.word	0x00000000


	//----- nvinfo : EIATTR_REGCOUNT
	.align		4
.L_43:
        /*0060*/ 	.byte	0x04, 0x2f
        /*0062*/ 	.short	(.L_45 - .L_44)
	.align		4
.L_44:
        /*0064*/ 	.word	index@(_Z26LayerNormRowReduceInToTempIff6IvarOpIffEEvPKT_iiPT0_T1_)
        /*0068*/ 	.word	0x00000012


	//----- nvinfo : EIATTR_FRAME_SIZE
	.align		4
.L_45:
        /*006c*/ 	.byte	0x04, 0x11
        /*006e*/ 	.short	(.L_47 - .L_46)
	.align		4
.L_46:
        /*0070*/ 	.word	index@(_Z26LayerNormRowReduceInToTempIff6IvarOpIffEEvPKT_iiPT0_T1_)
        /*0074*/ 	.word	0x00000000


	//----- nvinfo : EIATTR_REGCOUNT
	.align		4
.L_47:
        /*0078*/ 	.byte	0x04, 0x2f
        /*007a*/ 	.short	(.L_49 - .L_48)
	.align		4
.L_48:
        /*007c*/ 	.word	index@(_Z27LayerNormRowReduceTempToOutIf6IvarOpIffEEvPKT_iiPS2_T0_)
        /*0080*/ 	.word	0x0000001f


	//----- nvinfo : EIATTR_FRAME_SIZE
	.align		4
.L_49:
        /*0084*/ 	.byte	0x04, 0x11
        /*0086*/ 	.short	(.L_51 - .L_50)
	.align		4
.L_50:
        /*0088*/ 	.word	index@($__internal_4_$__cuda_sm3x_div_rn_noftz_f32_slowpath)
        /*008c*/ 	.word	0x00000000


	//----- nvinfo : EIATTR_FRAME_SIZE
	.align		4
.L_51:
        /*0090*/ 	.byte	0x04, 0x11
        /*0092*/ 	.short	(.L_53 - .L_52)
	.align		4
.L_52:
        /*0094*/ 	.word	index@(_Z27LayerNormRowReduceTempToOutIf6IvarOpIffEEvPKT_iiPS2_T0_)
        /*0098*/ 	.word	0x00000000


	//----- nvinfo : EIATTR_REGCOUNT
	.align		4
.L_53:
        /*009c*/ 	.byte	0x04, 0x2f
        /*009e*/ 	.short	(.L_55 - .L_54)
	.align		4
.L_54:
        /*00a0*/ 	.word	index@(_Z15LayerNormUpdateIf3YOpIffEEvPKT_iiPS2_T0_)
        /*00a4*/ 	.word	0x00000016


	//----- nvinfo : EIATTR_FRAME_SIZE
	.align		4
.L_55:
        /*00a8*/ 	.byte	0x04, 0x11
        /*00aa*/ 	.short	(.L_57 - .L_56)
	.align		4
.L_56:
        /*00ac*/ 	.word	index@(_Z15LayerNormUpdateIf3YOpIffEEvPKT_iiPS2_T0_)
        /*00b0*/ 	.word	0x00000000


	//----- nvinfo : EIATTR_REGCOUNT
	.align		4
.L_57:
        /*00b4*/ 	.byte	0x04, 0x2f
        /*00b6*/ 	.short	(.L_59 - .L_58)
	.align		4
.L_58:
        /*00b8*/ 	.word	index@(_Z17InitGradBetaGammaIfEvPT_S1_i)
        /*00bc*/ 	.word	0x0000000a


	//----- nvinfo : EIATTR_FRAME_SIZE
	.align		4
.L_59:
        /*00c0*/ 	.byte	0x04, 0x11
        /*00c2*/ 	.short	(.L_61 - .L_60)
	.align		4
.L_60:
        /*00c4*/ 	.word	index@(_Z17InitGradBetaGammaIfEvPT_S1_i)
        /*00c8*/ 	.word	0x00000000


	//----- nvinfo : EIATTR_REGCOUNT
	.align		4
.L_61:
        /*00cc*/ 	.byte	0x04, 0x2f
        /*00ce*/ 	.short	(.L_63 - .L_62)
	.align		4
.L_62:
        /*00d0*/ 	.word	index@(_Z22LayerNormGradBetaGammaIffEvPKT_S2_PKT0_S5_iiPS3_S6_)
        /*00d4*/ 	.word	0x00000020


	//----- nvinfo : EIATTR_FRAME_SIZE
	.align		4
.L_63:
        /*00d8*/ 	.byte	0x04, 0x11
        /*00da*/ 	.short	(.L_65 - .L_64)
	.align		4
.L_64:
        /*00dc*/ 	.word	index@(_Z22LayerNormGradBetaGammaIffEvPKT_S2_PKT0_S5_iiPS3_S6_)
        /*00e0*/ 	.word	0x00000000


	//----- nvinfo : EIATTR_REGCOUNT
	.align		4
.L_65:
        /*00e4*/ 	.byte	0x04, 0x2f
        /*00e6*/ 	.short	(.L_67 - .L_66)
	.align		4
.L_66:
        /*00e8*/ 	.word	index@(_Z28LayerNormGradBetaGammaAtomicIffEvPKT_S2_PKT0_S5_iiPS3_S6_)
        /*00ec*/ 	.word	0x00000020


	//----- nvinfo : EIATTR_FRAME_SIZE
	.align		4
.L_67:
        /*00f0*/ 	.byte	0x04, 0x11
        /*00f2*/ 	.short	(.L_69 - .L_68)
	.align		4
.L_68:
        /*00f4*/ 	.word	index@(_Z28LayerNormGradBetaGammaAtomicIffEvPKT_S2_PKT0_S5_iiPS3_S6_)
        /*00f8*/ 	.word	0x00000000


	//----- nvinfo : EIATTR_REGCOUNT
	.align		4
.L_69:
        /*00fc*/ 	.byte	0x04, 0x2f
        /*00fe*/ 	.short	(.L_71 - .L_70)
	.align		4
.L_70:
        /*0100*/ 	.word	index@(_Z25LayerNormRowReduceInToOutIff6DvarOpIffE7DmeanOpIffEEvPKT_iiPT0_S8_T1_T2_)
        /*0104*/ 	.word	0x00000020


	//----- nvinfo : EIATTR_FRAME_SIZE
	.align		4
.L_71:
        /*0108*/ 	.byte	0x04, 0x11
        /*010a*/ 	.short	(.L_73 - .L_72)
	.align		4
.L_72:
        /*010c*/ 	.word	index@($__internal_3_$__cuda_sm20_div_rn_f64_full)
        /*0110*/ 	.word	0x00000000


	//----- nvinfo : EIATTR_FRAME_SIZE
	.align		4
.L_73:
        /*0114*/ 	.byte	0x04, 0x11
        /*0116*/ 	.short	(.L_75 - .L_74)
	.align		4
.L_74:
        /*0118*/ 	.word	index@(_Z25LayerNormRowReduceInToOutIff6DvarOpIffE7DmeanOpIffEEvPKT_iiPT0_S8_T1_T2_)
        /*011c*/ 	.word	0x00000000


	//----- nvinfo : EIATTR_REGCOUNT
	.align		4
.L_75:
        /*0120*/ 	.byte	0x04, 0x2f
        /*0122*/ 	.short	(.L_77 - .L_76)
	.align		4
.L_76:
        /*0124*/ 	.word	index@(_Z26LayerNormRowReduceInToTempIff6DvarOpIffEEvPKT_iiPT0_T1_)
        /*0128*/ 	.word	0x0000001e


	//----- nvinfo : EIATTR_FRAME_SIZE
	.align		4
.L_77:
        /*012c*/ 	.byte	0x04, 0x11
        /*012e*/ 	.short	(.L_79 - .L_78)
	.align		4
.L_78:
        /*0130*/ 	.word	index@(_Z26LayerNormRowReduceInToTempIff6DvarOpIffEEvPKT_iiPT0_T1_)
        /*0134*/ 	.word	0x00000000


	//----- nvinfo : EIATTR_REGCOUNT
	.align		4
.L_79:
        /*0138*/ 	.byte	0x04, 0x2f
        /*013a*/ 	.short	(.L_81 - .L_80)
	.align		4
.L_80:
        /*013c*/ 	.word	index@(_Z27LayerNormRowReduceTempToOutIf6DvarOpIffEEvPKT_iiPS2_T0_)
        /*0140*/ 	.word	0x0000001f


	//----- nvinfo : EIATTR_FRAME_SIZE
	.align		4
.L_81:
        /*0144*/ 	.byte	0x04, 0x11
        /*0146*/ 	.short	(.L_83 - .L_82)
	.align		4
.L_82:
        /*0148*/ 	.word	index@(_Z27LayerNormRowReduceTempToOutIf6DvarOpIffEEvPKT_iiPS2_T0_)
        /*014c*/ 	.word	0x00000000


	//----- nvinfo : EIATTR_REGCOUNT
	.align		4
.L_83:
        /*0150*/ 	.byte	0x04, 0x2f
        /*0152*/ 	.short	(.L_85 - .L_84)
	.align		4
.L_84:
        /*0154*/ 	.word	index@(_Z26LayerNormRowReduceInToTempIff7DmeanOpIffEEvPKT_iiPT0_T1_)
        /*0158*/ 	.word	0x00000020


	//----- nvinfo : EIATTR_FRAME_SIZE
	.align		4
.L_85:
        /*015c*/ 	.byte	0x04, 0x11
        /*015e*/ 	.short	(.L_87 - .L_86)
	.align		4
.L_86:
        /*0160*/ 	.word	index@($__internal_2_$__cuda_sm20_div_rn_f64_full)
        /*0164*/ 	.word	0x00000000


	//----- nvinfo : EIATTR_FRAME_SIZE
	.align		4
.L_87:
        /*0168*/ 	.byte	0x04, 0x11
        /*016a*/ 	.short	(.L_89 - .L_88)
	.align		4
.L_88:
        /*016c*/ 	.word	index@(_Z26LayerNormRowReduceInToTempIff7DmeanOpIffEEvPKT_iiPT0_T1_)
        /*0170*/ 	.word	0x00000000


	//----- nvinfo : EIATTR_REGCOUNT
	.align		4
.L_89:
        /*0174*/ 	.byte	0x04, 0x2f
        /*0176*/ 	.short	(.L_91 - .L_90)
	.align		4
.L_90:
        /*0178*/ 	.word	index@(_Z27LayerNormRowReduceTempToOutIf7DmeanOpIffEEvPKT_iiPS2_T0_)
        /*017c*/ 	.word	0x0000001f


	//----- nvinfo : EIATTR_FRAME_SIZE
	.align		4
.L_91:
        /*0180*/ 	.byte	0x04, 0x11
        /*0182*/ 	.short	(.L_93 - .L_92)
	.align		4
.L_92:
        /*0184*/ 	.word	index@(_Z27LayerNormRowReduceTempToOutIf7DmeanOpIffEEvPKT_iiPS2_T0_)
        /*0188*/ 	.word	0x00000000


	//----- nvinfo : EIATTR_REGCOUNT
	.align		4
.L_93:
        /*018c*/ 	.byte	0x04, 0x2f
        /*018e*/ 	.short	(.L_95 - .L_94)
	.align		4
.L_94:
        /*0190*/ 	.word	index@(_Z15LayerNormUpdateIf4DxOpIffEEvPKT_iiPS2_T0_)
        /*0194*/ 	.word	0x0000001b


	//----- nvinfo : EIATTR_FRAME_SIZE
	.align		4
.L_95:
        /*0198*/ 	.byte	0x04, 0x11
        /*019a*/ 	.short	(.L_97 - .L_96)
	.align		4
.L_96:
        /*019c*/ 	.word	index@($__internal_1_$__cuda_sm20_div_rn_f64_full)
        /*01a0*/ 	.word	0x00000000


	//----- nvinfo : EIATTR_FRAME_SIZE
	.align		4
.L_97:
        /*01a4*/ 	.byte	0x04, 0x11
        /*01a6*/ 	.short	(.L_99 - .L_98)
	.align		4
.L_98:
        /*01a8*/ 	.word	index@($__internal_0_$__cuda_sm20_dblrcp_rn_slowpath_v3)
        /*01ac*/ 	.word	0x00000000


	//----- nvinfo : EIATTR_FRAME_SIZE
	.align		4
.L_99:
        /*01b0*/ 	.byte	0x04, 0x11
        /*01b2*/ 	.short	(.L_101 - .L_100)
	.align		4
.L_100:
        /*01b4*/ 	.word	index@(_Z15LayerNormUpdateIf4DxOpIffEEvPKT_iiPS2_T0_)
        /*01b8*/ 	.word	0x00000000


	//----- nvinfo : EIATTR_MIN_STACK_SIZE
	.align		4
.L_101:
        /*01bc*/ 	.byte	0x04, 0x12
        /*01be*/ 	.short	(.L_103 - .L_102)
	.align		4
.L_102:
        /*01c0*/ 	.word	index@(_Z15LayerNormUpdateIf4DxOpIffEEvPKT_iiPS2_T0_)
        /*01c4*/ 	.word	0x00000000


	//----- nvinfo : EIATTR_MIN_STACK_SIZE
	.align		4
.L_103:
        /*01c8*/ 	.byte	0x04, 0x12
        /*01ca*/ 	.short	(.L_105 - .L_104)
	.align		4
.L_104:
        /*01cc*/ 	.word	index@(_Z27LayerNormRowReduceTempToOutIf7DmeanOpIffEEvPKT_iiPS2_T0_)
        /*01d0*/ 	.word	0x00000000


	//----- nvinfo : EIATTR_MIN_STACK_SIZE
	.align		4
.L_105:
        /*01d4*/ 	.byte	0x04, 0x12
        /*01d6*/ 	.short	(.L_107 - .L_106)
	.align		4
.L_106:
        /*01d8*/ 	.word	index@(_Z26LayerNormRowReduceInToTempIff7DmeanOpIffEEvPKT_iiPT0_T1_)
        /*01dc*/ 	.word	0x00000000


	//----- nvinfo : EIATTR_MIN_STACK_SIZE
	.align		4
.L_107:
        /*01e0*/ 	.byte	0x04, 0x12
        /*01e2*/ 	.short	(.L_109 - .L_108)
	.align		4
.L_108:
        /*01e4*/ 	.word	index@(_Z27LayerNormRowReduceTempToOutIf6DvarOpIffEEvPKT_iiPS2_T0_)
        /*01e8*/ 	.word	0x00000000


	//----- nvinfo : EIATTR_MIN_STACK_SIZE
	.align		4
.L_109:
        /*01ec*/ 	.byte	0x04, 0x12
        /*01ee*/ 	.short	(.L_111 - .L_110)
	.align		4
.L_110:
        /*01f0*/ 	.word	index@(_Z26LayerNormRowReduceInToTempIff6DvarOpIffEEvPKT_iiPT0_T1_)
        /*01f4*/ 	.word	0x00000000


	//----- nvinfo : EIATTR_MIN_STACK_SIZE
	.align		4
.L_111:
        /*01f8*/ 	.byte	0x04, 0x12
        /*01fa*/ 	.short	(.L_113 - .L_112)
	.align		4
.L_112:
        /*01fc*/ 	.word	index@(_Z25LayerNormRowReduceInToOutIff6DvarOpIffE7DmeanOpIffEEvPKT_iiPT0_S8_T1_T2_)
        /*0200*/ 	.word	0x00000000


	//----- nvinfo : EIATTR_MIN_STACK_SIZE
	.align		4
.L_113:
        /*0204*/ 	.byte	0x04, 0x12
        /*0206*/ 	.short	(.L_115 - .L_114)
	.align		4
.L_114:
        /*0208*/ 	.word	index@(_Z28LayerNormGradBetaGammaAtomicIffEvPKT_S2_PKT0_S5_iiPS3_S6_)
        /*020c*/ 	.word	0x00000000


	//----- nvinfo : EIATTR_MIN_STACK_SIZE
	.align		4
.L_115:
        /*0210*/ 	.byte	0x04, 0x12
        /*0212*/ 	.short	(.L_117 - .L_116)
	.align		4
.L_116:
        /*0214*/ 	.word	index@(_Z22LayerNormGradBetaGammaIffEvPKT_S2_PKT0_S5_iiPS3_S6_)
        /*0218*/ 	.word	0x00000000


	//----- nvinfo : EIATTR_MIN_STACK_SIZE
	.align		4
.L_117:
        /*021c*/ 	.byte	0x04, 0x12
        /*021e*/ 	.short	(.L_119 - .L_118)
	.align		4
.L_118:
        /*0220*/ 	.word	index@(_Z17InitGradBetaGammaIfEvPT_S1_i)
        /*0224*/ 	.word	0x00000000


	//----- nvinfo : EIATTR_MIN_STACK_SIZE
	.align		4
.L_119:
        /*0228*/ 	.byte	0x04, 0x12
        /*022a*/ 	.short	(.L_121 - .L_120)
	.align		4
.L_120:
        /*022c*/ 	.word	index@(_Z15LayerNormUpdateIf3YOpIffEEvPKT_iiPS2_T0_)
        /*0230*/ 	.word	0x00000000


	//----- nvinfo : EIATTR_MIN_STACK_SIZE
	.align		4
.L_121:
        /*0234*/ 	.byte	0x04, 0x12
        /*0236*/ 	.short	(.L_123 - .L_122)
	.align		4
.L_122:
        /*0238*/ 	.word	index@(_Z27LayerNormRowReduceTempToOutIf6IvarOpIffEEvPKT_iiPS2_T0_)
        /*023c*/ 	.word	0x00000000


	//----- nvinfo : EIATTR_MIN_STACK_SIZE
	.align		4
.L_123:
        /*0240*/ 	.byte	0x04, 0x12
        /*0242*/ 	.short	(.L_125 - .L_124)
	.align		4
.L_124:
        /*0244*/ 	.word	index@(_Z26LayerNormRowReduceInToTempIff6IvarOpIffEEvPKT_iiPT0_T1_)
        /*0248*/ 	.word	0x00000000


	//----- nvinfo : EIATTR_MIN_STACK_SIZE
	.align		4
.L_125:
        /*024c*/ 	.byte	0x04, 0x12
        /*024e*/ 	.short	(.L_127 - .L_126)
	.align		4
.L_126:
        /*0250*/ 	.word	index@(_Z27LayerNormRowReduceTempToOutIf6MeanOpIffEEvPKT_iiPS2_T0_)
        /*0254*/ 	.word	0x00000000


	//----- nvinfo : EIATTR_MIN_STACK_SIZE
	.align		4
.L_127:
        /*0258*/ 	.byte	0x04, 0x12
        /*025a*/ 	.short	(.L_129 - .L_128)
	.align		4
.L_128:
        /*025c*/ 	.word	index@(_Z26LayerNormRowReduceInToTempIff6MeanOpIffEEvPKT_iiPT0_T1_)
        /*0260*/ 	.word	0x00000000


	//----- nvinfo : EIATTR_MIN_STACK_SIZE
	.align		4
.L_129:
        /*0264*/ 	.byte	0x04, 0x12
        /*0266*/ 	.short	(.L_131 - .L_130)
	.align		4
.L_130:
        /*0268*/ 	.word	index@(_Z25LayerNormRowReduceInToOutIff6MeanOpIffE6IvarOpIffEEvPKT_iiPT0_S8_T1_T2_)
        /*026c*/ 	.word	0x00000000
.L_131:


//--------------------- .nv.compat                --------------------------
	.section	.nv.compat,"",@"SHT_CUDA_COMPAT_INFO"
	.align	4
        /*0000*/ 	.byte	0x02, 0x09, 0x00, 0x00, 0x02, 0x02, 0x01, 0x00, 0x02, 0x05, 0x05, 0x00, 0x03, 0x07, 0x01, 0x01
        /*0010*/ 	.byte	0x02, 0x03, 0x00, 0x00, 0x02, 0x06, 0x01, 0x00, 0x04, 0x0b, 0x08, 0x00, 0x01, 0x00, 0x00, 0x00
        /*0020*/ 	.byte	0x00, 0x00, 0x00, 0x00


//--------------------- .nv.info._Z15LayerNormUpdateIf4DxOpIffEEvPKT_iiPS2_T0_ --------------------------
	.section	.nv.info._Z15LayerNormUpdateIf4DxOpIffEEvPKT_iiPS2_T0_,"",@"SHT_CUDA_INFO"
	.sectionflags	@""
	.align	4


	//----- nvinfo : EIATTR_CUDA_API_VERSION
	.align		4
        /*0000*/ 	.byte	0x04, 0x37
        /*0002*/ 	.short	(.L_133 - .L_132)
.L_132:
        /*0004*/ 	.word	0x00000082


	//----- nvinfo : EIATTR_KPARAM_INFO
	.align		4
.L_133:
        /*0008*/ 	.byte	0x04, 0x17
        /*000a*/ 	.short	(.L_135 - .L_134)
.L_134:
        /*000c*/ 	.word	0x00000000
        /*0010*/ 	.short	0x0004
        /*0012*/ 	.short	0x0018
        /*0014*/ 	.byte	0x00, 0xf0, 0xe1, 0x00


	//----- nvinfo : EIATTR_KPARAM_INFO
	.align		4
.L_135:
        /*0018*/ 	.byte	0x04, 0x17
        /*001a*/ 	.short	(.L_137 - .L_136)
.L_136:
        /*001c*/ 	.word	0x00000000
        /*0020*/ 	.short	0x0003
        /*0022*/ 	.short	0x0010
        /*0024*/ 	.byte	0x00, 0xf5, 0x21, 0x00


	//----- nvinfo : EIATTR_KPARAM_INFO
	.align		4
.L_137:
        /*0028*/ 	.byte	0x04, 0x17
        /*002a*/ 	.short	(.L_139 - .L_138)
.L_138:
        /*002c*/ 	.word	0x00000000
        /*0030*/ 	.short	0x0002
        /*0032*/ 	.short	0x000c
        /*0034*/ 	.byte	0x00, 0xf0, 0x11, 0x00


	//----- nvinfo : EIATTR_KPARAM_INFO
	.align		4
.L_139:
        /*0038*/ 	.byte	0x04, 0x17
        /*003a*/ 	.short	(.L_141 - .L_140)
.L_140:
        /*003c*/ 	.word	0x00000000
        /*0040*/ 	.short	0x0001
        /*0042*/ 	.short	0x0008
        /*0044*/ 	.byte	0x00, 0xf0, 0x11, 0x00


	//----- nvinfo : EIATTR_KPARAM_INFO
	.align		4
.L_141:
        /*0048*/ 	.byte	0x04, 0x17
        /*004a*/ 	.short	(.L_143 - .L_142)
.L_142:
        /*004c*/ 	.word	0x00000000
        /*0050*/ 	.short	0x0000
        /*0052*/ 	.short	0x0000
        /*0054*/ 	.byte	0x00, 0xf5, 0x21, 0x00


	//----- nvinfo : EIATTR_SPARSE_MMA_MASK
	.align		4
.L_143:
        /*0058*/ 	.byte	0x03, 0x50
        /*005a*/ 	.short	0x0000


	//----- nvinfo : EIATTR_MAXREG_COUNT
	.align		4
        /*005c*/ 	.byte	0x03, 0x1b
        /*005e*/ 	.short	0x00ff


	//----- nvinfo : EIATTR_MERCURY_ISA_VERSION
	.align		4
        /*0060*/ 	.byte	0x03, 0x5f
        /*0062*/ 	.short	0x0101


	//----- nvinfo : EIATTR_VRC_CTA_INIT_COUNT
	.align		4
        /*0064*/ 	.byte	0x02, 0x4a
	.zero		1
	.zero		1


	//----- nvinfo : EIATTR_EXIT_INSTR_OFFSETS
	.align		4
        /*0068*/ 	.byte	0x04, 0x1c
        /*006a*/ 	.short	(.L_145 - .L_144)


	//   ....[0]....
.L_144:
        /*006c*/ 	.word	0x00000080


	//   ....[1]....
        /*0070*/ 	.word	0x00000660


	//----- nvinfo : EIATTR_CRS_STACK_SIZE
	.align		4
.L_145:
        /*0074*/ 	.byte	0x04, 0x1e
        /*0076*/ 	.short	(.L_147 - .L_146)
.L_146:
        /*0078*/ 	.word	0x00000000


	//----- nvinfo : EIATTR_CBANK_PARAM_SIZE
	.align		4
.L_147:
        /*007c*/ 	.byte	0x03, 0x19
        /*007e*/ 	.short	0x0050


	//----- nvinfo : EIATTR_PARAM_CBANK
	.align		4
        /*0080*/ 	.byte	0x04, 0x0a
        /*0082*/ 	.short	(.L_149 - .L_148)
	.align		4
.L_148:
        /*0084*/ 	.word	index@(.nv.constant0._Z15LayerNormUpdateIf4DxOpIffEEvPKT_iiPS2_T0_)
        /*0088*/ 	.short	0x0380
        /*008a*/ 	.short	0x0050


	//----- nvinfo : EIATTR_SW_WAR
	.align		4
.L_149:
        /*008c*/ 	.byte	0x04, 0x36
        /*008e*/ 	.short	(.L_151 - .L_150)
.L_150:
        /*0090*/ 	.word	0x00000008
.L_151:


//--------------------- .nv.info._Z27LayerNormRowReduceTempToOutIf7DmeanOpIffEEvPKT_iiPS2_T0_ --------------------------
	.section	.nv.info._Z27LayerNormRowReduceTempToOutIf7DmeanOpIffEEvPKT_iiPS2_T0_,"",@"SHT_CUDA_INFO"
	.sectionflags	@""
	.align	4


	//----- nvinfo : EIATTR_CUDA_API_VERSION
	.align		4
        /*0000*/ 	.byte	0x04, 0x37
        /*0002*/ 	.short	(.L_153 - .L_152)
.L_152:
        /*0004*/ 	.word	0x00000082


	//----- nvinfo : EIATTR_KPARAM_INFO
	.align		4
.L_153:
        /*0008*/ 	.byte	0x04, 0x17
        /*000a*/ 	.short	(.L_155 - .L_154)
.L_154:
        /*000c*/ 	.word	0x00000000
        /*0010*/ 	.short	0x0004
        /*0012*/ 	.short	0x0018
        /*0014*/ 	.byte	0x00, 0xf0, 0xc1, 0x00


	//----- nvinfo : EIATTR_KPARAM_INFO
	.align		4
.L_155:
        /*0018*/ 	.byte	0x04, 0x17
        /*001a*/ 	.short	(.L_157 - .L_156)
.L_156:
        /*001c*/ 	.word	0x00000000
        /*0020*/ 	.short	0x0003
        /*0022*/ 	.short	0x0010
        /*0024*/ 	.byte	0x00, 0xf5, 0x21, 0x00


	//----- nvinfo : EIATTR_KPARAM_INFO
	.align		4
.L_157:
        /*0028*/ 	.byte	0x04, 0x17
        /*002a*/ 	.short	(.L_159 - .L_158)
.L_158:
        /*002c*/ 	.word	0x00000000
        /*0030*/ 	.short	0x0002
        /*0032*/ 	.short	0x000c
        /*0034*/ 	.byte	0x00, 0xf0, 0x11, 0x00


	//----- nvinfo : EIATTR_KPARAM_INFO
	.align		4
.L_159:
        /*0038*/ 	.byte	0x04, 0x17
        /*003a*/ 	.short	(.L_161 - .L_160)
.L_160:
        /*003c*/ 	.word	0x00000000
        /*0040*/ 	.short	0x0001
        /*0042*/ 	.short	0x0008
        /*0044*/ 	.byte	0x00, 0xf0, 0x11, 0x00


	//----- nvinfo : EIATTR_KPARAM_INFO
	.align		4
.L_161:
        /*0048*/ 	.byte	0x04, 0x17
        /*004a*/ 	.short	(.L_163 - .L_162)
.L_162:
        /*004c*/ 	.word	0x00000000
        /*0050*/ 	.short	0x0000
        /*0052*/ 	.short	0x0000
        /*0054*/ 	.byte	0x00, 0xf5, 0x21, 0x00


	//----- nvinfo : EIATTR_SPARSE_MMA_MASK
	.align		4
.L_163:
        /*0058*/ 	.byte	0x03, 0x50
        /*005a*/ 	.short	0x0000


	//----- nvinfo : EIATTR_MAXREG_COUNT
	.align		4
        /*005c*/ 	.byte	0x03, 0x1b
        /*005e*/ 	.short	0x00ff


	//----- nvinfo : EIATTR_NUM_BARRIERS
	.align		4
        /*0060*/ 	.byte	0x02, 0x4c
        /*0062*/ 	.byte	0x01
	.zero		1


	//----- nvinfo : EIATTR_MERCURY_ISA_VERSION
	.align		4
        /*0064*/ 	.byte	0x03, 0x5f
        /*0066*/ 	.short	0x0101


	//----- nvinfo : EIATTR_COOP_GROUP_MASK_REGIDS
	.align		4
        /*0068*/ 	.byte	0x04, 0x29
        /*006a*/ 	.short	(.L_165 - .L_164)


	//   ....[0]....
.L_164:
        /*006c*/ 	.word	0xffffffff


	//   ....[1]....
        /*0070*/ 	.word	0xffffffff


	//   ....[2]....
        /*0074*/ 	.word	0xffffffff


	//   ....[3]....
        /*0078*/ 	.word	0xffffffff


	//   ....[4]....
        /*007c*/ 	.word	0xffffffff


	//----- nvinfo : EIATTR_COOP_GROUP_INSTR_OFFSETS
	.align		4
.L_165:
        /*0080*/ 	.byte	0x04, 0x28
        /*0082*/ 	.short	(.L_167 - .L_166)


	//   ....[0]....
.L_166:
        /*0084*/ 	.word	0x000008f0


	//   ....[1]....
        /*0088*/ 	.word	0x00000930


	//   ....[2]....
        /*008c*/ 	.word	0x00000950


	//   ....[3]....
        /*0090*/ 	.word	0x00000970


	//   ....[4]....
        /*0094*/ 	.word	0x00000990


	//----- nvinfo : EIATTR_VRC_CTA_INIT_COUNT
	.align		4
.L_167:
        /*0098*/ 	.byte	0x02, 0x4a
	.zero		1
	.zero		1


	//----- nvinfo : EIATTR_EXIT_INSTR_OFFSETS
	.align		4
        /*009c*/ 	.byte	0x04, 0x1c
        /*009e*/ 	.short	(.L_169 - .L_168)


	//   ....[0]....
.L_168:
        /*00a0*/ 	.word	0x00000040


	//   ....[1]....
        /*00a4*/ 	.word	0x00000af0


	//----- nvinfo : EIATTR_CRS_STACK_SIZE
	.align		4
.L_169:
        /*00a8*/ 	.byte	0x04, 0x1e
        /*00aa*/ 	.short	(.L_171 - .L_170)
.L_170:
        /*00ac*/ 	.word	0x00000000


	//----- nvinfo : EIATTR_CBANK_PARAM_SIZE
	.align		4
.L_171:
        /*00b0*/ 	.byte	0x03, 0x19
        /*00b2*/ 	.short	0x0048


	//----- nvinfo : EIATTR_PARAM_CBANK
	.align		4
        /*00b4*/ 	.byte	0x04, 0x0a
        /*00b6*/ 	.short	(.L_173 - .L_172)
	.align		4
.L_172:
        /*00b8*/ 	.word	index@(.nv.constant0._Z27LayerNormRowReduceTempToOutIf7DmeanOpIffEEvPKT_iiPS2_T0_)
        /*00bc*/ 	.short	0x0380
        /*00be*/ 	.short	0x0048


	//----- nvinfo : EIATTR_SW_WAR
	.align		4
.L_173:
        /*00c0*/ 	.byte	0x04, 0x36
        /*00c2*/ 	.short	(.L_175 - .L_174)
.L_174:
        /*00c4*/ 	.word	0x00000008
.L_175:


//--------------------- .nv.info._Z26LayerNormRowReduceInToTempIff7DmeanOpIffEEvPKT_iiPT0_T1_ --------------------------
	.section	.nv.info._Z26LayerNormRowReduceInToTempIff7DmeanOpIffEEvPKT_iiPT0_T1_,"",@"SHT_CUDA_INFO"
	.sectionflags	@""
	.align	4


	//----- nvinfo : EIATTR_CUDA_API_VERSION
	.align		4
        /*0000*/ 	.byte	0x04, 0x37
        /*0002*/ 	.short	(.L_177 - .L_176)
.L_176:
        /*0004*/ 	.word	0x00000082


	//----- nvinfo : EIATTR_KPARAM_INFO
	.align		4
.L_177:
        /*0008*/ 	.byte	0x04, 0x17
        /*000a*/ 	.short	(.L_179 - .L_178)
.L_178:
        /*000c*/ 	.word	0x00000000
        /*0010*/ 	.short	0x0004
        /*0012*/ 	.short	0x0018
        /*0014*/ 	.byte	0x00, 0xf0, 0xc1, 0x00


	//----- nvinfo : EIATTR_KPARAM_INFO
	.align		4
.L_179:
        /*0018*/ 	.byte	0x04, 0x17
        /*001a*/ 	.short	(.L_181 - .L_180)
.L_180:
        /*001c*/ 	.word	0x00000000
        /*0020*/ 	.short	0x0003
        /*0022*/ 	.short	0x0010
        /*0024*/ 	.byte	0x00, 0xf5, 0x21, 0x00


	//----- nvinfo : EIATTR_KPARAM_INFO
	.align		4
.L_181:
        /*0028*/ 	.byte	0x04, 0x17
        /*002a*/ 	.short	(.L_183 - .L_182)
.L_182:
        /*002c*/ 	.word	0x00000000
        /*0030*/ 	.short	0x0002
        /*0032*/ 	.short	0x000c
        /*0034*/ 	.byte	0x00, 0xf0, 0x11, 0x00


	//----- nvinfo : EIATTR_KPARAM_INFO
	.align		4
.L_183:
        /*0038*/ 	.byte	0x04, 0x17
        /*003a*/ 	.short	(.L_185 - .L_184)
.L_184:
        /*003c*/ 	.word	0x00000000
        /*0040*/ 	.short	0x0001
        /*0042*/ 	.short	0x0008
        /*0044*/ 	.byte	0x00, 0xf0, 0x11, 0x00


	//----- nvinfo : EIATTR_KPARAM_INFO
	.align		4
.L_185:
        /*0048*/ 	.byte	0x04, 0x17
        /*004a*/ 	.short	(.L_187 - .L_186)
.L_186:
        /*004c*/ 	.word	0x00000000
        /*0050*/ 	.short	0x0000
        /*0052*/ 	.short	0x0000
        /*0054*/ 	.byte	0x00, 0xf5, 0x21, 0x00


	//----- nvinfo : EIATTR_SPARSE_MMA_MASK
	.align		4
.L_187:
        /*0058*/ 	.byte	0x03, 0x50
        /*005a*/ 	.short	0x0000


	//----- nvinfo : EIATTR_MAXREG_COUNT
	.align		4
        /*005c*/ 	.byte	0x03, 0x1b
        /*005e*/ 	.short	0x00ff


	//----- nvinfo : EIATTR_NUM_BARRIERS
	.align		4
        /*0060*/ 	.byte	0x02, 0x4c
        /*0062*/ 	.byte	0x01
	.zero		1


	//----- nvinfo : EIATTR_MERCURY_ISA_VERSION
	.align		4
        /*0064*/ 	.byte	0x03, 0x5f
        /*0066*/ 	.short	0x0101


	//----- nvinfo : EIATTR_COOP_GROUP_MASK_REGIDS
	.align		4
        /*0068*/ 	.byte	0x04, 0x29
        /*006a*/ 	.short	(.L_189 - .L_188)


	//   ....[0]....
.L_188:
        /*006c*/ 	.word	0xffffffff


	//   ....[1]....
        /*0070*/ 	.word	0xffffffff


	//   ....[2]....
        /*0074*/ 	.word	0xffffffff


	//   ....[3]....
        /*0078*/ 	.word	0xffffffff


	//   ....[4]....
        /*007c*/ 	.word	0xffffffff


	//----- nvinfo : EIATTR_COOP_GROUP_INSTR_OFFSETS
	.align		4
.L_189:
        /*0080*/ 	.byte	0x04, 0x28
        /*0082*/ 	.short	(.L_191 - .L_190)


	//   ....[0]....
.L_190:
        /*0084*/ 	.word	0x00000500


	//   ....[1]....
        /*0088*/ 	.word	0x00000540


	//   ....[2]....
        /*008c*/ 	.word	0x00000560


	//   ....[3]....
        /*0090*/ 	.word	0x00000580


	//   ....[4]....
        /*0094*/ 	.word	0x000005a0


	//----- nvinfo : EIATTR_VRC_CTA_INIT_COUNT
	.align		4
.L_191:
        /*0098*/ 	.byte	0x02, 0x4a
	.zero		1
	.zero		1


	//----- nvinfo : EIATTR_EXIT_INSTR_OFFSETS
	.align		4
        /*009c*/ 	.byte	0x04, 0x1c
        /*009e*/ 	.short	(.L_193 - .L_192)


	//   ....[0]....
.L_192:
        /*00a0*/ 	.word	0x00000040


	//   ....[1]....
        /*00a4*/ 	.word	0x00000710


	//----- nvinfo : EIATTR_CRS_STACK_SIZE
	.align		4
.L_193:
        /*00a8*/ 	.byte	0x04, 0x1e
        /*00aa*/ 	.short	(.L_195 - .L_194)
.L_194:
        /*00ac*/ 	.word	0x00000000


	//----- nvinfo : EIATTR_CBANK_PARAM_SIZE
	.align		4
.L_195:
        /*00b0*/ 	.byte	0x03, 0x19
        /*00b2*/ 	.short	0x0048


	//----- nvinfo : EIATTR_PARAM_CBANK
	.align		4
        /*00b4*/ 	.byte	0x04, 0x0a
        /*00b6*/ 	.short	(.L_197 - .L_196)
	.align		4
.L_196:
        /*00b8*/ 	.word	index@(.nv.constant0._Z26LayerNormRowReduceInToTempIff7DmeanOpIffEEvPKT_iiPT0_T1_)
        /*00bc*/ 	.short	0x0380
        /*00be*/ 	.short	0x0048


	//----- nvinfo : EIATTR_SW_WAR
	.align		4
.L_197:
        /*00c0*/ 	.byte	0x04, 0x36
        /*00c2*/ 	.short	(.L_199 - .L_198)
.L_198:
        /*00c4*/ 	.word	0x00000008
.L_199:


//--------------------- .nv.info._Z27LayerNormRowReduceTempToOutIf6DvarOpIffEEvPKT_iiPS2_T0_ --------------------------
	.section	.nv.info._Z27LayerNormRowReduceTempToOutIf6DvarOpIffEEvPKT_iiPS2_T0_,"",@"SHT_CUDA_INFO"
	.sectionflags	@""
	.align	4


	//----- nvinfo : EIATTR_CUDA_API_VERSION
	.align		4
        /*0000*/ 	.byte	0x04, 0x37
        /*0002*/ 	.short	(.L_201 - .L_200)
.L_200:
        /*0004*/ 	.word	0x00000082


	//----- nvinfo : EIATTR_KPARAM_INFO
	.align		4
.L_201:
        /*0008*/ 	.byte	0x04, 0x17
        /*000a*/ 	.short	(.L_203 - .L_202)
.L_202:
        /*000c*/ 	.word	0x00000000
        /*0010*/ 	.short	0x0004
        /*0012*/ 	.short	0x0018
        /*0014*/ 	.byte	0x00, 0xf0, 0xa1, 0x00


	//----- nvinfo : EIATTR_KPARAM_INFO
	.align		4
.L_203:
        /*0018*/ 	.byte	0x04, 0x17
        /*001a*/ 	.short	(.L_205 - .L_204)
.L_204:
        /*001c*/ 	.word	0x00000000
        /*0020*/ 	.short	0x0003
        /*0022*/ 	.short	0x0010
        /*0024*/ 	.byte	0x00, 0xf5, 0x21, 0x00


	//----- nvinfo : EIATTR_KPARAM_INFO
	.align		4
.L_205:
        /*0028*/ 	.byte	0x04, 0x17
        /*002a*/ 	.short	(.L_207 - .L_206)
.L_206:
        /*002c*/ 	.word	0x00000000
        /*0030*/ 	.short	0x0002
        /*0032*/ 	.short	0x000c
        /*0034*/ 	.byte	0x00, 0xf0, 0x11, 0x00


	//----- nvinfo : EIATTR_KPARAM_INFO
	.align		4
.L_207:
        /*0038*/ 	.byte	0x04, 0x17
        /*003a*/ 	.short	(.L_209 - .L_208)
.L_208:
        /*003c*/ 	.word	0x00000000
        /*0040*/ 	.short	0x0001
        /*0042*/ 	.short	0x0008
        /*0044*/ 	.byte	0x00, 0xf0, 0x11, 0x00


	//----- nvinfo : EIATTR_KPARAM_INFO
	.align		4
.L_209:
        /*0048*/ 	.byte	0x04, 0x17
        /*004a*/ 	.short	(.L_211 - .L_210)
.L_210:
        /*004c*/ 	.word	0x00000000
        /*0050*/ 	.short	0x0000
        /*0052*/ 	.short	0x0000
        /*0054*/ 	.byte	0x00, 0xf5, 0x21, 0x00


	//----- nvinfo : EIATTR_SPARSE_MMA_MASK
	.align		4
.L_211:
        /*0058*/ 	.byte	0x03, 0x50
        /*005a*/ 	.short	0x0000


	//----- nvinfo : EIATTR_MAXREG_COUNT
	.align		4
        /*005c*/ 	.byte	0x03, 0x1b
        /*005e*/ 	.short	0x00ff


	//----- nvinfo : EIATTR_NUM_BARRIERS
	.align		4
        /*0060*/ 	.byte	0x02, 0x4c
        /*0062*/ 	.byte	0x01
	.zero		1


	//----- nvinfo : EIATTR_MERCURY_ISA_VERSION
	.align		4
        /*0064*/ 	.byte	0x03, 0x5f
        /*0066*/ 	.short	0x0101


	//----- nvinfo : EIATTR_COOP_GROUP_MASK_REGIDS
	.align		4
        /*0068*/ 	.byte	0x04, 0x29
        /*006a*/ 	.short	(.L_213 - .L_212)


	//   ....[0]....
.L_212:
        /*006c*/ 	.word	0xffffffff


	//   ....[1]....
        /*0070*/ 	.word	0xffffffff


	//   ....[2]....
        /*0074*/ 	.word	0xffffffff


	//   ....[3]....
        /*0078*/ 	.word	0xffffffff


	//   ....[4]....
        /*007c*/ 	.word	0xffffffff


	//----- nvinfo : EIATTR_COOP_GROUP_INSTR_OFFSETS
	.align		4
.L_213:
        /*0080*/ 	.byte	0x04, 0x28
        /*0082*/ 	.short	(.L_215 - .L_214)


	//   ....[0]....
.L_214:
        /*0084*/ 	.word	0x000008f0


	//   ....[1]....
        /*0088*/ 	.word	0x00000930


	//   ....[2]....
        /*008c*/ 	.word	0x00000950


	//   ....[3]....
        /*0090*/ 	.word	0x00000970


	//   ....[4]....
        /*0094*/ 	.word	0x00000990


	//----- nvinfo : EIATTR_VRC_CTA_INIT_COUNT
	.align		4
.L_215:
        /*0098*/ 	.byte	0x02, 0x4a
	.zero		1
	.zero		1


	//----- nvinfo : EIATTR_EXIT_INSTR_OFFSETS
	.align		4
        /*009c*/ 	.byte	0x04, 0x1c
        /*009e*/ 	.short	(.L_217 - .L_216)


	//   ....[0]....
.L_216:
        /*00a0*/ 	.word	0x00000040


	//   ....[1]....
        /*00a4*/ 	.word	0x00000af0


	//----- nvinfo : EIATTR_CRS_STACK_SIZE
	.align		4
.L_217:
        /*00a8*/ 	.byte	0x04, 0x1e
        /*00aa*/ 	.short	(.L_219 - .L_218)
.L_218:
        /*00ac*/ 	.word	0x00000000


	//----- nvinfo : EIATTR_CBANK_PARAM_SIZE
	.align		4
.L_219:
        /*00b0*/ 	.byte	0x03, 0x19
        /*00b2*/ 	.short	0x0040


	//----- nvinfo : EIATTR_PARAM_CBANK
	.align		4
        /*00b4*/ 	.byte	0x04, 0x0a
        /*00b6*/ 	.short	(.L_221 - .L_220)
	.align		4
.L_220:
        /*00b8*/ 	.word	index@(.nv.constant0._Z27LayerNormRowReduceTempToOutIf6DvarOpIffEEvPKT_iiPS2_T0_)
        /*00bc*/ 	.short	0x0380
        /*00be*/ 	.short	0x0040


	//----- nvinfo : EIATTR_SW_WAR
	.align		4
.L_221:
        /*00c0*/ 	.byte	0x04, 0x36
        /*00c2*/ 	.short	(.L_223 - .L_222)
.L_222:
        /*00c4*/ 	.word	0x00000008
.L_223:


//--------------------- .nv.info._Z26LayerNormRowReduceInToTempIff6DvarOpIffEEvPKT_iiPT0_T1_ --------------------------
	.section	.nv.info._Z26LayerNormRowReduceInToTempIff6DvarOpIffEEvPKT_iiPT0_T1_,"",@"SHT_CUDA_INFO"
	.sectionflags	@""
	.align	4


	//----- nvinfo : EIATTR_CUDA_API_VERSION
	.align		4
        /*0000*/ 	.byte	0x04, 0x37
        /*0002*/ 	.short	(.L_225 - .L_224)
.L_224:
        /*0004*/ 	.word	0x00000082


	//----- nvinfo : EIATTR_KPARAM_INFO
	.align		4
.L_225:
        /*0008*/ 	.byte	0x04, 0x17
        /*000a*/ 	.short	(.L_227 - .L_226)
.L_226:
        /*000c*/ 	.word	0x00000000
        /*0010*/ 	.short	0x0004
        /*0012*/ 	.short	0x0018
        /*0014*/ 	.byte	0x00, 0xf0, 0xa1, 0x00


	//----- nvinfo : EIATTR_KPARAM_INFO
	.align		4
.L_227:
        /*0018*/ 	.byte	0x04, 0x17
        /*001a*/ 	.short	(.L_229 - .L_228)
.L_228:
        /*001c*/ 	.word	0x00000000
        /*0020*/ 	.short	0x0003
        /*0022*/ 	.short	0x0010
        /*0024*/ 	.byte	0x00, 0xf5, 0x21, 0x00


	//----- nvinfo : EIATTR_KPARAM_INFO
	.align		4
.L_229:
        /*0028*/ 	.byte	0x04, 0x17
        /*002a*/ 	.short	(.L_231 - .L_230)
.L_230:
        /*002c*/ 	.word	0x00000000
        /*0030*/ 	.short	0x0002
        /*0032*/ 	.short	0x000c
        /*0034*/ 	.byte	0x00, 0xf0, 0x11, 0x00


	//----- nvinfo : EIATTR_KPARAM_INFO
	.align		4
.L_231:
        /*0038*/ 	.byte	0x04, 0x17
        /*003a*/ 	.short	(.L_233 - .L_232)
.L_232:
        /*003c*/ 	.word	0x00000000
        /*0040*/ 	.short	0x0001
        /*0042*/ 	.short	0x0008
        /*0044*/ 	.byte	0x00, 0xf0, 0x11, 0x00


	//----- nvinfo : EIATTR_KPARAM_INFO
	.align		4
.L_233:
        /*0048*/ 	.byte	0x04, 0x17
        /*004a*/ 	.short	(.L_235 - .L_234)
.L_234:
        /*004c*/ 	.word	0x00000000
        /*0050*/ 	.short	0x0000
        /*0052*/ 	.short	0x0000
        /*0054*/ 	.byte	0x00, 0xf5, 0x21, 0x00


	//----- nvinfo : EIATTR_SPARSE_MMA_MASK
	.align		4
.L_235:
        /*0058*/ 	.byte	0x03, 0x50
        /*005a*/ 	.short	0x0000


	//----- nvinfo : EIATTR_MAXREG_COUNT
	.align		4
        /*005c*/ 	.byte	0x03, 0x1b
        /*005e*/ 	.short	0x00ff


	//----- nvinfo : EIATTR_NUM_BARRIERS
	.align		4
        /*0060*/ 	.byte	0x02, 0x4c
        /*0062*/ 	.byte	0x01
	.zero		1


	//----- nvinfo : EIATTR_MERCURY_ISA_VERSION
	.align		4
        /*0064*/ 	.byte	0x03, 0x5f
        /*0066*/ 	.short	0x0101


	//----- nvinfo : EIATTR_COOP_GROUP_MASK_REGIDS
	.align		4
        /*0068*/ 	.byte	0x04, 0x29
        /*006a*/ 	.short	(.L_237 - .L_236)


	//   ....[0]....
.L_236:
        /*006c*/ 	.word	0xffffffff


	//   ....[1]....
        /*0070*/ 	.word	0xffffffff


	//   ....[2]....
        /*0074*/ 	.word	0xffffffff


	//   ....[3]....
        /*0078*/ 	.word	0xffffffff


	//   ....[4]....
        /*007c*/ 	.word	0xffffffff


	//----- nvinfo : EIATTR_COOP_GROUP_INSTR_OFFSETS
	.align		4
.L_237:
        /*0080*/ 	.byte	0x04, 0x28
        /*0082*/ 	.short	(.L_239 - .L_238)


	//   ....[0]....
.L_238:
        /*0084*/ 	.word	0x000003b0


	//   ....[1]....
        /*0088*/ 	.word	0x000003f0


	//   ....[2]....
        /*008c*/ 	.word	0x00000410


	//   ....[3]....
        /*0090*/ 	.word	0x00000430


	//   ....[4]....
        /*0094*/ 	.word	0x00000450


	//----- nvinfo : EIATTR_VRC_CTA_INIT_COUNT
	.align		4
.L_239:
        /*0098*/ 	.byte	0x02, 0x4a
	.zero		1
	.zero		1


	//----- nvinfo : EIATTR_EXIT_INSTR_OFFSETS
	.align		4
        /*009c*/ 	.byte	0x04, 0x1c
        /*009e*/ 	.short	(.L_241 - .L_240)


	//   ....[0]....
.L_240:
        /*00a0*/ 	.word	0x00000040


	//   ....[1]....
        /*00a4*/ 	.word	0x000005c0


	//----- nvinfo : EIATTR_CRS_STACK_SIZE
	.align		4
.L_241:
        /*00a8*/ 	.byte	0x04, 0x1e
        /*00aa*/ 	.short	(.L_243 - .L_242)
.L_242:
        /*00ac*/ 	.word	0x00000000


	//----- nvinfo : EIATTR_CBANK_PARAM_SIZE
	.align		4
.L_243:
        /*00b0*/ 	.byte	0x03, 0x19
        /*00b2*/ 	.short	0x0040


	//----- nvinfo : EIATTR_PARAM_CBANK
	.align		4
        /*00b4*/ 	.byte	0x04, 0x0a
        /*00b6*/ 	.short	(.L_245 - .L_244)
	.align		4
.L_244:
        /*00b8*/ 	.word	index@(.nv.constant0._Z26LayerNormRowReduceInToTempIff6DvarOpIffEEvPKT_iiPT0_T1_)
        /*00bc*/ 	.short	0x0380
        /*00be*/ 	.short	0x0040


	//----- nvinfo : EIATTR_SW_WAR
	.align		4
.L_245:
        /*00c0*/ 	.byte	0x04, 0x36
        /*00c2*/ 	.short	(.L_247 - .L_246)
.L_246:
        /*00c4*/ 	.word	0x00000008
.L_247:


//--------------------- .nv.info._Z25LayerNormRowReduceInToOutIff6DvarOpIffE7DmeanOpIffEEvPKT_iiPT0_S8_T1_T2_ --------------------------
	.section	.nv.info._Z25LayerNormRowReduceInToOutIff6DvarOpIffE7DmeanOpIffEEvPKT_iiPT0_S8_T1_T2_,"",@"SHT_CUDA_INFO"
	.sectionflags	@""
	.align	4


	//----- nvinfo : EIATTR_CUDA_API_VERSION
	.align		4
        /*0000*/ 	.byte	0x04, 0x37
        /*0002*/ 	.short	(.L_249 - .L_248)
.L_248:
        /*0004*/ 	.word	0x00000082


	//----- nvinfo : EIATTR_KPARAM_INFO
	.align		4
.L_249:
        /*0008*/ 	.byte	0x04, 0x17
        /*000a*/ 	.short	(.L_251 - .L_250)
.L_250:
        /*000c*/ 	.word	0x00000000
        /*0010*/ 	.short	0x0006
        /*0012*/ 	.short	0x0048
        /*0014*/ 	.byte	0x00, 0xf0, 0xc1, 0x00


	//----- nvinfo : EIATTR_KPARAM_INFO
	.align		4
.L_251:
        /*0018*/ 	.byte	0x04, 0x17
        /*001a*/ 	.short	(.L_253 - .L_252)
.L_252:
        /*001c*/ 	.word	0x00000000
        /*0020*/ 	.short	0x0005
        /*0022*/ 	.short	0x0020
        /*0024*/ 	.byte	0x00, 0xf0, 0xa1, 0x00


	//----- nvinfo : EIATTR_KPARAM_INFO
	.align		4
.L_253:
        /*0028*/ 	.byte	0x04, 0x17
        /*002a*/ 	.short	(.L_255 - .L_254)
.L_254:
        /*002c*/ 	.word	0x00000000
        /*0030*/ 	.short	0x0004
        /*0032*/ 	.short	0x0018
        /*0034*/ 	.byte	0x00, 0xf5, 0x21, 0x00


	//----- nvinfo : EIATTR_KPARAM_INFO
	.align		4
.L_255:
        /*0038*/ 	.byte	0x04, 0x17
        /*003a*/ 	.short	(.L_257 - .L_256)
.L_256:
        /*003c*/ 	.word	0x00000000
        /*0040*/ 	.short	0x0003
        /*0042*/ 	.short	0x0010
        /*0044*/ 	.byte	0x00, 0xf5, 0x21, 0x00


	//----- nvinfo : EIATTR_KPARAM_INFO
	.align		4
.L_257:
        /*0048*/ 	.byte	0x04, 0x17
        /*004a*/ 	.short	(.L_259 - .L_258)
.L_258:
        /*004c*/ 	.word	0x00000000
        /*0050*/ 	.short	0x0002
        /*0052*/ 	.short	0x000c
        /*0054*/ 	.byte	0x00, 0xf0, 0x11, 0x00


	//----- nvinfo : EIATTR_KPARAM_INFO
	.align		4
.L_259:
        /*0058*/ 	.byte	0x04, 0x17
        /*005a*/ 	.short	(.L_261 - .L_260)
.L_260:
        /*005c*/ 	.word	0x00000000
        /*0060*/ 	.short	0x0001
        /*0062*/ 	.short	0x0008
        /*0064*/ 	.byte	0x00, 0xf0, 0x11, 0x00


	//----- nvinfo : EIATTR_KPARAM_INFO
	.align		4
.L_261:
        /*0068*/ 	.byte	0x04, 0x17
        /*006a*/ 	.short	(.L_263 - .L_262)
.L_262:
        /*006c*/ 	.word	0x00000000
        /*0070*/ 	.short	0x0000
        /*0072*/ 	.short	0x0000
        /*0074*/ 	.byte	0x00, 0xf5, 0x21, 0x00


	//----- nvinfo : EIATTR_SPARSE_MMA_MASK
	.align		4
.L_263:
        /*0078*/ 	.byte	0x03, 0x50
        /*007a*/ 	.short	0x0000


	//----- nvinfo : EIATTR_MAXREG_COUNT
	.align		4
        /*007c*/ 	.byte	0x03, 0x1b
        /*007e*/ 	.short	0x00ff


	//----- nvinfo : EIATTR_NUM_BARRIERS
	.align		4
        /*0080*/ 	.byte	0x02, 0x4c
        /*0082*/ 	.byte	0x01
	.zero		1


	//----- nvinfo : EIATTR_MERCURY_ISA_VERSION
	.align		4
        /*0084*/ 	.byte	0x03, 0x5f
        /*0086*/ 	.short	0x0101


	//----- nvinfo : EIATTR_COOP_GROUP_MASK_REGIDS
	.align		4
        /*0088*/ 	.byte	0x04, 0x29
        /*008a*/ 	.short	(.L_265 - .L_264)


	//   ....[0]....
.L_264:
        /*008c*/ 	.word	0xffffffff


	//   ....[1]....
        /*0090*/ 	.word	0xffffffff


	//   ....[2]....
        /*0094*/ 	.word	0xffffffff


	//   ....[3]....
        /*0098*/ 	.word	0xffffffff


	//   ....[4]....
        /*009c*/ 	.word	0xffffffff


	//   ....[5]....
        /*00a0*/ 	.word	0xffffffff


	//   ....[6]....
        /*00a4*/ 	.word	0xffffffff


	//   ....[7]....
        /*00a8*/ 	.word	0xffffffff


	//   ....[8]....
        /*00ac*/ 	.word	0xffffffff


	//   ....[9]....
        /*00b0*/ 	.word	0xffffffff


	//----- nvinfo : EIATTR_COOP_GROUP_INSTR_OFFSETS
	.align		4
.L_265:
        /*00b4*/ 	.byte	0x04, 0x28
        /*00b6*/ 	.short	(.L_267 - .L_266)


	//   ....[0]....
.L_266:
        /*00b8*/ 	.word	0x00001290


	//   ....[1]....
        /*00bc*/ 	.word	0x00001300


	//   ....[2]....
        /*00c0*/ 	.word	0x00001340


	//   ....[3]....
        /*00c4*/ 	.word	0x00001370


	//   ....[4]....
        /*00c8*/ 	.word	0x000013a0


	//   ....[5]....
        /*00cc*/ 	.word	0x00002550


	//   ....[6]....
        /*00d0*/ 	.word	0x000025d0


	//   ....[7]....
        /*00d4*/ 	.word	0x000025f0


	//   ....[8]....
        /*00d8*/ 	.word	0x00002610


	//   ....[9]....
        /*00dc*/ 	.word	0x00002630


	//----- nvinfo : EIATTR_VRC_CTA_INIT_COUNT
	.align		4
.L_267:
        /*00e0*/ 	.byte	0x02, 0x4a
	.zero		1
	.zero		1


	//----- nvinfo : EIATTR_EXIT_INSTR_OFFSETS
	.align		4
        /*00e4*/ 	.byte	0x04, 0x1c
        /*00e6*/ 	.short	(.L_269 - .L_268)


	//   ....[0]....
.L_268:
        /*00e8*/ 	.word	0x00000040


	//   ....[1]....
        /*00ec*/ 	.word	0x00002780


	//----- nvinfo : EIATTR_CRS_STACK_SIZE
	.align		4
.L_269:
        /*00f0*/ 	.byte	0x04, 0x1e
        /*00f2*/ 	.short	(.L_271 - .L_270)
.L_270:
        /*00f4*/ 	.word	0x00000000


	//----- nvinfo : EIATTR_CBANK_PARAM_SIZE
	.align		4
.L_271:
        /*00f8*/ 	.byte	0x03, 0x19
        /*00fa*/ 	.short	0x0078


	//----- nvinfo : EIATTR_PARAM_CBANK
	.align		4
        /*00fc*/ 	.byte	0x04, 0x0a
        /*00fe*/ 	.short	(.L_273 - .L_272)
	.align		4
.L_272:
        /*0100*/ 	.word	index@(.nv.constant0._Z25LayerNormRowReduceInToOutIff6DvarOpIffE7DmeanOpIffEEvPKT_iiPT0_S8_T1_T2_)
        /*0104*/ 	.short	0x0380
        /*0106*/ 	.short	0x0078


	//----- nvinfo : EIATTR_SW_WAR
	.align		4
.L_273:
        /*0108*/ 	.byte	0x04, 0x36
        /*010a*/ 	.short	(.L_275 - .L_274)
.L_274:
        /*010c*/ 	.word	0x00000008
.L_275:


//--------------------- .nv.info._Z28LayerNormGradBetaGammaAtomicIffEvPKT_S2_PKT0_S5_iiPS3_S6_ --------------------------
	.section	.nv.info._Z28LayerNormGradBetaGammaAtomicIffEvPKT_S2_PKT0_S5_iiPS3_S6_,"",@"SHT_CUDA_INFO"
	.sectionflags	@""
	.align	4


	//----- nvinfo : EIATTR_CUDA_API_VERSION
	.align		4
        /*0000*/ 	.byte	0x04, 0x37
        /*0002*/ 	.short	(.L_277 - .L_276)
.L_276:
        /*0004*/ 	.word	0x00000082


	//----- nvinfo : EIATTR_KPARAM_INFO
	.align		4
.L_277:
        /*0008*/ 	.byte	0x04, 0x17
        /*000a*/ 	.short	(.L_279 - .L_278)
.L_278:
        /*000c*/ 	.word	0x00000000
        /*0010*/ 	.short	0x0007
        /*0012*/ 	.short	0x0030
        /*0014*/ 	.byte	0x00, 0xf5, 0x21, 0x00


	//----- nvinfo : EIATTR_KPARAM_INFO
	.align		4
.L_279:
        /*0018*/ 	.byte	0x04, 0x17
        /*001a*/ 	.short	(.L_281 - .L_280)
.L_280:
        /*001c*/ 	.word	0x00000000
        /*0020*/ 	.short	0x0006
        /*0022*/ 	.short	0x0028
        /*0024*/ 	.byte	0x00, 0xf5, 0x21, 0x00


	//----- nvinfo : EIATTR_KPARAM_INFO
	.align		4
.L_281:
        /*0028*/ 	.byte	0x04, 0x17
        /*002a*/ 	.short	(.L_283 - .L_282)
.L_282:
        /*002c*/ 	.word	0x00000000
        /*0030*/ 	.short	0x0005
        /*0032*/ 	.short	0x0024
        /*0034*/ 	.byte	0x00, 0xf0, 0x11, 0x00


	//----- nvinfo : EIATTR_KPARAM_INFO
	.align		4
.L_283:
        /*0038*/ 	.byte	0x04, 0x17
        /*003a*/ 	.short	(.L_285 - .L_284)
.L_284:
        /*003c*/ 	.word	0x00000000
        /*0040*/ 	.short	0x0004
        /*0042*/ 	.short	0x0020
        /*0044*/ 	.byte	0x00, 0xf0, 0x11, 0x00


	//----- nvinfo : EIATTR_KPARAM_INFO
	.align		4
.L_285:
        /*0048*/ 	.byte	0x04, 0x17
        /*004a*/ 	.short	(.L_287 - .L_286)
.L_286:
        /*004c*/ 	.word	0x00000000
        /*0050*/ 	.short	0x0003
        /*0052*/ 	.short	0x0018
        /*0054*/ 	.byte	0x00, 0xf5, 0x21, 0x00


	//----- nvinfo : EIATTR_KPARAM_INFO
	.align		4
.L_287:
        /*0058*/ 	.byte	0x04, 0x17
        /*005a*/ 	.short	(.L_289 - .L_288)
.L_288:
        /*005c*/ 	.word	0x00000000
        /*0060*/ 	.short	0x0002
        /*0062*/ 	.short	0x0010
        /*0064*/ 	.byte	0x00, 0xf5, 0x21, 0x00


	//----- nvinfo : EIATTR_KPARAM_INFO
	.align		4
.L_289:
        /*0068*/ 	.byte	0x04, 0x17
        /*006a*/ 	.short	(.L_291 - .L_290)
.L_290:
        /*006c*/ 	.word	0x00000000
        /*0070*/ 	.short	0x0001
        /*0072*/ 	.short	0x0008
        /*0074*/ 	.byte	0x00, 0xf5, 0x21, 0x00


	//----- nvinfo : EIATTR_KPARAM_INFO
	.align		4
.L_291:
        /*0078*/ 	.byte	0x04, 0x17
        /*007a*/ 	.short	(.L_293 - .L_292)
.L_292:
        /*007c*/ 	.word	0x00000000
        /*0080*/ 	.short	0x0000
        /*0082*/ 	.short	0x0000
        /*0084*/ 	.byte	0x00, 0xf5, 0x21, 0x00


	//----- nvinfo : EIATTR_SPARSE_MMA_MASK
	.align		4
.L_293:
        /*0088*/ 	.byte	0x03, 0x50
        /*008a*/ 	.short	0x0000


	//----- nvinfo : EIATTR_MAXREG_COUNT
	.align		4
        /*008c*/ 	.byte	0x03, 0x1b
        /*008e*/ 	.short	0x00ff


	//----- nvinfo : EIATTR_MERCURY_ISA_VERSION
	.align		4
        /*0090*/ 	.byte	0x03, 0x5f
        /*0092*/ 	.short	0x0101


	//----- nvinfo : EIATTR_VRC_CTA_INIT_COUNT
	.align		4
        /*0094*/ 	.byte	0x02, 0x4a
	.zero		1
	.zero		1


	//----- nvinfo : EIATTR_EXIT_INSTR_OFFSETS
	.align		4
        /*0098*/ 	.byte	0x04, 0x1c
        /*009a*/ 	.short	(.L_295 - .L_294)


	//   ....[0]....
.L_294:
        /*009c*/ 	.word	0x00000050


	//   ....[1]....
        /*00a0*/ 	.word	0x00000ab0


	//----- nvinfo : EIATTR_CRS_STACK_SIZE
	.align		4
.L_295:
        /*00a4*/ 	.byte	0x04, 0x1e
        /*00a6*/ 	.short	(.L_297 - .L_296)
.L_296:
        /*00a8*/ 	.word	0x00000000


	//----- nvinfo : EIATTR_CBANK_PARAM_SIZE
	.align		4
.L_297:
        /*00ac*/ 	.byte	0x03, 0x19
        /*00ae*/ 	.short	0x0038


	//----- nvinfo : EIATTR_PARAM_CBANK
	.align		4
        /*00b0*/ 	.byte	0x04, 0x0a
        /*00b2*/ 	.short	(.L_299 - .L_298)
	.align		4
.L_298:
        /*00b4*/ 	.word	index@(.nv.constant0._Z28LayerNormGradBetaGammaAtomicIffEvPKT_S2_PKT0_S5_iiPS3_S6_)
        /*00b8*/ 	.short	0x0380
        /*00ba*/ 	.short	0x0038


	//----- nvinfo : EIATTR_SW_WAR
	.align		4
.L_299:
        /*00bc*/ 	.byte	0x04, 0x36
        /*00be*/ 	.short	(.L_301 - .L_300)
.L_300:
        /*00c0*/ 	.word	0x00000008
.L_301:


//--------------------- .nv.info._Z22LayerNormGradBetaGammaIffEvPKT_S2_PKT0_S5_iiPS3_S6_ --------------------------
	.section	.nv.info._Z22LayerNormGradBetaGammaIffEvPKT_S2_PKT0_S5_iiPS3_S6_,"",@"SHT_CUDA_INFO"
	.sectionflags	@""
	.align	4


	//----- nvinfo : EIATTR_CUDA_API_VERSION
	.align		4
        /*0000*/ 	.byte	0x04, 0x37
        /*0002*/ 	.short	(.L_303 - .L_302)
.L_302:
        /*0004*/ 	.word	0x00000082


	//----- nvinfo : EIATTR_KPARAM_INFO
	.align		4
.L_303:
        /*0008*/ 	.byte	0x04, 0x17
        /*000a*/ 	.short	(.L_305 - .L_304)
.L_304:
        /*000c*/ 	.word	0x00000000
        /*0010*/ 	.short	0x0007
        /*0012*/ 	.short	0x0030
        /*0014*/ 	.byte	0x00, 0xf5, 0x21, 0x00


	//----- nvinfo : EIATTR_KPARAM_INFO
	.align		4
.L_305:
        /*0018*/ 	.byte	0x04, 0x17
        /*001a*/ 	.short	(.L_307 - .L_306)
.L_306:
        /*001c*/ 	.word	0x00000000
        /*0020*/ 	.short	0x0006
        /*0022*/ 	.short	0x0028
        /*0024*/ 	.byte	0x00, 0xf5, 0x21, 0x00


	//----- nvinfo : EIATTR_KPARAM_INFO
	.align		4
.L_307:
        /*0028*/ 	.byte	0x04, 0x17
        /*002a*/ 	.short	(.L_309 - .L_308)
.L_308:
        /*002c*/ 	.word	0x00000000
        /*0030*/ 	.short	0x0005
        /*0032*/ 	.short	0x0024
        /*0034*/ 	.byte	0x00, 0xf0, 0x11, 0x00


	//----- nvinfo : EIATTR_KPARAM_INFO
	.align		4
.L_309:
        /*0038*/ 	.byte	0x04, 0x17
        /*003a*/ 	.short	(.L_311 - .L_310)
.L_310:
        /*003c*/ 	.word	0x00000000
        /*0040*/ 	.short	0x0004
        /*0042*/ 	.short	0x0020
        /*0044*/ 	.byte	0x00, 0xf0, 0x11, 0x00


	//----- nvinfo : EIATTR_KPARAM_INFO
	.align		4
.L_311:
        /*0048*/ 	.byte	0x04, 0x17
        /*004a*/ 	.short	(.L_313 - .L_312)
.L_312:
        /*004c*/ 	.word	0x00000000
        /*0050*/ 	.short	0x0003
        /*0052*/ 	.short	0x0018
        /*0054*/ 	.byte	0x00, 0xf5, 0x21, 0x00


	//----- nvinfo : EIATTR_KPARAM_INFO
	.align		4
.L_313:
        /*0058*/ 	.byte	0x04, 0x17
        /*005a*/ 	.short	(.L_315 - .L_314)
.L_314:
        /*005c*/ 	.word	0x00000000
        /*0060*/ 	.short	0x0002
        /*0062*/ 	.short	0x0010
        /*0064*/ 	.byte	0x00, 0xf5, 0x21, 0x00


	//----- nvinfo : EIATTR_KPARAM_INFO
	.align		4
.L_315:
        /*0068*/ 	.byte	0x04, 0x17
        /*006a*/ 	.short	(.L_317 - .L_316)
.L_316:
        /*006c*/ 	.word	0x00000000
        /*0070*/ 	.short	0x0001
        /*0072*/ 	.short	0x0008
        /*0074*/ 	.byte	0x00, 0xf5, 0x21, 0x00


	//----- nvinfo : EIATTR_KPARAM_INFO
	.align		4
.L_317:
        /*0078*/ 	.byte	0x04, 0x17
        /*007a*/ 	.short	(.L_319 - .L_318)
.L_318:
        /*007c*/ 	.word	0x00000000
        /*0080*/ 	.short	0x0000
        /*0082*/ 	.short	0x0000
        /*0084*/ 	.byte	0x00, 0xf5, 0x21, 0x00


	//----- nvinfo : EIATTR_SPARSE_MMA_MASK
	.align		4
.L_319:
        /*0088*/ 	.byte	0x03, 0x50
        /*008a*/ 	.short	0x0000


	//----- nvinfo : EIATTR_MAXREG_COUNT
	.align		4
        /*008c*/ 	.byte	0x03, 0x1b
        /*008e*/ 	.short	0x00ff


	//----- nvinfo : EIATTR_MERCURY_ISA_VERSION
	.align		4
        /*0090*/ 	.byte	0x03, 0x5f
        /*0092*/ 	.short	0x0101


	//----- nvinfo : EIATTR_VRC_CTA_INIT_COUNT
	.align		4
        /*0094*/ 	.byte	0x02, 0x4a
	.zero		1
	.zero		1


	//----- nvinfo : EIATTR_EXIT_INSTR_OFFSETS
	.align		4
        /*0098*/ 	.byte	0x04, 0x1c
        /*009a*/ 	.short	(.L_321 - .L_320)


	//   ....[0]....
.L_320:
        /*009c*/ 	.word	0x00000070


	//   ....[1]....
        /*00a0*/ 	.word	0x00000eb0


	//----- nvinfo : EIATTR_CBANK_PARAM_SIZE
	.align		4
.L_321:
        /*00a4*/ 	.byte	0x03, 0x19
        /*00a6*/ 	.short	0x0038


	//----- nvinfo : EIATTR_PARAM_CBANK
	.align		4
        /*00a8*/ 	.byte	0x04, 0x0a
        /*00aa*/ 	.short	(.L_323 - .L_322)
	.align		4
.L_322:
        /*00ac*/ 	.word	index@(.nv.constant0._Z22LayerNormGradBetaGammaIffEvPKT_S2_PKT0_S5_iiPS3_S6_)
        /*00b0*/ 	.short	0x0380
        /*00b2*/ 	.short	0x0038


	//----- nvinfo : EIATTR_SW_WAR
	.align		4
.L_323:
        /*00b4*/ 	.byte	0x04, 0x36
        /*00b6*/ 	.short	(.L_325 - .L_324)
.L_324:
        /*00b8*/ 	.word	0x00000008
.L_325:


//--------------------- .nv.info._Z17InitGradBetaGammaIfEvPT_S1_i --------------------------
	.section	.nv.info._Z17InitGradBetaGammaIfEvPT_S1_i,"",@"SHT_CUDA_INFO"
	.sectionflags	@""
	.align	4


	//----- nvinfo : EIATTR_CUDA_API_VERSION
	.align		4
        /*0000*/ 	.byte	0x04, 0x37
        /*0002*/ 	.short	(.L_327 - .L_326)
.L_326:
        /*0004*/ 	.word	0x00000082


	//----- nvinfo : EIATTR_KPARAM_INFO
	.align		4
.L_327:
        /*0008*/ 	.byte	0x04, 0x17
        /*000a*/ 	.short	(.L_329 - .L_328)
.L_328:
        /*000c*/ 	.word	0x00000000
        /*0010*/ 	.short	0x0002
        /*0012*/ 	.short	0x0010
        /*0014*/ 	.byte	0x00, 0xf0, 0x11, 0x00


	//----- nvinfo : EIATTR_KPARAM_INFO
	.align		4
.L_329:
        /*0018*/ 	.byte	0x04, 0x17
        /*001a*/ 	.short	(.L_331 - .L_330)
.L_330:
        /*001c*/ 	.word	0x00000000
        /*0020*/ 	.short	0x0001
        /*0022*/ 	.short	0x0008
        /*0024*/ 	.byte	0x00, 0xf5, 0x21, 0x00


	//----- nvinfo : EIATTR_KPARAM_INFO
	.align		4
.L_331:
        /*0028*/ 	.byte	0x04, 0x17
        /*002a*/ 	.short	(.L_333 - .L_332)
.L_332:
        /*002c*/ 	.word	0x00000000
        /*0030*/ 	.short	0x0000
        /*0032*/ 	.short	0x0000
        /*0034*/ 	.byte	0x00, 0xf5, 0x21, 0x00


	//----- nvinfo : EIATTR_SPARSE_MMA_MASK
	.align		4
.L_333:
        /*0038*/ 	.byte	0x03, 0x50
        /*003a*/ 	.short	0x0000


	//----- nvinfo : EIATTR_MAXREG_COUNT
	.align		4
        /*003c*/ 	.byte	0x03, 0x1b
        /*003e*/ 	.short	0x00ff


	//----- nvinfo : EIATTR_MERCURY_ISA_VERSION
	.align		4
        /*0040*/ 	.byte	0x03, 0x5f
        /*0042*/ 	.short	0x0101


	//----- nvinfo : EIATTR_VRC_CTA_INIT_COUNT
	.align		4
        /*0044*/ 	.byte	0x02, 0x4a
	.zero		1
	.zero		1


	//----- nvinfo : EIATTR_EXIT_INSTR_OFFSETS
	.align		4
        /*0048*/ 	.byte	0x04, 0x1c
        /*004a*/ 	.short	(.L_335 - .L_334)


	//   ....[0]....
.L_334:
        /*004c*/ 	.word	0x00000070


	//   ....[1]....
        /*0050*/ 	.word	0x000000f0


	//----- nvinfo : EIATTR_CBANK_PARAM_SIZE
	.align		4
.L_335:
        /*0054*/ 	.byte	0x03, 0x19
        /*0056*/ 	.short	0x0014


	//----- nvinfo : EIATTR_PARAM_CBANK
	.align		4
        /*0058*/ 	.byte	0x04, 0x0a
        /*005a*/ 	.short	(.L_337 - .L_336)
	.align		4
.L_336:
        /*005c*/ 	.word	index@(.nv.constant0._Z17InitGradBetaGammaIfEvPT_S1_i)
        /*0060*/ 	.short	0x0380
        /*0062*/ 	.short	0x0014


	//----- nvinfo : EIATTR_SW_WAR
	.align		4
.L_337:
        /*0064*/ 	.byte	0x04, 0x36
        /*0066*/ 	.short	(.L_339 - .L_338)
.L_338:
        /*0068*/ 	.word	0x00000008
.L_339:


//--------------------- .nv.info._Z15LayerNormUpdateIf3YOpIffEEvPKT_iiPS2_T0_ --------------------------
	.section	.nv.info._Z15LayerNormUpdateIf3YOpIffEEvPKT_iiPS2_T0_,"",@"SHT_CUDA_INFO"
	.sectionflags	@""
	.align	4


	//----- nvinfo : EIATTR_CUDA_API_VERSION
	.align		4
        /*0000*/ 	.byte	0x04, 0x37
        /*0002*/ 	.short	(.L_341 - .L_340)
.L_340:
        /*0004*/ 	.word	0x00000082


	//----- nvinfo : EIATTR_KPARAM_INFO
	.align		4
.L_341:
        /*0008*/ 	.byte	0x04, 0x17
        /*000a*/ 	.short	(.L_343 - .L_342)
.L_342:
        /*000c*/ 	.word	0x00000000
        /*0010*/ 	.short	0x0004
        /*0012*/ 	.short	0x0018
        /*0014*/ 	.byte	0x00, 0xf0, 0xa1, 0x00


	//----- nvinfo : EIATTR_KPARAM_INFO
	.align		4
.L_343:
        /*0018*/ 	.byte	0x04, 0x17
        /*001a*/ 	.short	(.L_345 - .L_344)
.L_344:
        /*001c*/ 	.word	0x00000000
        /*0020*/ 	.short	0x0003
        /*0022*/ 	.short	0x0010
        /*0024*/ 	.byte	0x00, 0xf5, 0x21, 0x00


	//----- nvinfo : EIATTR_KPARAM_INFO
	.align		4
.L_345:
        /*0028*/ 	.byte	0x04, 0x17
        /*002a*/ 	.short	(.L_347 - .L_346)
.L_346:
        /*002c*/ 	.word	0x00000000
        /*0030*/ 	.short	0x0002
        /*0032*/ 	.short	0x000c
        /*0034*/ 	.byte	0x00, 0xf0, 0x11, 0x00


	//----- nvinfo : EIATTR_KPARAM_INFO
	.align		4
.L_347:
        /*0038*/ 	.byte	0x04, 0x17
        /*003a*/ 	.short	(.L_349 - .L_348)
.L_348:
        /*003c*/ 	.word	0x00000000
        /*0040*/ 	.short	0x0001
        /*0042*/ 	.short	0x0008
        /*0044*/ 	.byte	0x00, 0xf0, 0x11, 0x00


	//----- nvinfo : EIATTR_KPARAM_INFO
	.align		4
.L_349:
        /*0048*/ 	.byte	0x04, 0x17
        /*004a*/ 	.short	(.L_351 - .L_350)
.L_350:
        /*004c*/ 	.word	0x00000000
        /*0050*/ 	.short	0x0000
        /*0052*/ 	.short	0x0000
        /*0054*/ 	.byte	0x00, 0xf5, 0x21, 0x00


	//----- nvinfo : EIATTR_SPARSE_MMA_MASK
	.align		4
.L_351:
        /*0058*/ 	.byte	0x03, 0x50
        /*005a*/ 	.short	0x0000


	//----- nvinfo : EIATTR_MAXREG_COUNT
	.align		4
        /*005c*/ 	.byte	0x03, 0x1b
        /*005e*/ 	.short	0x00ff


	//----- nvinfo : EIATTR_MERCURY_ISA_VERSION
	.align		4
        /*0060*/ 	.byte	0x03, 0x5f
        /*0062*/ 	.short	0x0101


	//----- nvinfo : EIATTR_VRC_CTA_INIT_COUNT
	.align		4
        /*0064*/ 	.byte	0x02, 0x4a
	.zero		1
	.zero		1


	//----- nvinfo : EIATTR_EXIT_INSTR_OFFSETS
	.align		4
        /*0068*/ 	.byte	0x04, 0x1c
        /*006a*/ 	.short	(.L_353 - .L_352)


	//   ....[0]....
.L_352:
        /*006c*/ 	.word	0x00000080


	//   ....[1]....
        /*0070*/ 	.word	0x000003b0


	//----- nvinfo : EIATTR_CBANK_PARAM_SIZE
	.align		4
.L_353:
        /*0074*/ 	.byte	0x03, 0x19
        /*0076*/ 	.short	0x0040


	//----- nvinfo : EIATTR_PARAM_CBANK
	.align		4
        /*0078*/ 	.byte	0x04, 0x0a
        /*007a*/ 	.short	(.L_355 - .L_354)
	.align		4
.L_354:
        /*007c*/ 	.word	index@(.nv.constant0._Z15LayerNormUpdateIf3YOpIffEEvPKT_iiPS2_T0_)
        /*0080*/ 	.short	0x0380
        /*0082*/ 	.short	0x0040


	//----- nvinfo : EIATTR_SW_WAR
	.align		4
.L_355:
        /*0084*/ 	.byte	0x04, 0x36
        /*0086*/ 	.short	(.L_357 - .L_356)
.L_356:
        /*0088*/ 	.word	0x00000008
.L_357:


//--------------------- .nv.info._Z27LayerNormRowReduceTempToOutIf6IvarOpIffEEvPKT_iiPS2_T0_ --------------------------
	.section	.nv.info._Z27LayerNormRowReduceTempToOutIf6IvarOpIffEEvPKT_iiPS2_T0_,"",@"SHT_CUDA_INFO"
	.sectionflags	@""
	.align	4


	//----- nvinfo : EIATTR_CUDA_API_VERSION
	.align		4
        /*0000*/ 	.byte	0x04, 0x37
        /*0002*/ 	.short	(.L_359 - .L_358)
.L_358:
        /*0004*/ 	.word	0x00000082


	//----- nvinfo : EIATTR_KPARAM_INFO
	.align		4
.L_359:
        /*0008*/ 	.byte	0x04, 0x17
        /*000a*/ 	.short	(.L_361 - .L_360)
.L_360:
        /*000c*/ 	.word	0x00000000
        /*0010*/ 	.short	0x0004
        /*0012*/ 	.short	0x0018
        /*0014*/ 	.byte	0x00, 0xf0, 0x41, 0x00


	//----- nvinfo : EIATTR_KPARAM_INFO
	.align		4
.L_361:
        /*0018*/ 	.byte	0x04, 0x17
        /*001a*/ 	.short	(.L_363 - .L_362)
.L_362:
        /*001c*/ 	.word	0x00000000
        /*0020*/ 	.short	0x0003
        /*0022*/ 	.short	0x0010
        /*0024*/ 	.byte	0x00, 0xf5, 0x21, 0x00


	//----- nvinfo : EIATTR_KPARAM_INFO
	.align		4
.L_363:
        /*0028*/ 	.byte	0x04, 0x17
        /*002a*/ 	.short	(.L_365 - .L_364)
.L_364:
        /*002c*/ 	.word	0x00000000
        /*0030*/ 	.short	0x0002
        /*0032*/ 	.short	0x000c
        /*0034*/ 	.byte	0x00, 0xf0, 0x11, 0x00


	//----- nvinfo : EIATTR_KPARAM_INFO
	.align		4
.L_365:
        /*0038*/ 	.byte	0x04, 0x17
        /*003a*/ 	.short	(.L_367 - .L_366)
.L_366:
        /*003c*/ 	.word	0x00000000
        /*0040*/ 	.short	0x0001
        /*0042*/ 	.short	0x0008
        /*0044*/ 	.byte	0x00, 0xf0, 0x11, 0x00


	//----- nvinfo : EIATTR_KPARAM_INFO
	.align		4
.L_367:
        /*0048*/ 	.byte	0x04, 0x17
        /*004a*/ 	.short	(.L_369 - .L_368)
.L_368:
        /*004c*/ 	.word	0x00000000
        /*0050*/ 	.short	0x0000
        /*0052*/ 	.short	0x0000
        /*0054*/ 	.byte	0x00, 0xf5, 0x21, 0x00


	//----- nvinfo : EIATTR_SPARSE_MMA_MASK
	.align		4
.L_369:
        /*0058*/ 	.byte	0x03, 0x50
        /*005a*/ 	.short	0x0000


	//----- nvinfo : EIATTR_MAXREG_COUNT
	.align		4
        /*005c*/ 	.byte	0x03, 0x1b
        /*005e*/ 	.short	0x00ff


	//----- nvinfo : EIATTR_NUM_BARRIERS
	.align		4
        /*0060*/ 	.byte	0x02, 0x4c
        /*0062*/ 	.byte	0x01
	.zero		1


	//----- nvinfo : EIATTR_MERCURY_ISA_VERSION
	.align		4
        /*0064*/ 	.byte	0x03, 0x5f
        /*0066*/ 	.short	0x0101


	//----- nvinfo : EIATTR_COOP_GROUP_MASK_REGIDS
	.align		4
        /*0068*/ 	.byte	0x04, 0x29
        /*006a*/ 	.short	(.L_371 - .L_370)


	//   ....[0]....
.L_370:
        /*006c*/ 	.word	0xffffffff


	//   ....[1]....
        /*0070*/ 	.word	0xffffffff


	//   ....[2]....
        /*0074*/ 	.word	0xffffffff


	//   ....[3]....
        /*0078*/ 	.word	0xffffffff


	//   ....[4]....
        /*007c*/ 	.word	0xffffffff


	//----- nvinfo : EIATTR_COOP_GROUP_INSTR_OFFSETS
	.align		4
.L_371:
        /*0080*/ 	.byte	0x04, 0x28
        /*0082*/ 	.short	(.L_373 - .L_372)


	//   ....[0]....
.L_372:
        /*0084*/ 	.word	0x00000910


	//   ....[1]....
        /*0088*/ 	.word	0x00000950


	//   ....[2]....
        /*008c*/ 	.word	0x00000970


	//   ....[3]....
        /*0090*/ 	.word	0x00000990


	//   ....[4]....
        /*0094*/ 	.word	0x000009b0


	//----- nvinfo : EIATTR_VRC_CTA_INIT_COUNT
	.align		4
.L_373:
        /*0098*/ 	.byte	0x02, 0x4a
	.zero		1
	.zero		1


	//----- nvinfo : EIATTR_EXIT_INSTR_OFFSETS
	.align		4
        /*009c*/ 	.byte	0x04, 0x1c
        /*009e*/ 	.short	(.L_375 - .L_374)


	//   ....[0]....
.L_374:
        /*00a0*/ 	.word	0x00000040


	//   ....[1]....
        /*00a4*/ 	.word	0x00000c40


	//----- nvinfo : EIATTR_CRS_STACK_SIZE
	.align		4
.L_375:
        /*00a8*/ 	.byte	0x04, 0x1e
        /*00aa*/ 	.short	(.L_377 - .L_376)
.L_376:
        /*00ac*/ 	.word	0x00000000


	//----- nvinfo : EIATTR_CBANK_PARAM_SIZE
	.align		4
.L_377:
        /*00b0*/ 	.byte	0x03, 0x19
        /*00b2*/ 	.short	0x0028


	//----- nvinfo : EIATTR_PARAM_CBANK
	.align		4
        /*00b4*/ 	.byte	0x04, 0x0a
        /*00b6*/ 	.short	(.L_379 - .L_378)
	.align		4
.L_378:
        /*00b8*/ 	.word	index@(.nv.constant0._Z27LayerNormRowReduceTempToOutIf6IvarOpIffEEvPKT_iiPS2_T0_)
        /*00bc*/ 	.short	0x0380
        /*00be*/ 	.short	0x0028


	//----- nvinfo : EIATTR_SW_WAR
	.align		4
.L_379:
        /*00c0*/ 	.byte	0x04, 0x36
        /*00c2*/ 	.short	(.L_381 - .L_380)
.L_380:
        /*00c4*/ 	.word	0x00000008
.L_381:


//--------------------- .nv.info._Z26LayerNormRowReduceInToTempIff6IvarOpIffEEvPKT_iiPT0_T1_ --------------------------
	.section	.nv.info._Z26LayerNormRowReduceInToTempIff6IvarOpIffEEvPKT_iiPT0_T1_,"",@"SHT_CUDA_INFO"
	.sectionflags	@""
	.align	4


	//----- nvinfo : EIATTR_CUDA_API_VERSION
	.align		4
        /*0000*/ 	.byte	0x04, 0x37
        /*0002*/ 	.short	(.L_383 - .L_382)
.L_382:
        /*0004*/ 	.word	0x00000082


	//----- nvinfo : EIATTR_KPARAM_INFO
	.align		4
.L_383:
        /*0008*/ 	.byte	0x04, 0x17
        /*000a*/ 	.short	(.L_385 - .L_384)
.L_384:
        /*000c*/ 	.word	0x00000000
        /*0010*/ 	.short	0x0004
        /*0012*/ 	.short	0x0018
        /*0014*/ 	.byte	0x00, 0xf0, 0x41, 0x00


	//----- nvinfo : EIATTR_KPARAM_INFO
	.align		4
.L_385:
        /*0018*/ 	.byte	0x04, 0x17
        /*001a*/ 	.short	(.L_387 - .L_386)
.L_386:
        /*001c*/ 	.word	0x00000000
        /*0020*/ 	.short	0x0003
        /*0022*/ 	.short	0x0010
        /*0024*/ 	.byte	0x00, 0xf5, 0x21, 0x00


	//----- nvinfo : EIATTR_KPARAM_INFO
	.align		4
.L_387:
        /*0028*/ 	.byte	0x04, 0x17
        /*002a*/ 	.short	(.L_389 - .L_388)
.L_388:
        /*002c*/ 	.word	0x00000000
        /*0030*/ 	.short	0x0002
        /*0032*/ 	.short	0x000c
        /*0034*/ 	.byte	0x00, 0xf0, 0x11, 0x00


	//----- nvinfo : EIATTR_KPARAM_INFO
	.align		4
.L_389:
        /*0038*/ 	.byte	0x04, 0x17
        /*003a*/ 	.short	(.L_391 - .L_390)
.L_390:
        /*003c*/ 	.word	0x00000000
        /*0040*/ 	.short	0x0001
        /*0042*/ 	.short	0x0008
        /*0044*/ 	.byte	0x00, 0xf0, 0x11, 0x00


	//----- nvinfo : EIATTR_KPARAM_INFO
	.align		4
.L_391:
        /*0048*/ 	.byte	0x04, 0x17
        /*004a*/ 	.short	(.L_393 - .L_392)
.L_392:
        /*004c*/ 	.word	0x00000000
        /*0050*/ 	.short	0x0000
        /*0052*/ 	.short	0x0000
        /*0054*/ 	.byte	0x00, 0xf5, 0x21, 0x00


	//----- nvinfo : EIATTR_SPARSE_MMA_MASK
	.align		4
.L_393:
        /*0058*/ 	.byte	0x03, 0x50
        /*005a*/ 	.short	0x0000


	//----- nvinfo : EIATTR_MAXREG_COUNT
	.align		4
        /*005c*/ 	.byte	0x03, 0x1b
        /*005e*/ 	.short	0x00ff


	//----- nvinfo : EIATTR_NUM_BARRIERS
	.align		4
        /*0060*/ 	.byte	0x02, 0x4c
        /*0062*/ 	.byte	0x01
	.zero		1


	//----- nvinfo : EIATTR_MERCURY_ISA_VERSION
	.align		4
        /*0064*/ 	.byte	0x03, 0x5f
        /*0066*/ 	.short	0x0101


	//----- nvinfo : EIATTR_COOP_GROUP_MASK_REGIDS
	.align		4
        /*0068*/ 	.byte	0x04, 0x29
        /*006a*/ 	.short	(.L_395 - .L_394)


	//   ....[0]....
.L_394:
        /*006c*/ 	.word	0xffffffff


	//   ....[1]....
        /*0070*/ 	.word	0xffffffff


	//   ....[2]....
        /*0074*/ 	.word	0xffffffff


	//   ....[3]....
        /*0078*/ 	.word	0xffffffff


	//   ....[4]....
        /*007c*/ 	.word	0xffffffff


	//----- nvinfo : EIATTR_COOP_GROUP_INSTR_OFFSETS
	.align		4
.L_395:
        /*0080*/ 	.byte	0x04, 0x28
        /*0082*/ 	.short	(.L_397 - .L_396)


	//   ....[0]....
.L_396:
        /*0084*/ 	.word	0x00000290


	//   ....[1]....
        /*0088*/ 	.word	0x000002d0


	//   ....[2]....
        /*008c*/ 	.word	0x000002f0


	//   ....[3]....
        /*0090*/ 	.word	0x00000310


	//   ....[4]....
        /*0094*/ 	.word	0x00000330


	//----- nvinfo : EIATTR_VRC_CTA_INIT_COUNT
	.align		4
.L_397:
        /*0098*/ 	.byte	0x02, 0x4a
	.zero		1
	.zero		1


	//----- nvinfo : EIATTR_EXIT_INSTR_OFFSETS
	.align		4
        /*009c*/ 	.byte	0x04, 0x1c
        /*009e*/ 	.short	(.L_399 - .L_398)


	//   ....[0]....
.L_398:
        /*00a0*/ 	.word	0x00000040


	//   ....[1]....
        /*00a4*/ 	.word	0x000004a0


	//----- nvinfo : EIATTR_CRS_STACK_SIZE
	.align		4
.L_399:
        /*00a8*/ 	.byte	0x04, 0x1e
        /*00aa*/ 	.short	(.L_401 - .L_400)
.L_400:
        /*00ac*/ 	.word	0x00000000


	//----- nvinfo : EIATTR_CBANK_PARAM_SIZE
	.align		4
.L_401:
        /*00b0*/ 	.byte	0x03, 0x19
        /*00b2*/ 	.short	0x0028


	//----- nvinfo : EIATTR_PARAM_CBANK
	.align		4
        /*00b4*/ 	.byte	0x04, 0x0a
        /*00b6*/ 	.short	(.L_403 - .L_402)
	.align		4
.L_402:
        /*00b8*/ 	.word	index@(.nv.constant0._Z26LayerNormRowReduceInToTempIff6IvarOpIffEEvPKT_iiPT0_T1_)
        /*00bc*/ 	.short	0x0380
        /*00be*/ 	.short	0x0028


	//----- nvinfo : EIATTR_SW_WAR
	.align		4
.L_403:
        /*00c0*/ 	.byte	0x04, 0x36
        /*00c2*/ 	.short	(.L_405 - .L_404)
.L_404:
        /*00c4*/ 	.word	0x00000008
.L_405:


//--------------------- .nv.info._Z27LayerNormRowReduceTempToOutIf6MeanOpIffEEvPKT_iiPS2_T0_ --------------------------
	.section	.nv.info._Z27LayerNormRowReduceTempToOutIf6MeanOpIffEEvPKT_iiPS2_T0_,"",@"SHT_CUDA_INFO"
	.sectionflags	@""
	.align	4


	//----- nvinfo : EIATTR_CUDA_API_VERSION
	.align		4
        /*0000*/ 	.byte	0x04, 0x37
        /*0002*/ 	.short	(.L_407 - .L_406)
.L_406:
        /*0004*/ 	.word	0x00000082


	//----- nvinfo : EIATTR_KPARAM_INFO
	.align		4
.L_407:
        /*0008*/ 	.byte	0x04, 0x17
        /*000a*/ 	.short	(.L_409 - .L_408)
.L_408:
        /*000c*/ 	.word	0x00000000
        /*0010*/ 	.short	0x0004
        /*0012*/ 	.short	0x0018
        /*0014*/ 	.byte	0x00, 0xf0, 0x11, 0x00


	//----- nvinfo : EIATTR_KPARAM_INFO
	.align		4
.L_409:
        /*0018*/ 	.byte	0x04, 0x17
        /*001a*/ 	.short	(.L_411 - .L_410)
.L_410:
        /*001c*/ 	.word	0x00000000
        /*0020*/ 	.short	0x0003
        /*0022*/ 	.short	0x0010
        /*0024*/ 	.byte	0x00, 0xf5, 0x21, 0x00


	//----- nvinfo : EIATTR_KPARAM_INFO
	.align		4
.L_411:
        /*0028*/ 	.byte	0x04, 0x17
        /*002a*/ 	.short	(.L_413 - .L_412)
.L_412:
        /*002c*/ 	.word	0x00000000
        /*0030*/ 	.short	0x0002
        /*0032*/ 	.short	0x000c
        /*0034*/ 	.byte	0x00, 0xf0, 0x11, 0x00


	//----- nvinfo : EIATTR_KPARAM_INFO
	.align		4
.L_413:
        /*0038*/ 	.byte	0x04, 0x17
        /*003a*/ 	.short	(.L_415 - .L_414)
.L_414:
        /*003c*/ 	.word	0x00000000
        /*0040*/ 	.short	0x0001
        /*0042*/ 	.short	0x0008
        /*0044*/ 	.byte	0x00, 0xf0, 0x11, 0x00


	//----- nvinfo : EIATTR_KPARAM_INFO
	.align		4
.L_415:
        /*0048*/ 	.byte	0x04, 0x17
        /*004a*/ 	.short	(.L_417 - .L_416)
.L_416:
        /*004c*/ 	.word	0x00000000
        /*0050*/ 	.short	0x0000
        /*0052*/ 	.short	0x0000
        /*0054*/ 	.byte	0x00, 0xf5, 0x21, 0x00


	//----- nvinfo : EIATTR_SPARSE_MMA_MASK
	.align		4
.L_417:
        /*0058*/ 	.byte	0x03, 0x50
        /*005a*/ 	.short	0x0000


	//----- nvinfo : EIATTR_MAXREG_COUNT
	.align		4
        /*005c*/ 	.byte	0x03, 0x1b
        /*005e*/ 	.short	0x00ff


	//----- nvinfo : EIATTR_NUM_BARRIERS
	.align		4
        /*0060*/ 	.byte	0x02, 0x4c
        /*0062*/ 	.byte	0x01
	.zero		1


	//----- nvinfo : EIATTR_MERCURY_ISA_VERSION
	.align		4
        /*0064*/ 	.byte	0x03, 0x5f
        /*0066*/ 	.short	0x0101


	//----- nvinfo : EIATTR_COOP_GROUP_MASK_REGIDS
	.align		4
        /*0068*/ 	.byte	0x04, 0x29
        /*006a*/ 	.short	(.L_419 - .L_418)


	//   ....[0]....
.L_418:
        /*006c*/ 	.word	0xffffffff


	//   ....[1]....
        /*0070*/ 	.word	0xffffffff


	//   ....[2]....
        /*0074*/ 	.word	0xffffffff


	//   ....[3]....
        /*0078*/ 	.word	0xffffffff


	//   ....[4]....
        /*007c*/ 	.word	0xffffffff


	//----- nvinfo : EIATTR_COOP_GROUP_INSTR_OFFSETS
	.align		4
.L_419:
        /*0080*/ 	.byte	0x04, 0x28
        /*0082*/ 	.short	(.L_421 - .L_420)


	//   ....[0]....
.L_420:
        /*0084*/ 	.word	0x00000910


	//   ....[1]....
        /*0088*/ 	.word	0x00000950


	//   ....[2]....
        /*008c*/ 	.word	0x00000970


	//   ....[3]....
        /*0090*/ 	.word	0x00000990


	//   ....[4]....
        /*0094*/ 	.word	0x000009b0


	//----- nvinfo : EIATTR_VRC_CTA_INIT_COUNT
	.align		4
.L_421:
        /*0098*/ 	.byte	0x02, 0x4a
	.zero		1
	.zero		1


	//----- nvinfo : EIATTR_EXIT_INSTR_OFFSETS
	.align		4
        /*009c*/ 	.byte	0x04, 0x1c
        /*009e*/ 	.short	(.L_423 - .L_422)


	//   ....[0]....
.L_422:
        /*00a0*/ 	.word	0x00000040


	//   ....[1]....
        /*00a4*/ 	.word	0x00000be0


	//----- nvinfo : EIATTR_CRS_STACK_SIZE
	.align		4
.L_423:
        /*00a8*/ 	.byte	0x04, 0x1e
        /*00aa*/ 	.short	(.L_425 - .L_424)
.L_424:
        /*00ac*/ 	.word	0x00000000


	//----- nvinfo : EIATTR_CBANK_PARAM_SIZE
	.align		4
.L_425:
        /*00b0*/ 	.byte	0x03, 0x19
        /*00b2*/ 	.short	0x001c


	//----- nvinfo : EIATTR_PARAM_CBANK
	.align		4
        /*00b4*/ 	.byte	0x04, 0x0a
        /*00b6*/ 	.short	(.L_427 - .L_426)
	.align		4
.L_426:
        /*00b8*/ 	.word	index@(.nv.constant0._Z27LayerNormRowReduceTempToOutIf6MeanOpIffEEvPKT_iiPS2_T0_)
        /*00bc*/ 	.short	0x0380
        /*00be*/ 	.short	0x001c


	//----- nvinfo : EIATTR_SW_WAR
	.align		4
.L_427:
        /*00c0*/ 	.byte	0x04, 0x36
        /*00c2*/ 	.short	(.L_429 - .L_428)
.L_428:
        /*00c4*/ 	.word	0x00000008
.L_429:


//--------------------- .nv.info._Z26LayerNormRowReduceInToTempIff6MeanOpIffEEvPKT_iiPT0_T1_ --------------------------
	.section	.nv.info._Z26LayerNormRowReduceInToTempIff6MeanOpIffEEvPKT_iiPT0_T1_,"",@"SHT_CUDA_INFO"
	.sectionflags	@""
	.align	4


	//----- nvinfo : EIATTR_CUDA_API_VERSION
	.align		4
        /*0000*/ 	.byte	0x04, 0x37
        /*0002*/ 	.short	(.L_431 - .L_430)
.L_430:
        /*0004*/ 	.word	0x00000082


	//----- nvinfo : EIATTR_KPARAM_INFO
	.align		4
.L_431:
        /*0008*/ 	.byte	0x04, 0x17
        /*000a*/ 	.short	(.L_433 - .L_432)
.L_432:
        /*000c*/ 	.word	0x00000000
        /*0010*/ 	.short	0x0004
        /*0012*/ 	.short	0x0018
        /*0014*/ 	.byte	0x00, 0xf0, 0x11, 0x00


	//----- nvinfo : EIATTR_KPARAM_INFO
	.align		4
.L_433:
        /*0018*/ 	.byte	0x04, 0x17
        /*001a*/ 	.short	(.L_435 - .L_434)
.L_434:
        /*001c*/ 	.word	0x00000000
        /*0020*/ 	.short	0x0003
        /*0022*/ 	.short	0x0010
        /*0024*/ 	.byte	0x00, 0xf5, 0x21, 0x00


	//----- nvinfo : EIATTR_KPARAM_INFO
	.align		4
.L_435:
        /*0028*/ 	.byte	0x04, 0x17
        /*002a*/ 	.short	(.L_437 - .L_436)
.L_436:
        /*002c*/ 	.word	0x00000000
        /*0030*/ 	.short	0x0002
        /*0032*/ 	.short	0x000c
        /*0034*/ 	.byte	0x00, 0xf0, 0x11, 0x00


	//----- nvinfo : EIATTR_KPARAM_INFO
	.align		4
.L_437:
        /*0038*/ 	.byte	0x04, 0x17
        /*003a*/ 	.short	(.L_439 - .L_438)
.L_438:
        /*003c*/ 	.word	0x00000000
        /*0040*/ 	.short	0x0001
        /*0042*/ 	.short	0x0008
        /*0044*/ 	.byte	0x00, 0xf0, 0x11, 0x00


	//----- nvinfo : EIATTR_KPARAM_INFO
	.align		4
.L_439:
        /*0048*/ 	.byte	0x04, 0x17
        /*004a*/ 	.short	(.L_441 - .L_440)
.L_440:
        /*004c*/ 	.word	0x00000000
        /*0050*/ 	.short	0x0000
        /*0052*/ 	.short	0x0000
        /*0054*/ 	.byte	0x00, 0xf5, 0x21, 0x00


	//----- nvinfo : EIATTR_SPARSE_MMA_MASK
	.align		4
.L_441:
        /*0058*/ 	.byte	0x03, 0x50
        /*005a*/ 	.short	0x0000


	//----- nvinfo : EIATTR_MAXREG_COUNT
	.align		4
        /*005c*/ 	.byte	0x03, 0x1b
        /*005e*/ 	.short	0x00ff


	//----- nvinfo : EIATTR_NUM_BARRIERS
	.align		4
        /*0060*/ 	.byte	0x02, 0x4c
        /*0062*/ 	.byte	0x01
	.zero		1


	//----- nvinfo : EIATTR_MERCURY_ISA_VERSION
	.align		4
        /*0064*/ 	.byte	0x03, 0x5f
        /*0066*/ 	.short	0x0101


	//----- nvinfo : EIATTR_COOP_GROUP_MASK_REGIDS
	.align		4
        /*0068*/ 	.byte	0x04, 0x29
        /*006a*/ 	.short	(.L_443 - .L_442)


	//   ....[0]....
.L_442:
        /*006c*/ 	.word	0xffffffff


	//   ....[1]....
        /*0070*/ 	.word	0xffffffff


	//   ....[2]....
        /*0074*/ 	.word	0xffffffff


	//   ....[3]....
        /*0078*/ 	.word	0xffffffff


	//   ....[4]....
        /*007c*/ 	.word	0xffffffff


	//----- nvinfo : EIATTR_COOP_GROUP_INSTR_OFFSETS
	.align		4
.L_443:
        /*0080*/ 	.byte	0x04, 0x28
        /*0082*/ 	.short	(.L_445 - .L_444)


	//   ....[0]....
.L_444:
        /*0084*/ 	.word	0x00000250


	//   ....[1]....
        /*0088*/ 	.word	0x00000290


	//   ....[2]....
        /*008c*/ 	.word	0x000002b0


	//   ....[3]....
        /*0090*/ 	.word	0x000002d0


	//   ....[4]....
        /*0094*/ 	.word	0x000002f0


	//----- nvinfo : EIATTR_VRC_CTA_INIT_COUNT
	.align		4
.L_445:
        /*0098*/ 	.byte	0x02, 0x4a
	.zero		1
	.zero		1


	//----- nvinfo : EIATTR_EXIT_INSTR_OFFSETS
	.align		4
        /*009c*/ 	.byte	0x04, 0x1c
        /*009e*/ 	.short	(.L_447 - .L_446)


	//   ....[0]....
.L_446:
        /*00a0*/ 	.word	0x00000040


	//   ....[1]....
        /*00a4*/ 	.word	0x00000460


	//----- nvinfo : EIATTR_CRS_STACK_SIZE
	.align		4
.L_447:
        /*00a8*/ 	.byte	0x04, 0x1e
        /*00aa*/ 	.short	(.L_449 - .L_448)
.L_448:
        /*00ac*/ 	.word	0x00000000


	//----- nvinfo : EIATTR_CBANK_PARAM_SIZE
	.align		4
.L_449:
        /*00b0*/ 	.byte	0x03, 0x19
        /*00b2*/ 	.short	0x001c


	//----- nvinfo : EIATTR_PARAM_CBANK
	.align		4
        /*00b4*/ 	.byte	0x04, 0x0a
        /*00b6*/ 	.short	(.L_451 - .L_450)
	.align		4
.L_450:
        /*00b8*/ 	.word	index@(.nv.constant0._Z26LayerNormRowReduceInToTempIff6MeanOpIffEEvPKT_iiPT0_T1_)
        /*00bc*/ 	.short	0x0380
        /*00be*/ 	.short	0x001c


	//----- nvinfo : EIATTR_SW_WAR
	.align		4
.L_451:
        /*00c0*/ 	.byte	0x04, 0x36
        /*00c2*/ 	.short	(.L_453 - .L_452)
.L_452:
        /*00c4*/ 	.word	0x00000008
.L_453:


//--------------------- .nv.info._Z25LayerNormRowReduceInToOutIff6MeanOpIffE6IvarOpIffEEvPKT_iiPT0_S8_T1_T2_ --------------------------
	.section	.nv.info._Z25LayerNormRowReduceInToOutIff6MeanOpIffE6IvarOpIffEEvPKT_iiPT0_S8_T1_T2_,"",@"SHT_CUDA_INFO"
	.sectionflags	@""
	.align	4


	//----- nvinfo : EIATTR_CUDA_API_VERSION
	.align		4
        /*0000*/ 	.byte	0x04, 0x37
        /*0002*/ 	.short	(.L_455 - .L_454)
.L_454:
        /*0004*/ 	.word	0x00000082


	//----- nvinfo : EIATTR_KPARAM_INFO
	.align		4
.L_455:
        /*0008*/ 	.byte	0x04, 0x17
        /*000a*/ 	.short	(.L_457 - .L_456)
.L_456:
        /*000c*/ 	.word	0x00000000
        /*0010*/ 	.short	0x0006
        /*0012*/ 	.short	0x0028
        /*0014*/ 	.byte	0x00, 0xf0, 0x41, 0x00


	//----- nvinfo : EIATTR_KPARAM_INFO
	.align		4
.L_457:
        /*0018*/ 	.byte	0x04, 0x17
        /*001a*/ 	.short	(.L_459 - .L_458)
.L_458:
        /*001c*/ 	.word	0x00000000
        /*0020*/ 	.short	0x0005
        /*0022*/ 	.short	0x0020
        /*0024*/ 	.byte	0x00, 0xf0, 0x11, 0x00


	//----- nvinfo : EIATTR_KPARAM_INFO
	.align		4
.L_459:
        /*0028*/ 	.byte	0x04, 0x17
        /*002a*/ 	.short	(.L_461 - .L_460)
.L_460:
        /*002c*/ 	.word	0x00000000
        /*0030*/ 	.short	0x0004
        /*0032*/ 	.short	0x0018
        /*0034*/ 	.byte	0x00, 0xf5, 0x21, 0x00


	//----- nvinfo : EIATTR_KPARAM_INFO
	.align		4
.L_461:
        /*0038*/ 	.byte	0x04, 0x17
        /*003a*/ 	.short	(.L_463 - .L_462)
.L_462:
        /*003c*/ 	.word	0x00000000
        /*0040*/ 	.short	0x0003
        /*0042*/ 	.short	0x0010
        /*0044*/ 	.byte	0x00, 0xf5, 0x21, 0x00


	//----- nvinfo : EIATTR_KPARAM_INFO
	.align		4
.L_463:
        /*0048*/ 	.byte	0x04, 0x17
        /*004a*/ 	.short	(.L_465 - .L_464)
.L_464:
        /*004c*/ 	.word	0x00000000
        /*0050*/ 	.short	0x0002
        /*0052*/ 	.short	0x000c
        /*0054*/ 	.byte	0x00, 0xf0, 0x11, 0x00


	//----- nvinfo : EIATTR_KPARAM_INFO
	.align		4
.L_465:
        /*0058*/ 	.byte	0x04, 0x17
        /*005a*/ 	.short	(.L_467 - .L_466)
.L_466:
        /*005c*/ 	.word	0x00000000
        /*0060*/ 	.short	0x0001
        /*0062*/ 	.short	0x0008
        /*0064*/ 	.byte	0x00, 0xf0, 0x11, 0x00


	//----- nvinfo : EIATTR_KPARAM_INFO
	.align		4
.L_467:
        /*0068*/ 	.byte	0x04, 0x17
        /*006a*/ 	.short	(.L_469 - .L_468)
.L_468:
        /*006c*/ 	.word	0x00000000
        /*0070*/ 	.short	0x0000
        /*0072*/ 	.short	0x0000
        /*0074*/ 	.byte	0x00, 0xf5, 0x21, 0x00


	//----- nvinfo : EIATTR_SPARSE_MMA_MASK
	.align		4
.L_469:
        /*0078*/ 	.byte	0x03, 0x50
        /*007a*/ 	.short	0x0000


	//----- nvinfo : EIATTR_MAXREG_COUNT
	.align		4
        /*007c*/ 	.byte	0x03, 0x1b
        /*007e*/ 	.short	0x00ff


	//----- nvinfo : EIATTR_NUM_BARRIERS
	.align		4
        /*0080*/ 	.byte	0x02, 0x4c
        /*0082*/ 	.byte	0x01
	.zero		1


	//----- nvinfo : EIATTR_MERCURY_ISA_VERSION
	.align		4
        /*0084*/ 	.byte	0x03, 0x5f
        /*0086*/ 	.short	0x0101


	//----- nvinfo : EIATTR_COOP_GROUP_MASK_REGIDS
	.align		4
        /*0088*/ 	.byte	0x04, 0x29
        /*008a*/ 	.short	(.L_471 - .L_470)


	//   ....[0]....
.L_470:
        /*008c*/ 	.word	0xffffffff


	//   ....[1]....
        /*0090*/ 	.word	0xffffffff


	//   ....[2]....
        /*0094*/ 	.word	0xffffffff


	//   ....[3]....
        /*0098*/ 	.word	0xffffffff


	//   ....[4]....
        /*009c*/ 	.word	0xffffffff


	//   ....[5]....
        /*00a0*/ 	.word	0xffffffff


	//   ....[6]....
        /*00a4*/ 	.word	0xffffffff


	//   ....[7]....
        /*00a8*/ 	.word	0xffffffff


	//   ....[8]....
        /*00ac*/ 	.word	0xffffffff


	//   ....[9]....
        /*00b0*/ 	.word	0xffffffff


	//----- nvinfo : EIATTR_COOP_GROUP_INSTR_OFFSETS
	.align		4
.L_471:
        /*00b4*/ 	.byte	0x04, 0x28
        /*00b6*/ 	.short	(.L_473 - .L_472)


	//   ....[0]....
.L_472:
        /*00b8*/ 	.word	0x00000920


	//   ....[1]....
        /*00bc*/ 	.word	0x00000960


	//   ....[2]....
        /*00c0*/ 	.word	0x00000980


	//   ....[3]....
        /*00c4*/ 	.word	0x000009a0


	//   ....[4]....
        /*00c8*/ 	.word	0x000009c0


	//   ....[5]....
        /*00cc*/ 	.word	0x00001580


	//   ....[6]....
        /*00d0*/ 	.word	0x000015c0


	//   ....[7]....
        /*00d4*/ 	.word	0x000015e0


	//   ....[8]....
        /*00d8*/ 	.word	0x00001600


	//   ....[9]....
        /*00dc*/ 	.word	0x00001620


	//----- nvinfo : EIATTR_VRC_CTA_INIT_COUNT
	.align		4
.L_473:
        /*00e0*/ 	.byte	0x02, 0x4a
	.zero		1
	.zero		1


	//----- nvinfo : EIATTR_EXIT_INSTR_OFFSETS
	.align		4
        /*00e4*/ 	.byte	0x04, 0x1c
        /*00e6*/ 	.short	(.L_475 - .L_474)


	//   ....[0]....
.L_474:
        /*00e8*/ 	.word	0x00000040


	//   ....[1]....
        /*00ec*/ 	.word	0x000018b0


	//----- nvinfo : EIATTR_CRS_STACK_SIZE
	.align		4
.L_475:
        /*00f0*/ 	.byte	0x04, 0x1e
        /*00f2*/ 	.short	(.L_477 - .L_476)
.L_476:
        /*00f4*/ 	.word	0x00000000


	//----- nvinfo : EIATTR_CBANK_PARAM_SIZE
	.align		4
.L_477:
        /*00f8*/ 	.byte	0x03, 0x19
        /*00fa*/ 	.short	0x0038


	//----- nvinfo : EIATTR_PARAM_CBANK
	.align		4
        /*00fc*/ 	.byte	0x04, 0x0a
        /*00fe*/ 	.short	(.L_479 - .L_478)
	.align		4
.L_478:
        /*0100*/ 	.word	index@(.nv.constant0._Z25LayerNormRowReduceInToOutIff6MeanOpIffE6IvarOpIffEEvPKT_iiPT0_S8_T1_T2_)
        /*0104*/ 	.short	0x0380
        /*0106*/ 	.short	0x0038


	//----- nvinfo : EIATTR_SW_WAR
	.align		4
.L_479:
        /*0108*/ 	.byte	0x04, 0x36
        /*010a*/ 	.short	(.L_481 - .L_480)
.L_480:
        /*010c*/ 	.word	0x00000008
.L_481:


//--------------------- .nv.callgraph             --------------------------
	.section	.nv.callgraph,"",@"SHT_CUDA_CALLGRAPH"
	.align	4
	.sectionentsize	8
	.align		4
        /*0000*/ 	.word	0x00000000
	.align		4
        /*0004*/ 	.word	0xffffffff
	.align		4
        /*0008*/ 	.word	0x00000000
	.align		4
        /*000c*/ 	.word	0xfffffffe
	.align		4
        /*0010*/ 	.word	0x00000000
	.align		4
        /*0014*/ 	.word	0xfffffffd
	.align		4
        /*0018*/ 	.word	0x00000000
	.align		4
        /*001c*/ 	.word	0xfffffffc


//--------------------- .nv.constant4             --------------------------
	.section	.nv.constant4,"a",@progbits
	.align	8
	.align		8
.nv.constant4:
        /*0000*/ 	.dword	_ZN34_INTERNAL_b77e9396_4_k_cu_d62a178a4cuda3std3__45__cpo5beginE
	.align		8
        /*0008*/ 	.dword	_ZN34_INTERNAL_b77e9396_4_k_cu_d62a178a4cuda3std3__45__cpo3endE
	.align		8
        /*0010*/ 	.dword	_ZN34_INTERNAL_b77e9396_4_k_cu_d62a178a4cuda3std3__45__cpo6cbeginE
	.align		8
        /*0018*/ 	.dword	_ZN34_INTERNAL_b77e9396_4_k_cu_d62a178a4cuda3std3__45__cpo4cendE
	.align		8
        /*0020*/ 	.dword	_ZN34_INTERNAL_b77e9396_4_k_cu_d62a178a4cuda3std3__45__cpo6rbeginE
	.align		8
        /*0028*/ 	.dword	_ZN34_INTERNAL_b77e9396_4_k_cu_d62a178a4cuda3std3__45__cpo4rendE
	.align		8
        /*0030*/ 	.dword	_ZN34_INTERNAL_b77e9396_4_k_cu_d62a178a4cuda3std3__45__cpo7crbeginE
	.align		8
        /*0038*/ 	.dword	_ZN34_INTERNAL_b77e9396_4_k_cu_d62a178a4cuda3std3__45__cpo5crendE
	.align		8
        /*0040*/ 	.dword	_ZN34_INTERNAL_b77e9396_4_k_cu_d62a178a4cuda3std3__436_GLOBAL__N__b77e9396_4_k_cu_d62a178a6ignoreE
	.align		8
        /*0048*/ 	.dword	_ZN34_INTERNAL_b77e9396_4_k_cu_d62a178a4cuda3std3__419piecewise_constructE
	.align		8
        /*0050*/ 	.dword	_ZN34_INTERNAL_b77e9396_4_k_cu_d62a178a4cuda3std3__48in_placeE
	.align		8
        /*0058*/ 	.dword	_ZN34_INTERNAL_b77e9396_4_k_cu_d62a178a4cuda3std3__420unreachable_sentinelE
	.align		8
        /*0060*/ 	.dword	_ZN34_INTERNAL_b77e9396_4_k_cu_d62a178a4cuda3std6ranges3__45__cpo4swapE
	.align		8
        /*0068*/ 	.dword	_ZN34_INTERNAL_b77e9396_4_k_cu_d62a178a4cuda3std6ranges3__45__cpo9iter_moveE
	.align		8
        /*0070*/ 	.dword	_ZN34_INTERNAL_b77e9396_4_k_cu_d62a178a4cuda3std6ranges3__45__cpo5beginE
	.align		8
        /*0078*/ 	.dword	_ZN34_INTERNAL_b77e9396_4_k_cu_d62a178a4cuda3std6ranges3__45__cpo3endE
	.align		8
        /*0080*/ 	.dword	_ZN34_INTERNAL_b77e9396_4_k_cu_d62a178a4cuda3std6ranges3__45__cpo6cbeginE
	.align		8
        /*0088*/ 	.dword	_ZN34_INTERNAL_b77e9396_4_k_cu_d62a178a4cuda3std6ranges3__45__cpo4cendE
	.align		8
        /*0090*/ 	.dword	_ZN34_INTERNAL_b77e9396_4_k_cu_d62a178a4cuda3std6ranges3__45__cpo7advanceE
	.align		8
        /*0098*/ 	.dword	_ZN34_INTERNAL_b77e9396_4_k_cu_d62a178a4cuda3std6ranges3__45__cpo9iter_swapE
	.align		8
        /*00a0*/ 	.dword	_ZN34_INTERNAL_b77e9396_4_k_cu_d62a178a4cuda3std6ranges3__45__cpo4nextE
	.align		8
        /*00a8*/ 	.dword	_ZN34_INTERNAL_b77e9396_4_k_cu_d62a178a4cuda3std6ranges3__45__cpo4prevE
	.align		8
        /*00b0*/ 	.dword	_ZN34_INTERNAL_b77e9396_4_k_cu_d62a178a4cuda3std6ranges3__45__cpo4dataE
	.align		8
        /*00b8*/ 	.dword	_ZN34_INTERNAL_b77e9396_4_k_cu_d62a178a4cuda3std6ranges3__45__cpo5cdataE
	.align		8
        /*00c0*/ 	.dword	_ZN34_INTERNAL_b77e9396_4_k_cu_d62a178a4cuda3std6ranges3__45__cpo4sizeE
	.align		8
        /*00c8*/ 	.dword	_ZN34_INTERNAL_b77e9396_4_k_cu_d62a178a4cuda3std6ranges3__45__cpo5ssizeE
	.align		8
        /*00d0*/ 	.dword	_ZN34_INTERNAL_b77e9396_4_k_cu_d62a178a4cuda3std6ranges3__45__cpo8distanceE
	.align		8
        /*00d8*/ 	.dword	_ZN34_INTERNAL_b77e9396_4_k_cu_d62a178a6thrust24THRUST_300001_SM_1000_NS6system6detail10sequential3seqE


//--------------------- .text._Z15LayerNormUpdateIf4DxOpIffEEvPKT_iiPS2_T0_ --------------------------
	.section	.text._Z15LayerNormUpdateIf4DxOpIffEEvPKT_iiPS2_T0_,"ax",@progbits
	.align	128
        .global         _Z15LayerNormUpdateIf4DxOpIffEEvPKT_iiPS2_T0_
        .type           _Z15LayerNormUpdateIf4DxOpIffEEvPKT_iiPS2_T0_,@function
        .size           _Z15LayerNormUpdateIf4DxOpIffEEvPKT_iiPS2_T0_,(.L_x_205 - _Z15LayerNormUpdateIf4DxOpIffEEvPKT_iiPS2_T0_)
        .other          _Z15LayerNormUpdateIf4DxOpIffEEvPKT_iiPS2_T0_,@"STO_CUDA_ENTRY STV_DEFAULT"
_Z15LayerNormUpdateIf4DxOpIffEEvPKT_iiPS2_T0_:
.text._Z15LayerNormUpdateIf4DxOpIffEEvPKT_iiPS2_T0_:
[----:B------:R-:W-:Y:S01]  /*0000*/  LDC R1, c[0x0][0x37c] ;  /* 0x0000df00ff017b82 */ /* 0x000fe20000000800 */
[----:B------:R-:W0:Y:S07]  /*0010*/  S2R R0, SR_TID.X ;  /* 0x0000000000007919 */ /* 0x000e2e0000002100 */
[----:B------:R-:W0:Y:S08]  /*0020*/  S2UR UR4, SR_CTAID.X ;  /* 0x00000000000479c3 */ /* 0x000e300000002500 */
[----:B------:R-:W0:Y:S08]  /*0030*/  LDC R5, c[0x0][0x360] ;  /* 0x0000d800ff057b82 */ /* 0x000e300000000800 */
[----:B------:R-:W1:Y:S01]  /*0040*/  LDC.64 R2, c[0x0][0x388] ;  /* 0x0000e200ff027b82 */ /* 0x000e620000000a00 */
[----:B0-----:R-:W-:-:S02]  /*0050*/  IMAD R0, R5, UR4, R0 ;  /* 0x0000000405007c24 */ /* 0x001fc4000f8e0200 */
[----:B-1----:R-:W-:-:S05]  /*0060*/  IMAD R5, R3, R2, RZ ;  /* 0x0000000203057224 */ /* 0x002fca00078e02ff */
[----:B------:R-:W-:-:S13]  /*0070*/  ISETP.GE.AND P0, PT, R0, R5, PT ;  /* 0x000000050000720c */ /* 0x000fda0003f06270 */
[----:B------:R-:W-:Y:S05]  /*0080*/  @P0 EXIT ;  /* 0x000000000000094d */ /* 0x000fea0003800000 */
[----:B------:R-:W-:Y:S01]  /*0090*/  IABS R7, R3 ;  /* 0x0000000300077213 */ /* 0x000fe20000000000 */
[----:B------:R-:W0:Y:S01]  /*00a0*/  LDC.64 R16, c[0x0][0x398] ;  /* 0x0000e600ff107b82 */ /* 0x000e220000000a00 */
[----:B------:R-:W1:Y:S02]  /*00b0*/  LDCU UR6, c[0x0][0x3c8] ;  /* 0x00007900ff0677ac */ /* 0x000e640008000800 */
[----:B------:R-:W2:Y:S01]  /*00c0*/  I2F.RP R2, R7 ;  /* 0x0000000700027306 */ /* 0x000ea20000209400 */
[----:B------:R-:W3:Y:S04]  /*00d0*/  LDCU.64 UR4, c[0x0][0x358] ;  /* 0x00006b00ff0477ac */ /* 0x000ee80008000a00 */
[----:B------:R-:W4:Y:S08]  /*00e0*/  LDC.64 R12, c[0x0][0x3b0] ;  /* 0x0000ec00ff0c7b82 */ /* 0x000f300000000a00 */
[----:B------:R-:W4:Y:S01]  /*00f0*/  LDC.64 R14, c[0x0][0x3a8] ;  /* 0x0000ea00ff0e7b82 */ /* 0x000f220000000a00 */
[----:B--2---:R-:W2:Y:S02]  /*0100*/  MUFU.RCP R2, R2 ;  /* 0x0000000200027308 */ /* 0x004ea40000001000 */
[----:B--2---:R-:W-:-:S06]  /*0110*/  VIADD R4, R2, 0xffffffe ;  /* 0x0ffffffe02047836 */ /* 0x004fcc0000000000 */
[----:B------:R2:W1:Y:S02]  /*0120*/  F2I.FTZ.U32.TRUNC.NTZ R5, R4 ;  /* 0x0000000400057305 */ /* 0x000464000021f000 */
[----:B--2---:R-:W-:Y:S02]  /*0130*/  IMAD.MOV.U32 R4, RZ, RZ, RZ ;  /* 0x000000ffff047224 */ /* 0x004fe400078e00ff */
[----:B-1----:R-:W-:-:S04]  /*0140*/  IMAD.MOV R6, RZ, RZ, -R5 ;  /* 0x000000ffff067224 */ /* 0x002fc800078e0a05 */
[----:B------:R-:W-:Y:S01]  /*0150*/  IMAD R9, R6, R7, RZ ;  /* 0x0000000706097224 */ /* 0x000fe200078e02ff */
[----:B------:R-:W-:-:S03]  /*0160*/  IABS R6, R0 ;  /* 0x0000000000067213 */ /* 0x000fc60000000000 */
[----:B------:R-:W-:-:S06]  /*0170*/  IMAD.HI.U32 R5, R5, R9, R4 ;  /* 0x0000000905057227 */ /* 0x000fcc00078e0004 */
[----:B------:R-:W-:Y:S02]  /*0180*/  IMAD.HI.U32 R10, R5, R6, RZ ;  /* 0x00000006050a7227 */ /* 0x000fe400078e00ff */
[----:B------:R-:W1:Y:S02]  /*0190*/  LDC.64 R4, c[0x0][0x3a0] ;  /* 0x0000e800ff047b82 */ /* 0x000e640000000a00 */
[----:B------:R-:W-:-:S04]  /*01a0*/  IMAD.MOV R2, RZ, RZ, -R10 ;  /* 0x000000ffff027224 */ /* 0x000fc800078e0a0a */
[----:B------:R-:W-:-:S05]  /*01b0*/  IMAD R2, R7, R2, R6 ;  /* 0x0000000207027224 */ /* 0x000fca00078e0206 */
[----:B------:R-:W-:-:S13]  /*01c0*/  ISETP.GT.U32.AND P1, PT, R7, R2, PT ;  /* 0x000000020700720c */ /* 0x000fda0003f24070 */
[----:B------:R-:W-:Y:S02]  /*01d0*/  @!P1 IMAD.IADD R2, R2, 0x1, -R7 ;  /* 0x0000000102029824 */ /* 0x000fe400078e0a07 */
[----:B------:R-:W-:Y:S01]  /*01e0*/  @!P1 VIADD R10, R10, 0x1 ;  /* 0x000000010a0a9836 */ /* 0x000fe20000000000 */
[----:B------:R-:W-:Y:S02]  /*01f0*/  ISETP.NE.AND P1, PT, R3, RZ, PT ;  /* 0x000000ff0300720c */ /* 0x000fe40003f25270 */
[----:B------:R-:W-:Y:S02]  /*0200*/  ISETP.GE.U32.AND P0, PT, R2, R7, PT ;  /* 0x000000070200720c */ /* 0x000fe40003f06070 */
[----:B------:R-:W-:Y:S01]  /*0210*/  LOP3.LUT R2, R0, R3, RZ, 0x3c, !PT ;  /* 0x0000000300027212 */ /* 0x000fe200078e3cff */
[----:B------:R-:W2:Y:S03]  /*0220*/  LDC.64 R6, c[0x0][0x380] ;  /* 0x0000e000ff067b82 */ /* 0x000ea60000000a00 */
[----:B------:R-:W-:-:S07]  /*0230*/  ISETP.GE.AND P2, PT, R2, RZ, PT ;  /* 0x000000ff0200720c */ /* 0x000fce0003f46270 */
[----:B------:R-:W-:-:S06]  /*0240*/  @P0 VIADD R10, R10, 0x1 ;  /* 0x000000010a0a0836 */ /* 0x000fcc0000000000 */
[----:B------:R-:W-:Y:S01]  /*0250*/  @!P2 IMAD.MOV R10, RZ, RZ, -R10 ;  /* 0x000000ffff0aa224 */ /* 0x000fe200078e0a0a */
[----:B------:R-:W-:-:S05]  /*0260*/  @!P1 LOP3.LUT R10, RZ, R3, RZ, 0x33, !PT ;  /* 0x00000003ff0a9212 */ /* 0x000fca00078e33ff */
[----:B------:R-:W-:-:S04]  /*0270*/  IMAD.MOV R9, RZ, RZ, -R10 ;  /* 0x000000ffff097224 */ /* 0x000fc800078e0a0a */
[----:B------:R-:W-:Y:S02]  /*0280*/  IMAD R9, R3, R9, R0 ;  /* 0x0000000903097224 */ /* 0x000fe400078e0200 */
[----:B-1----:R-:W-:-:S04]  /*0290*/  IMAD.WIDE R2, R10, 0x4, R4 ;  /* 0x000000040a027825 */ /* 0x002fc800078e0204 */
[----:B------:R-:W-:Y:S02]  /*02a0*/  IMAD R11, R10, UR6, R9 ;  /* 0x000000060a0b7c24 */ /* 0x000fe4000f8e0209 */
[----:B---3--:R-:W3:Y:S02]  /*02b0*/  LDG.E R2, desc[UR4][R2.64] ;  /* 0x0000000402027981 */ /* 0x008ee4000c1e1900 */
[----:B0-----:R-:W-:-:S05]  /*02c0*/  IMAD.WIDE R16, R11, 0x4, R16 ;  /* 0x000000040b107825 */ /* 0x001fca00078e0210 */
[----:B------:R0:W3:Y:S01]  /*02d0*/  LDG.E R21, desc[UR4][R16.64] ;  /* 0x0000000410157981 */ /* 0x0000e2000c1e1900 */
[----:B----4-:R-:W-:-:S04]  /*02e0*/  IMAD.WIDE R12, R9, 0x4, R12 ;  /* 0x00000004090c7825 */ /* 0x010fc800078e020c */
[----:B--2---:R-:W-:Y:S02]  /*02f0*/  IMAD.WIDE R6, R11, 0x4, R6 ;  /* 0x000000040b067825 */ /* 0x004fe400078e0206 */
[----:B------:R-:W2:Y:S04]  /*0300*/  LDG.E R12, desc[UR4][R12.64] ;  /* 0x000000040c0c7981 */ /* 0x000ea8000c1e1900 */
[----:B------:R1:W2:Y:S01]  /*0310*/  LDG.E.CONSTANT R9, desc[UR4][R6.64] ;  /* 0x0000000406097981 */ /* 0x0002a2000c1e9900 */
[----:B------:R-:W4:Y:S01]  /*0320*/  I2F.F64 R4, UR6 ;  /* 0x0000000600047d12 */ /* 0x000f220008201c00 */
[----:B0-----:R-:W-:-:S07]  /*0330*/  IMAD.MOV.U32 R16, RZ, RZ, 0x1 ;  /* 0x00000001ff107424 */ /* 0x001fce00078e00ff */
[----:B----4-:R-:W0:Y:S02]  /*0340*/  MUFU.RCP64H R17, R5 ;  /* 0x0000000500117308 */ /* 0x010e240000001800 */
[----:B0-----:R-:W-:-:S08]  /*0350*/  DFMA R18, -R4, R16, 1 ;  /* 0x3ff000000412742b */ /* 0x001fd00000000110 */
[----:B------:R-:W-:-:S08]  /*0360*/  DFMA R18, R18, R18, R18 ;  /* 0x000000121212722b */ /* 0x000fd00000000012 */
[----:B------:R-:W-:-:S08]  /*0370*/  DFMA R18, R16, R18, R16 ;  /* 0x000000121012722b */ /* 0x000fd00000000010 */
[----:B-1----:R-:W-:-:S08]  /*0380*/  DFMA R6, -R4, R18, 1 ;  /* 0x3ff000000406742b */ /* 0x002fd00000000112 */
[----:B------:R-:W-:Y:S01]  /*0390*/  DFMA R18, R18, R6, R18 ;  /* 0x000000061212722b */ /* 0x000fe20000000012 */
[----:B------:R-:W-:-:S05]  /*03a0*/  IMAD.WIDE R14, R10, 0x4, R14 ;  /* 0x000000040a0e7825 */ /* 0x000fca00078e020e */
[----:B------:R0:W5:Y:S01]  /*03b0*/  LDG.E R11, desc[UR4][R14.64] ;  /* 0x000000040e0b7981 */ /* 0x000162000c1e1900 */
[----:B------:R-:W-:Y:S01]  /*03c0*/  BSSY.RECONVERGENT B0, `(.L_x_0) ;  /* 0x000000e000007945 */ /* 0x000fe20003800200 */
[----:B---3--:R-:W-:-:S04]  /*03d0*/  FADD R21, R21, -R2 ;  /* 0x8000000215157221 */ /* 0x008fc80000000000 */
[----:B------:R-:W1:Y:S02]  /*03e0*/  F2F.F64.F32 R2, R21 ;  /* 0x0000001500027310 */ /* 0x000e640000201800 */
[----:B-1----:R-:W-:-:S08]  /*03f0*/  DADD R6, R2, R2 ;  /* 0x0000000002067229 */ /* 0x002fd00000000002 */
[----:B------:R-:W-:-:S08]  /*0400*/  DMUL R2, R6, R18 ;  /* 0x0000001206027228 */ /* 0x000fd00000000000 */
[----:B0-----:R-:W-:-:S08]  /*0410*/  DFMA R14, -R4, R2, R6 ;  /* 0x00000002040e722b */ /* 0x001fd00000000106 */
[----:B------:R-:W-:Y:S01]  /*0420*/  DFMA R2, R18, R14, R2 ;  /* 0x0000000e1202722b */ /* 0x000fe20000000002 */
[----:B------:R-:W-:-:S09]  /*0430*/  FSETP.GEU.AND P1, PT, |R7|, 6.5827683646048100446e-37, PT ;  /* 0x036000000700780b */ /* 0x000fd20003f2e200 */
[----:B------:R-:W-:-:S05]  /*0440*/  FFMA R8, RZ, R5, R3 ;  /* 0x00000005ff087223 */ /* 0x000fca0000000003 */
[----:B------:R-:W-:Y:S01]  /*0450*/  FSETP.GT.AND P0, PT, |R8|, 1.469367938527859385e-39, PT ;  /* 0x001000000800780b */ /* 0x000fe20003f04200 */
[----:B--2---:R-:W-:-:S12]  /*0460*/  FMUL R12, R9, R12 ;  /* 0x0000000c090c7220 */ /* 0x004fd80000400000 */
[----:B------:R-:W-:Y:S05]  /*0470*/  @P0 BRA P1, `(.L_x_1) ;  /* 0x0000000000080947 */ /* 0x000fea0000800000 */
[----:B------:R-:W-:-:S07]  /*0480*/  MOV R20, 0x4a0 ;  /* 0x000004a000147802 */ /* 0x000fce0000000f00 */
[----:B-----5:R-:W-:Y:S05]  /*0490*/  CALL.REL.NOINC `($__internal_1_$__cuda_sm20_div_rn_f64_full) ;  /* 0x0000000400087944 */ /* 0x020fea0003c00000 */
.L_x_1:
[----:B------:R-:W-:Y:S05]  /*04a0*/  BSYNC.RECONVERGENT B0 ;  /* 0x0000000000007941 */ /* 0x000fea0003800200 */
.L_x_0:
[----:B------:R-:W0:Y:S01]  /*04b0*/  MUFU.RCP64H R7, R5 ;  /* 0x0000000500077308 */ /* 0x000e220000001800 */
[----:B------:R-:W-:-:S04]  /*04c0*/  IADD3 R6, PT, PT, R5, 0x300402, RZ ;  /* 0x0030040205067810 */ /* 0x000fc80007ffe0ff */
[----:B------:R-:W-:-:S03]  /*04d0*/  FSETP.GEU.AND P0, PT, |R6|, 5.8789094863358348022e-39, PT ;  /* 0x004004020600780b */ /* 0x000fc60003f0e200 */
[----:B------:R1:W2:Y:S01]  /*04e0*/  F2F.F32.F64 R2, R2 ;  /* 0x0000000200027310 */ /* 0x0002a20000301000 */
[----:B0-----:R-:W-:-:S08]  /*04f0*/  DFMA R8, -R4, R6, 1 ;  /* 0x3ff000000408742b */ /* 0x001fd00000000106 */
[----:B------:R-:W-:-:S08]  /*0500*/  DFMA R8, R8, R8, R8 ;  /* 0x000000080808722b */ /* 0x000fd00000000008 */
[----:B------:R-:W-:-:S08]  /*0510*/  DFMA R8, R6, R8, R6 ;  /* 0x000000080608722b */ /* 0x000fd00000000006 */
[----:B------:R-:W-:-:S08]  /*0520*/  DFMA R14, -R4, R8, 1 ;  /* 0x3ff00000040e742b */ /* 0x000fd00000000108 */
[----:B------:R-:W-:Y:S01]  /*0530*/  DFMA R8, R8, R14, R8 ;  /* 0x0000000e0808722b */ /* 0x000fe20000000008 */
[----:B-12---:R-:W-:Y:S10]  /*0540*/  @P0 BRA `(.L_x_2) ;  /* 0x0000000000100947 */ /* 0x006ff40003800000 */
[----:B------:R-:W-:Y:S02]  /*0550*/  LOP3.LUT R3, R5, 0x7fffffff, RZ, 0xc0, !PT ;  /* 0x7fffffff05037812 */ /* 0x000fe400078ec0ff */
[----:B------:R-:W-:-:S03]  /*0560*/  MOV R6, 0x590 ;  /* 0x0000059000067802 */ /* 0x000fc60000000f00 */
[----:B------:R-:W-:-:S07]  /*0570*/  VIADD R14, R3, 0xfff00000 ;  /* 0xfff00000030e7836 */ /* 0x000fce0000000000 */
[----:B-----5:R-:W-:Y:S05]  /*0580*/  CALL.REL.NOINC `($__internal_0_$__cuda_sm20_dblrcp_rn_slowpath_v3) ;  /* 0x0000000000387944 */ /* 0x020fea0003c00000 */
.L_x_2:
[----:B------:R-:W0:Y:S08]  /*0590*/  LDC.64 R4, c[0x0][0x3b8] ;  /* 0x0000ee00ff047b82 */ /* 0x000e300000000a00 */
[----:B------:R-:W1:Y:S08]  /*05a0*/  LDC.64 R6, c[0x0][0x3c0] ;  /* 0x0000f000ff067b82 */ /* 0x000e700000000a00 */
[----:B------:R-:W2:Y:S01]  /*05b0*/  LDC.64 R14, c[0x0][0x390] ;  /* 0x0000e400ff0e7b82 */ /* 0x000ea20000000a00 */
[----:B0-----:R-:W-:-:S06]  /*05c0*/  IMAD.WIDE R4, R10, 0x4, R4 ;  /* 0x000000040a047825 */ /* 0x001fcc00078e0204 */
[----:B------:R-:W3:Y:S01]  /*05d0*/  LDG.E R5, desc[UR4][R4.64] ;  /* 0x0000000404057981 */ /* 0x000ee2000c1e1900 */
[----:B-1----:R-:W-:-:S06]  /*05e0*/  IMAD.WIDE R6, R10, 0x4, R6 ;  /* 0x000000040a067825 */ /* 0x002fcc00078e0206 */
[----:B------:R-:W4:Y:S01]  /*05f0*/  LDG.E R6, desc[UR4][R6.64] ;  /* 0x0000000406067981 */ /* 0x000f22000c1e1900 */
[----:B------:R-:W4:Y:S01]  /*0600*/  F2F.F32.F64 R8, R8 ;  /* 0x0000000800087310 */ /* 0x000f220000301000 */
[----:B---3--:R-:W-:-:S04]  /*0610*/  FMUL R3, R2, R5 ;  /* 0x0000000502037220 */ /* 0x008fc80000400000 */
[----:B-----5:R-:W-:Y:S01]  /*0620*/  FFMA R11, R12, R11, R3 ;  /* 0x0000000b0c0b7223 */ /* 0x020fe20000000003 */
[----:B--2---:R-:W-:-:S04]  /*0630*/  IMAD.WIDE R2, R0, 0x4, R14 ;  /* 0x0000000400027825 */ /* 0x004fc800078e020e */
[----:B----4-:R-:W-:-:S05]  /*0640*/  FFMA R11, R8, R6, R11 ;  /* 0x00000006080b7223 */ /* 0x010fca000000000b */
[----:B------:R-:W-:Y:S01]  /*0650*/  STG.E desc[UR4][R2.64], R11 ;  /* 0x0000000b02007986 */ /* 0x000fe2000c101904 */
[----:B------:R-:W-:Y:S05]  /*0660*/  EXIT ;  /* 0x000000000000794d */ /* 0x000fea0003800000 */
        .weak           $__internal_0_$__cuda_sm20_dblrcp_rn_slowpath_v3
        .type           $__internal_0_$__cuda_sm20_dblrcp_rn_slowpath_v3,@function
        .size           $__internal_0_$__cuda_sm20_dblrcp_rn_slowpath_v3,($__internal_1_$__cuda_sm20_div_rn_f64_full - $__internal_0_$__cuda_sm20_dblrcp_rn_slowpath_v3)
$__internal_0_$__cuda_sm20_dblrcp_rn_slowpath_v3:
[----:B------:R-:W-:-:S14]  /*0670*/  DSETP.GTU.AND P0, PT, |R4|, +INF , PT ;  /* 0x7ff000000400742a */ /* 0x000fdc0003f0c200 */
[----:B------:R-:W-:Y:S05]  /*0680*/  @P0 BRA `(.L_x_3) ;  /* 0x00000000007c0947 */ /* 0x000fea0003800000 */
[----:B------:R-:W-:-:S05]  /*0690*/  LOP3.LUT R3, R5, 0x7fffffff, RZ, 0xc0, !PT ;  /* 0x7fffffff05037812 */ /* 0x000fca00078ec0ff */
[----:B------:R-:W-:-:S05]  /*06a0*/  VIADD R7, R3, 0xffffffff ;  /* 0xffffffff03077836 */ /* 0x000fca0000000000 */
[----:B------:R-:W-:-:S13]  /*06b0*/  ISETP.GE.U32.AND P0, PT, R7, 0x7fefffff, PT ;  /* 0x7fefffff0700780c */ /* 0x000fda0003f06070 */
[----:B------:R-:W-:Y:S01]  /*06c0*/  @P0 LOP3.LUT R9, R5, 0x7ff00000, RZ, 0x3c, !PT ;  /* 0x7ff0000005090812 */ /* 0x000fe200078e3cff */
[----:B------:R-:W-:Y:S01]  /*06d0*/  @P0 IMAD.MOV.U32 R8, RZ, RZ, RZ ;  /* 0x000000ffff080224 */ /* 0x000fe200078e00ff */
[----:B------:R-:W-:Y:S06]  /*06e0*/  @P0 BRA `(.L_x_4) ;  /* 0x00000000006c0947 */ /* 0x000fec0003800000 */
[----:B------:R-:W-:-:S13]  /*06f0*/  ISETP.GE.U32.AND P0, PT, R3, 0x1000001, PT ;  /* 0x010000010300780c */ /* 0x000fda0003f06070 */
[----:B------:R-:W-:Y:S05]  /*0700*/  @!P0 BRA `(.L_x_5) ;  /* 0x0000000000348947 */ /* 0x000fea0003800000 */
[----:B------:R-:W-:Y:S02]  /*0710*/  VIADD R9, R5, 0xc0200000 ;  /* 0xc020000005097836 */ /* 0x000fe40000000000 */
[----:B------:R-:W-:Y:S02]  /*0720*/  IMAD.MOV.U32 R8, RZ, RZ, R4 ;  /* 0x000000ffff087224 */ /* 0x000fe400078e0004 */
[----:B------:R-:W0:Y:S04]  /*0730*/  MUFU.RCP64H R15, R9 ;  /* 0x00000009000f7308 */ /* 0x000e280000001800 */
[----:B0-----:R-:W-:-:S08]  /*0740*/  DFMA R16, -R8, R14, 1 ;  /* 0x3ff000000810742b */ /* 0x001fd0000000010e */
[----:B------:R-:W-:-:S08]  /*0750*/  DFMA R16, R16, R16, R16 ;  /* 0x000000101010722b */ /* 0x000fd00000000010 */
[----:B------:R-:W-:-:S08]  /*0760*/  DFMA R16, R14, R16, R14 ;  /* 0x000000100e10722b */ /* 0x000fd0000000000e */
[----:B------:R-:W-:-:S08]  /*0770*/  DFMA R14, -R8, R16, 1 ;  /* 0x3ff00000080e742b */ /* 0x000fd00000000110 */
[----:B------:R-:W-:-:S08]  /*0780*/  DFMA R14, R16, R14, R16 ;  /* 0x0000000e100e722b */ /* 0x000fd00000000010 */
[----:B------:R-:W-:-:S08]  /*0790*/  DMUL R14, R14, 2.2250738585072013831e-308 ;  /* 0x001000000e0e7828 */ /* 0x000fd00000000000 */
[----:B------:R-:W-:-:S08]  /*07a0*/  DFMA R4, -R4, R14, 1 ;  /* 0x3ff000000404742b */ /* 0x000fd0000000010e */
[----:B------:R-:W-:-:S08]  /*07b0*/  DFMA R4, R4, R4, R4 ;  /* 0x000000040404722b */ /* 0x000fd00000000004 */
[----:B------:R-:W-:Y:S01]  /*07c0*/  DFMA R8, R14, R4, R14 ;  /* 0x000000040e08722b */ /* 0x000fe2000000000e */
[----:B------:R-:W-:Y:S10]  /*07d0*/  BRA `(.L_x_4) ;  /* 0x0000000000307947 */ /* 0x000ff40003800000 */
.L_x_5:
[----:B------:R-:W-:Y:S01]  /*07e0*/  DMUL R4, R4, 8.11296384146066816958e+31 ;  /* 0x4690000004047828 */ /* 0x000fe20000000000 */
[----:B------:R-:W-:-:S05]  /*07f0*/  IMAD.MOV.U32 R8, RZ, RZ, R14 ;  /* 0x000000ffff087224 */ /* 0x000fca00078e000e */
[----:B------:R-:W0:Y:S02]  /*0800*/  MUFU.RCP64H R9, R5 ;  /* 0x0000000500097308 */ /* 0x000e240000001800 */
[----:B0-----:R-:W-:-:S08]  /*0810*/  DFMA R14, -R4, R8, 1 ;  /* 0x3ff00000040e742b */ /* 0x001fd00000000108 */
[----:B------:R-:W-:-:S08]  /*0820*/  DFMA R14, R14, R14, R14 ;  /* 0x0000000e0e0e722b */ /* 0x000fd0000000000e */
[----:B------:R-:W-:-:S08]  /*0830*/  DFMA R14, R8, R14, R8 ;  /* 0x0000000e080e722b */ /* 0x000fd00000000008 */
[----:B------:R-:W-:-:S08]  /*0840*/  DFMA R8, -R4, R14, 1 ;  /* 0x3ff000000408742b */ /* 0x000fd0000000010e */
[----:B------:R-:W-:-:S08]  /*0850*/  DFMA R8, R14, R8, R14 ;  /* 0x000000080e08722b */ /* 0x000fd0000000000e */
[----:B------:R-:W-:Y:S01]  /*0860*/  DMUL R8, R8, 8.11296384146066816958e+31 ;  /* 0x4690000008087828 */ /* 0x000fe20000000000 */
[----:B------:R-:W-:Y:S10]  /*0870*/  BRA `(.L_x_4) ;  /* 0x0000000000087947 */ /* 0x000ff40003800000 */
.L_x_3:
[----:B------:R-:W-:Y:S01]  /*0880*/  LOP3.LUT R9, R5, 0x80000, RZ, 0xfc, !PT ;  /* 0x0008000005097812 */ /* 0x000fe200078efcff */
[----:B------:R-:W-:-:S07]  /*0890*/  IMAD.MOV.U32 R8, RZ, RZ, R4 ;  /* 0x000000ffff087224 */ /* 0x000fce00078e0004 */
.L_x_4:
[----:B------:R-:W-:-:S04]  /*08a0*/  IMAD.MOV.U32 R7, RZ, RZ, 0x0 ;  /* 0x00000000ff077424 */ /* 0x000fc800078e00ff */
[----:B------:R-:W-:Y:S05]  /*08b0*/  RET.REL.NODEC R6 `(_Z15LayerNormUpdateIf4DxOpIffEEvPKT_iiPS2_T0_) ;  /* 0xfffffff406d07950 */ /* 0x000fea0003c3ffff */
        .weak           $__internal_1_$__cuda_sm20_div_rn_f64_full
        .type           $__internal_1_$__cuda_sm20_div_rn_f64_full,@function
        .size           $__internal_1_$__cuda_sm20_div_rn_f64_full,(.L_x_205 - $__internal_1_$__cuda_sm20_div_rn_f64_full)
$__internal_1_$__cuda_sm20_div_rn_f64_full:
[C---:B------:R-:W-:Y:S01]  /*08c0*/  FSETP.GEU.AND P0, PT, |R5|.reuse, 1.469367938527859385e-39, PT ;  /* 0x001000000500780b */ /* 0x040fe20003f0e200 */
[----:B------:R-:W-:Y:S01]  /*08d0*/  IMAD.MOV.U32 R14, RZ, RZ, 0x1 ;  /* 0x00000001ff0e7424 */ /* 0x000fe200078e00ff */
[----:B------:R-:W-:Y:S01]  /*08e0*/  LOP3.LUT R2, R5, 0x800fffff, RZ, 0xc0, !PT ;  /* 0x800fffff05027812 */ /* 0x000fe200078ec0ff */
[----:B------:R-:W-:Y:S01]  /*08f0*/  IMAD.MOV.U32 R13, RZ, RZ, 0x1ca00000 ;  /* 0x1ca00000ff0d7424 */ /* 0x000fe200078e00ff */
[C---:B------:R-:W-:Y:S01]  /*0900*/  FSETP.GEU.AND P2, PT, |R7|.reuse, 1.469367938527859385e-39, PT ;  /* 0x001000000700780b */ /* 0x040fe20003f4e200 */
[----:B------:R-:W-:Y:S01]  /*0910*/  BSSY.RECONVERGENT B1, `(.L_x_6) ;  /* 0x0000052000017945 */ /* 0x000fe20003800200 */
[----:B------:R-:W-:Y:S02]  /*0920*/  LOP3.LUT R3, R2, 0x3ff00000, RZ, 0xfc, !PT ;  /* 0x3ff0000002037812 */ /* 0x000fe400078efcff */
[----:B------:R-:W-:Y:S02]  /*0930*/  MOV R2, R4 ;  /* 0x0000000400027202 */ /* 0x000fe40000000f00 */
[----:B------:R-:W-:-:S02]  /*0940*/  LOP3.LUT R21, R7, 0x7ff00000, RZ, 0xc0, !PT ;  /* 0x7ff0000007157812 */ /* 0x000fc400078ec0ff */
[----:B------:R-:W-:Y:S01]  /*0950*/  LOP3.LUT R22, R5, 0x7ff00000, RZ, 0xc0, !PT ;  /* 0x7ff0000005167812 */ /* 0x000fe200078ec0ff */
[----:B------:R-:W-:Y:S02]  /*0960*/  @!P0 DMUL R2, R4, 8.98846567431157953865e+307 ;  /* 0x7fe0000004028828 */ /* 0x000fe40000000000 */
[----:B------:R-:W-:Y:S01]  /*0970*/  IMAD.MOV.U32 R23, RZ, RZ, R21 ;  /* 0x000000ffff177224 */ /* 0x000fe200078e0015 */
[----:B------:R-:W-:Y:S02]  /*0980*/  ISETP.GE.U32.AND P1, PT, R21, R22, PT ;  /* 0x000000161500720c */ /* 0x000fe40003f26070 */
[----:B------:R-:W-:Y:S01]  /*0990*/  @!P2 LOP3.LUT R16, R5, 0x7ff00000, RZ, 0xc0, !PT ;  /* 0x7ff000000510a812 */ /* 0x000fe200078ec0ff */
[----:B------:R-:W0:Y:S03]  /*09a0*/  MUFU.RCP64H R15, R3 ;  /* 0x00000003000f7308 */ /* 0x000e260000001800 */
[----:B------:R-:W-:-:S02]  /*09b0*/  @!P2 ISETP.GE.U32.AND P3, PT, R21, R16, PT ;  /* 0x000000101500a20c */ /* 0x000fc40003f66070 */
[----:B------:R-:W-:Y:S02]  /*09c0*/  @!P0 LOP3.LUT R22, R3, 0x7ff00000, RZ, 0xc0, !PT ;  /* 0x7ff0000003168812 */ /* 0x000fe400078ec0ff */
[----:B------:R-:W-:-:S04]  /*09d0*/  @!P2 SEL R17, R13, 0x63400000, !P3 ;  /* 0x634000000d11a807 */ /* 0x000fc80005800000 */
[----:B------:R-:W-:-:S04]  /*09e0*/  @!P2 LOP3.LUT R18, R17, 0x80000000, R7, 0xf8, !PT ;  /* 0x800000001112a812 */ /* 0x000fc800078ef807 */
[----:B------:R-:W-:Y:S01]  /*09f0*/  @!P2 LOP3.LUT R19, R18, 0x100000, RZ, 0xfc, !PT ;  /* 0x001000001213a812 */ /* 0x000fe200078efcff */
[----:B------:R-:W-:Y:S01]  /*0a00*/  @!P2 IMAD.MOV.U32 R18, RZ, RZ, RZ ;  /* 0x000000ffff12a224 */ /* 0x000fe200078e00ff */
[----:B0-----:R-:W-:-:S08]  /*0a10*/  DFMA R8, R14, -R2, 1 ;  /* 0x3ff000000e08742b */ /* 0x001fd00000000802 */
[----:B------:R-:W-:-:S08]  /*0a20*/  DFMA R8, R8, R8, R8 ;  /* 0x000000080808722b */ /* 0x000fd00000000008 */
[----:B------:R-:W-:Y:S01]  /*0a30*/  DFMA R14, R14, R8, R14 ;  /* 0x000000080e0e722b */ /* 0x000fe2000000000e */
[----:B------:R-:W-:Y:S01]  /*0a40*/  SEL R9, R13, 0x63400000, !P1 ;  /* 0x634000000d097807 */ /* 0x000fe20004800000 */
[----:B------:R-:W-:-:S03]  /*0a50*/  IMAD.MOV.U32 R8, RZ, RZ, R6 ;  /* 0x000000ffff087224 */ /* 0x000fc600078e0006 */
[----:B------:R-:W-:-:S03]  /*0a60*/  LOP3.LUT R9, R9, 0x800fffff, R7, 0xf8, !PT ;  /* 0x800fffff09097812 */ /* 0x000fc600078ef807 */
[----:B------:R-:W-:-:S03]  /*0a70*/  DFMA R16, R14, -R2, 1 ;  /* 0x3ff000000e10742b */ /* 0x000fc60000000802 */
[----:B------:R-:W-:-:S05]  /*0a80*/  @!P2 DFMA R8, R8, 2, -R18 ;  /* 0x400000000808a82b */ /* 0x000fca0000000812 */
[----:B------:R-:W-:-:S05]  /*0a90*/  DFMA R16, R14, R16, R14 ;  /* 0x000000100e10722b */ /* 0x000fca000000000e */
[----:B------:R-:W-:-:S03]  /*0aa0*/  @!P2 LOP3.LUT R23, R9, 0x7ff00000, RZ, 0xc0, !PT ;  /* 0x7ff000000917a812 */ /* 0x000fc600078ec0ff */
[----:B------:R-:W-:Y:S02]  /*0ab0*/  DMUL R14, R16, R8 ;  /* 0x00000008100e7228 */ /* 0x000fe40000000000 */
[----:B------:R-:W-:-:S05]  /*0ac0*/  VIADD R24, R23, 0xffffffff ;  /* 0xffffffff17187836 */ /* 0x000fca0000000000 */
[----:B------:R-:W-:Y:S01]  /*0ad0*/  ISETP.GT.U32.AND P0, PT, R24, 0x7feffffe, PT ;  /* 0x7feffffe1800780c */ /* 0x000fe20003f04070 */
[----:B------:R-:W-:Y:S01]  /*0ae0*/  VIADD R24, R22, 0xffffffff ;  /* 0xffffffff16187836 */ /* 0x000fe20000000000 */
[----:B------:R-:W-:-:S04]  /*0af0*/  DFMA R18, R14, -R2, R8 ;  /* 0x800000020e12722b */ /* 0x000fc80000000008 */
[----:B------:R-:W-:-:S04]  /*0b00*/  ISETP.GT.U32.OR P0, PT, R24, 0x7feffffe, P0 ;  /* 0x7feffffe1800780c */ /* 0x000fc80000704470 */
[----:B------:R-:W-:-:S09]  /*0b10*/  DFMA R18, R16, R18, R14 ;  /* 0x000000121012722b */ /* 0x000fd2000000000e */
[----:B------:R-:W-:Y:S05]  /*0b20*/  @P0 BRA `(.L_x_7) ;  /* 0x00000000006c0947 */ /* 0x000fea0003800000 */
[----:B------:R-:W-:Y:S01]  /*0b30*/  LOP3.LUT R14, R5, 0x7ff00000, RZ, 0xc0, !PT ;  /* 0x7ff00000050e7812 */ /* 0x000fe200078ec0ff */
[----:B------:R-:W-:-:S03]  /*0b40*/  IMAD.MOV.U32 R16, RZ, RZ, RZ ;  /* 0x000000ffff107224 */ /* 0x000fc600078e00ff */
[CC--:B------:R-:W-:Y:S02]  /*0b50*/  VIADDMNMX R6, R21.reuse, -R14.reuse, 0xb9600000, !PT ;  /* 0xb960000015067446 */ /* 0x0c0fe4000780090e */
[----:B------:R-:W-:Y:S02]  /*0b60*/  ISETP.GE.U32.AND P0, PT, R21, R14, PT ;  /* 0x0000000e1500720c */ /* 0x000fe40003f06070 */
[----:B------:R-:W-:Y:S02]  /*0b70*/  VIMNMX R6, PT, PT, R6, 0x46a00000, PT ;  /* 0x46a0000006067848 */ /* 0x000fe40003fe0100 */
[----:B------:R-:W-:-:S05]  /*0b80*/  SEL R13, R13, 0x63400000, !P0 ;  /* 0x634000000d0d7807 */ /* 0x000fca0004000000 */
[----:B------:R-:W-:-:S05]  /*0b90*/  IMAD.IADD R6, R6, 0x1, -R13 ;  /* 0x0000000106067824 */ /* 0x000fca00078e0a0d */
[----:B------:R-:W-:-:S06]  /*0ba0*/  IADD3 R17, PT, PT, R6, 0x7fe00000, RZ ;  /* 0x7fe0000006117810 */ /* 0x000fcc0007ffe0ff */
[----:B------:R-:W-:-:S10]  /*0bb0*/  DMUL R14, R18, R16 ;  /* 0x00000010120e7228 */ /* 0x000fd40000000000 */
[----:B------:R-:W-:-:S13]  /*0bc0*/  FSETP.GTU.AND P0, PT, |R15|, 1.469367938527859385e-39, PT ;  /* 0x001000000f00780b */ /* 0x000fda0003f0c200 */
[----:B------:R-:W-:Y:S05]  /*0bd0*/  @P0 BRA `(.L_x_8) ;  /* 0x0000000000940947 */ /* 0x000fea0003800000 */
[----:B------:R-:W-:Y:S01]  /*0be0*/  DFMA R2, R18, -R2, R8 ;  /* 0x800000021202722b */ /* 0x000fe20000000008 */
[----:B------:R-:W-:-:S09]  /*0bf0*/  IMAD.MOV.U32 R16, RZ, RZ, RZ ;  /* 0x000000ffff107224 */ /* 0x000fd200078e00ff */
[C---:B------:R-:W-:Y:S02]  /*0c00*/  FSETP.NEU.AND P0, PT, R3.reuse, RZ, PT ;  /* 0x000000ff0300720b */ /* 0x040fe40003f0d000 */
[----:B------:R-:W-:-:S04]  /*0c10*/  LOP3.LUT R7, R3, 0x80000000, R5, 0x48, !PT ;  /* 0x8000000003077812 */ /* 0x000fc800078e4805 */
[----:B------:R-:W-:-:S07]  /*0c20*/  LOP3.LUT R17, R7, R17, RZ, 0xfc, !PT ;  /* 0x0000001107117212 */ /* 0x000fce00078efcff */
[----:B------:R-:W-:Y:S05]  /*0c30*/  @!P0 BRA `(.L_x_8) ;  /* 0x00000000007c8947 */ /* 0x000fea0003800000 */
[----:B------:R-:W-:Y:S01]  /*0c40*/  IMAD.MOV R3, RZ, RZ, -R6 ;  /* 0x000000ffff037224 */ /* 0x000fe200078e0a06 */
[----:B------:R-:W-:Y:S01]  /*0c50*/  DMUL.RP R16, R18, R16 ;  /* 0x0000001012107228 */ /* 0x000fe20000008000 */
[----:B------:R-:W-:-:S06]  /*0c60*/  IMAD.MOV.U32 R2, RZ, RZ, RZ ;  /* 0x000000ffff027224 */ /* 0x000fcc00078e00ff */
[----:B------:R-:W-:-:S03]  /*0c70*/  DFMA R2, R14, -R2, R18 ;  /* 0x800000020e02722b */ /* 0x000fc60000000012 */
[----:B------:R-:W-:-:S03]  /*0c80*/  LOP3.LUT R7, R17, R7, RZ, 0x3c, !PT ;  /* 0x0000000711077212 */ /* 0x000fc600078e3cff */
[----:B------:R-:W-:-:S04]  /*0c90*/  IADD3 R2, PT, PT, -R6, -0x43300000, RZ ;  /* 0xbcd0000006027810 */ /* 0x000fc80007ffe1ff */
[----:B------:R-:W-:-:S04]  /*0ca0*/  FSETP.NEU.AND P0, PT, |R3|, R2, PT ;  /* 0x000000020300720b */ /* 0x000fc80003f0d200 */
[----:B------:R-:W-:Y:S02]  /*0cb0*/  FSEL R14, R16, R14, !P0 ;  /* 0x0000000e100e7208 */ /* 0x000fe40004000000 */
[----:B------:R-:W-:Y:S01]  /*0cc0*/  FSEL R15, R7, R15, !P0 ;  /* 0x0000000f070f7208 */ /* 0x000fe20004000000 */
[----:B------:R-:W-:Y:S06]  /*0cd0*/  BRA `(.L_x_8) ;  /* 0x0000000000547947 */ /* 0x000fec0003800000 */
.L_x_7:
[----:B------:R-:W-:-:S14]  /*0ce0*/  DSETP.NAN.AND P0, PT, R6, R6, PT ;  /* 0x000000060600722a */ /* 0x000fdc0003f08000 */
[----:B------:R-:W-:Y:S05]  /*0cf0*/  @P0 BRA `(.L_x_9) ;  /* 0x0000000000440947 */ /* 0x000fea0003800000 */
[----:B------:R-:W-:-:S14]  /*0d00*/  DSETP.NAN.AND P0, PT, R4, R4, PT ;  /* 0x000000040400722a */ /* 0x000fdc0003f08000 */
[----:B------:R-:W-:Y:S05]  /*0d10*/  @P0 BRA `(.L_x_10) ;  /* 0x0000000000300947 */ /* 0x000fea0003800000 */
[----:B------:R-:W-:Y:S01]  /*0d20*/  ISETP.NE.AND P0, PT, R23, R22, PT ;  /* 0x000000161700720c */ /* 0x000fe20003f05270 */
[----:B------:R-:W-:Y:S02]  /*0d30*/  IMAD.MOV.U32 R14, RZ, RZ, 0x0 ;  /* 0x00000000ff0e7424 */ /* 0x000fe400078e00ff */
[----:B------:R-:W-:-:S10]  /*0d40*/  IMAD.MOV.U32 R15, RZ, RZ, -0x80000 ;  /* 0xfff80000ff0f7424 */ /* 0x000fd400078e00ff */
[----:B------:R-:W-:Y:S05]  /*0d50*/  @!P0 BRA `(.L_x_8) ;  /* 0x0000000000348947 */ /* 0x000fea0003800000 */
[----:B------:R-:W-:Y:S02]  /*0d60*/  ISETP.NE.AND P0, PT, R23, 0x7ff00000, PT ;  /* 0x7ff000001700780c */ /* 0x000fe40003f05270 */
[----:B------:R-:W-:Y:S02]  /*0d70*/  LOP3.LUT R15, R7, 0x80000000, R5, 0x48, !PT ;  /* 0x80000000070f7812 */ /* 0x000fe400078e4805 */
[----:B------:R-:W-:-:S13]  /*0d80*/  ISETP.EQ.OR P0, PT, R22, RZ, !P0 ;  /* 0x000000ff1600720c */ /* 0x000fda0004702670 */
[----:B------:R-:W-:Y:S01]  /*0d90*/  @P0 LOP3.LUT R2, R15, 0x7ff00000, RZ, 0xfc, !PT ;  /* 0x7ff000000f020812 */ /* 0x000fe200078efcff */
[----:B------:R-:W-:Y:S01]  /*0da0*/  @!P0 IMAD.MOV.U32 R14, RZ, RZ, RZ ;  /* 0x000000ffff0e8224 */ /* 0x000fe200078e00ff */
[----:B------:R-:W-:-:S03]  /*0db0*/  @P0 MOV R14, RZ ;  /* 0x000000ff000e0202 */ /* 0x000fc60000000f00 */
[----:B------:R-:W-:Y:S01]  /*0dc0*/  @P0 IMAD.MOV.U32 R15, RZ, RZ, R2 ;  /* 0x000000ffff0f0224 */ /* 0x000fe200078e0002 */
[----:B------:R-:W-:Y:S06]  /*0dd0*/  BRA `(.L_x_8) ;  /* 0x0000000000147947 */ /* 0x000fec0003800000 */
.L_x_10:
[----:B------:R-:W-:Y:S01]  /*0de0*/  LOP3.LUT R15, R5, 0x80000, RZ, 0xfc, !PT ;  /* 0x00080000050f7812 */ /* 0x000fe200078efcff */
[----:B------:R-:W-:Y:S01]  /*0df0*/  IMAD.MOV.U32 R14, RZ, RZ, R4 ;  /* 0x000000ffff0e7224 */ /* 0x000fe200078e0004 */
[----:B------:R-:W-:Y:S06]  /*0e00*/  BRA `(.L_x_8) ;  /* 0x0000000000087947 */ /* 0x000fec0003800000 */
.L_x_9:
[----:B------:R-:W-:Y:S01]  /*0e10*/  LOP3.LUT R15, R7, 0x80000, RZ, 0xfc, !PT ;  /* 0x00080000070f7812 */ /* 0x000fe200078efcff */
[----:B------:R-:W-:-:S07]  /*0e20*/  IMAD.MOV.U32 R14, RZ, RZ, R6 ;  /* 0x000000ffff0e7224 */ /* 0x000fce00078e0006 */
.L_x_8:
[----:B------:R-:W-:Y:S05]  /*0e30*/  BSYNC.RECONVERGENT B1 ;  /* 0x0000000000017941 */ /* 0x000fea0003800200 */
.L_x_6:
[----:B------:R-:W-:Y:S02]  /*0e40*/  IMAD.MOV.U32 R21, RZ, RZ, 0x0 ;  /* 0x00000000ff157424 */ /* 0x000fe400078e00ff */
[----:B------:R-:W-:Y:S02]  /*0e50*/  IMAD.MOV.U32 R2, RZ, RZ, R14 ;  /* 0x000000ffff027224 */ /* 0x000fe400078e000e */
[----:B------:R-:W-:Y:S01]  /*0e60*/  IMAD.MOV.U32 R3, RZ, RZ, R15 ;  /* 0x000000ffff037224 */ /* 0x000fe200078e000f */
[----:B------:R-:W-:Y:S06]  /*0e70*/  RET.REL.NODEC R20 `(_Z15LayerNormUpdateIf4DxOpIffEEvPKT_iiPS2_T0_) ;  /* 0xfffffff014607950 */ /* 0x000fec0003c3ffff */
.L_x_11:
[----:B------:R-:W-:-:S00]  /*0e80*/  BRA `(.L_x_11) ;  /* 0xfffffffc00fc7947 */ /* 0x000fc0000383ffff */
[----:B------:R-:W-:-:S00]  /*0e90*/  NOP ;  /* 0x0000000000007918 */ /* 0x000fc00000000000 */
        /* <DEDUP_REMOVED lines=14> */
.L_x_205:


//--------------------- .text._Z27LayerNormRowReduceTempToOutIf7DmeanOpIffEEvPKT_iiPS2_T0_ --------------------------
	.section	.text._Z27LayerNormRowReduceTempToOutIf7DmeanOpIffEEvPKT_iiPS2_T0_,"ax",@progbits
	.align	128
        .global         _Z27LayerNormRowReduceTempToOutIf7DmeanOpIffEEvPKT_iiPS2_T0_
        .type           _Z27LayerNormRowReduceTempToOutIf7DmeanOpIffEEvPKT_iiPS2_T0_,@function
        .size           _Z27LayerNormRowReduceTempToOutIf7DmeanOpIffEEvPKT_iiPS2_T0_,(.L_x_212 - _Z27LayerNormRowReduceTempToOutIf7DmeanOpIffEEvPKT_iiPS2_T0_)
        .other          _Z27LayerNormRowReduceTempToOutIf7DmeanOpIffEEvPKT_iiPS2_T0_,@"STO_CUDA_ENTRY STV_DEFAULT"
_Z27LayerNormRowReduceTempToOutIf7DmeanOpIffEEvPKT_iiPS2_T0_:
.text._Z27LayerNormRowReduceTempToOutIf7DmeanOpIffEEvPKT_iiPS2_T0_:
[----:B------:R-:W-:Y:S08]  /*0000*/  LDC R1, c[0x0][0x37c] ;  /* 0x0000df00ff017b82 */ /* 0x000ff00000000800 */
[----:B------:R-:W0:Y:S08]  /*0010*/  S2UR UR8, SR_CTAID.X ;  /* 0x00000000000879c3 */ /* 0x000e300000002500 */
[----:B------:R-:W0:Y:S02]  /*0020*/  LDC R0, c[0x0][0x388] ;  /* 0x0000e200ff007b82 */ /* 0x000e240000000800 */
[----:B0-----:R-:W-:-:S13]  /*0030*/  ISETP.LE.AND P0, PT, R0, UR8, PT ;  /* 0x0000000800007c0c */ /* 0x001fda000bf03270 */
[----:B------:R-:W-:Y:S05]  /*0040*/  @P0 EXIT ;  /* 0x000000000000094d */ /* 0x000fea0003800000 */
[----:B------:R-:W0:Y:S01]  /*0050*/  S2R R4, SR_TID.X ;  /* 0x0000000000047919 */ /* 0x000e220000002100 */
[----:B------:R-:W1:Y:S01]  /*0060*/  LDCU UR4, c[0x0][0x38c] ;  /* 0x00007180ff0477ac */ /* 0x000e620008000800 */
[----:B------:R-:W2:Y:S01]  /*0070*/  S2UR UR5, SR_CgaCtaId ;  /* 0x00000000000579c3 */ /* 0x000ea20000008800 */
[----:B------:R-:W-:Y:S01]  /*0080*/  MOV R7, UR8 ;  /* 0x0000000800077c02 */ /* 0x000fe20008000f00 */
[----:B------:R-:W3:Y:S01]  /*0090*/  S2R R23, SR_LANEID ;  /* 0x0000000000177919 */ /* 0x000ee20000000000 */
[----:B------:R-:W4:Y:S01]  /*00a0*/  LDCU.64 UR6, c[0x0][0x380] ;  /* 0x00007000ff0677ac */ /* 0x000f220008000a00 */
[----:B------:R-:W0:Y:S04]  /*00b0*/  LDCU.64 UR10, c[0x0][0x358] ;  /* 0x00006b00ff0a77ac */ /* 0x000e280008000a00 */
[----:B------:R-:W3:Y:S01]  /*00c0*/  LDC R6, c[0x0][0x370] ;  /* 0x0000dc00ff067b82 */ /* 0x000ee20000000800 */
[----:B----4-:R-:W-:-:S04]  /*00d0*/  UIADD3 UR6, UP0, UPT, UR6, 0x1000, URZ ;  /* 0x0000100006067890 */ /* 0x010fc8000ff1e0ff */
[----:B------:R-:W-:Y:S01]  /*00e0*/  UIADD3.X UR7, UPT, UPT, URZ, UR7, URZ, UP0, !UPT ;  /* 0x00000007ff077290 */ /* 0x000fe200087fe4ff */
[----:B0-----:R-:W-:Y:S02]  /*00f0*/  LOP3.LUT R5, RZ, R4, RZ, 0x33, !PT ;  /* 0x00000004ff057212 */ /* 0x001fe400078e33ff */
[----:B------:R-:W-:Y:S02]  /*0100*/  SHF.R.U32.HI R8, RZ, 0x3, R4 ;  /* 0x00000003ff087819 */ /* 0x000fe40000011604 */
[----:B-1----:R-:W-:Y:S01]  /*0110*/  IADD3 R5, PT, PT, R5, UR4, RZ ;  /* 0x0000000405057c10 */ /* 0x002fe2000fffe0ff */
[----:B------:R-:W-:Y:S01]  /*0120*/  UMOV UR4, 0x400 ;  /* 0x0000040000047882 */ /* 0x000fe20000000000 */
[----:B------:R-:W-:Y:S01]  /*0130*/  LOP3.LUT R8, R8, 0x7c, RZ, 0xc0, !PT ;  /* 0x0000007c08087812 */ /* 0x000fe200078ec0ff */
[----:B--2---:R-:W-:Y:S01]  /*0140*/  ULEA UR4, UR5, UR4, 0x18 ;  /* 0x0000000405047291 */ /* 0x004fe2000f8ec0ff */
[----:B------:R-:W-:-:S04]  /*0150*/  LEA.HI R9, R5, 0x1, RZ, 0x19 ;  /* 0x0000000105097811 */ /* 0x000fc800078fc8ff */
[C---:B------:R-:W-:Y:S02]  /*0160*/  LOP3.LUT R24, R9.reuse, 0xf, RZ, 0xc0, !PT ;  /* 0x0000000f09187812 */ /* 0x040fe400078ec0ff */
[----:B------:R-:W-:Y:S02]  /*0170*/  LOP3.LUT R25, R9, 0x7, RZ, 0xc0, !PT ;  /* 0x0000000709197812 */ /* 0x000fe400078ec0ff */
[----:B------:R-:W-:Y:S02]  /*0180*/  IADD3 R0, PT, PT, R24, -0x1, RZ ;  /* 0xffffffff18007810 */ /* 0x000fe40007ffe0ff */
[----:B------:R-:W-:Y:S02]  /*0190*/  IADD3 R2, PT, PT, R25, -0x1, RZ ;  /* 0xffffffff19027810 */ /* 0x000fe40007ffe0ff */
[----:B------:R-:W-:Y:S02]  /*01a0*/  LOP3.LUT R10, R9, 0x3fffff0, RZ, 0xc0, !PT ;  /* 0x03fffff0090a7812 */ /* 0x000fe400078ec0ff */
[----:B------:R-:W-:-:S02]  /*01b0*/  ISETP.GE.U32.AND P0, PT, R0, 0x7, PT ;  /* 0x000000070000780c */ /* 0x000fc40003f06070 */
[----:B------:R-:W-:Y:S02]  /*01c0*/  ISETP.GE.U32.AND P1, PT, R2, 0x3, PT ;  /* 0x000000030200780c */ /* 0x000fe40003f26070 */
[----:B------:R-:W-:Y:S02]  /*01d0*/  LOP3.LUT R9, R9, 0x3, RZ, 0xc0, !PT ;  /* 0x0000000309097812 */ /* 0x000fe400078ec0ff */
[----:B---3--:R-:W-:-:S09]  /*01e0*/  IADD3 R10, PT, PT, -R10, RZ, RZ ;  /* 0x000000ff0a0a7210 */ /* 0x008fd20007ffe1ff */
.L_x_23:
[----:B0-----:R-:W0:Y:S01]  /*01f0*/  LDCU UR5, c[0x0][0x38c] ;  /* 0x00007180ff0577ac */ /* 0x001e220008000800 */
[----:B------:R-:W-:Y:S01]  /*0200*/  BSSY.RECONVERGENT B0, `(.L_x_12) ;  /* 0x000006e000007945 */ /* 0x000fe20003800200 */
[----:B------:R-:W-:Y:S01]  /*0210*/  HFMA2 R18, -RZ, RZ, 0, 0 ;  /* 0x00000000ff127431 */ /* 0x000fe200000001ff */
[----:B0-----:R-:W-:-:S13]  /*0220*/  ISETP.GE.AND P2, PT, R4, UR5, PT ;  /* 0x0000000504007c0c */ /* 0x001fda000bf46270 */
[----:B-1----:R-:W-:Y:S05]  /*0230*/  @P2 BRA `(.L_x_13) ;  /* 0x0000000400a82947 */ /* 0x002fea0003800000 */
[----:B------:R-:W-:Y:S01]  /*0240*/  ISETP.GE.U32.AND P3, PT, R5, 0x780, PT ;  /* 0x000007800500780c */ /* 0x000fe20003f66070 */
[----:B------:R-:W-:Y:S01]  /*0250*/  BSSY.RECONVERGENT B1, `(.L_x_14) ;  /* 0x0000031000017945 */ /* 0x000fe20003800200 */
[----:B------:R-:W-:Y:S02]  /*0260*/  ISETP.NE.AND P2, PT, R24, RZ, PT ;  /* 0x000000ff1800720c */ /* 0x000fe40003f45270 */
[----:B------:R-:W-:Y:S02]  /*0270*/  MOV R18, RZ ;  /* 0x000000ff00127202 */ /* 0x000fe40000000f00 */
[----:B------:R-:W-:-:S07]  /*0280*/  MOV R12, R4 ;  /* 0x00000004000c7202 */ /* 0x000fce0000000f00 */
[----:B------:R-:W-:Y:S05]  /*0290*/  @!P3 BRA `(.L_x_15) ;  /* 0x0000000000b0b947 */ /* 0x000fea0003800000 */
[----:B------:R-:W-:Y:S01]  /*02a0*/  IMAD R11, R7, UR5, R4 ;  /* 0x00000005070b7c24 */ /* 0x000fe2000f8e0204 */
[----:B------:R-:W-:Y:S02]  /*02b0*/  MOV R18, RZ ;  /* 0x000000ff00127202 */ /* 0x000fe40000000f00 */
[----:B------:R-:W-:Y:S02]  /*02c0*/  MOV R0, R10 ;  /* 0x0000000a00007202 */ /* 0x000fe40000000f00 */
[----:B------:R-:W-:-:S07]  /*02d0*/  MOV R12, R4 ;  /* 0x00000004000c7202 */ /* 0x000fce0000000f00 */
.L_x_16:
[----:B------:R-:W-:Y:S02]  /*02e0*/  MOV R2, UR6 ;  /* 0x0000000600027c02 */ /* 0x000fe40008000f00 */
[----:B------:R-:W-:-:S03]  /*02f0*/  MOV R3, UR7 ;  /* 0x0000000700037c02 */ /* 0x000fc60008000f00 */
[----:B------:R-:W-:-:S05]  /*0300*/  IMAD.WIDE R2, R11, 0x4, R2 ;  /* 0x000000040b027825 */ /* 0x000fca00078e0202 */
[----:B------:R-:W2:Y:S04]  /*0310*/  LDG.E.CONSTANT R27, desc[UR10][R2.64+-0x1000] ;  /* 0xfff0000a021b7981 */ /* 0x000ea8000c1e9900 */
[----:B------:R-:W3:Y:S04]  /*0320*/  LDG.E.CONSTANT R22, desc[UR10][R2.64+-0xe00] ;  /* 0xfff2000a02167981 */ /* 0x000ee8000c1e9900 */
[----:B------:R-:W4:Y:S04]  /*0330*/  LDG.E.CONSTANT R21, desc[UR10][R2.64+-0xc00] ;  /* 0xfff4000a02157981 */ /* 0x000f28000c1e9900 */
[----:B------:R-:W5:Y:S04]  /*0340*/  LDG.E.CONSTANT R20, desc[UR10][R2.64+-0xa00] ;  /* 0xfff6000a02147981 */ /* 0x000f68000c1e9900 */
[----:B------:R-:W5:Y:S04]  /*0350*/  LDG.E.CONSTANT R19, desc[UR10][R2.64+-0x800] ;  /* 0xfff8000a02137981 */ /* 0x000f68000c1e9900 */
[----:B------:R-:W5:Y:S04]  /*0360*/  LDG.E.CONSTANT R17, desc[UR10][R2.64+-0x600] ;  /* 0xfffa000a02117981 */ /* 0x000f68000c1e9900 */
[----:B------:R-:W5:Y:S04]  /*0370*/  LDG.E.CONSTANT R16, desc[UR10][R2.64+-0x400] ;  /* 0xfffc000a02107981 */ /* 0x000f68000c1e9900 */
[----:B------:R-:W5:Y:S04]  /*0380*/  LDG.E.CONSTANT R15, desc[UR10][R2.64+-0x200] ;  /* 0xfffe000a020f7981 */ /* 0x000f68000c1e9900 */
[----:B------:R-:W5:Y:S04]  /*0390*/  LDG.E.CONSTANT R14, desc[UR10][R2.64] ;  /* 0x0000000a020e7981 */ /* 0x000f68000c1e9900 */
[----:B------:R-:W5:Y:S01]  /*03a0*/  LDG.E.CONSTANT R13, desc[UR10][R2.64+0x200] ;  /* 0x0002000a020d7981 */ /* 0x000f62000c1e9900 */
[----:B--2---:R-:W-:-:S03]  /*03b0*/  FADD R27, R27, R18 ;  /* 0x000000121b1b7221 */ /* 0x004fc60000000000 */
[----:B------:R-:W2:Y:S01]  /*03c0*/  LDG.E.CONSTANT R18, desc[UR10][R2.64+0x400] ;  /* 0x0004000a02127981 */ /* 0x000ea2000c1e9900 */
[----:B---3--:R-:W-:-:S03]  /*03d0*/  FADD R26, R27, R22 ;  /* 0x000000161b1a7221 */ /* 0x008fc60000000000 */
[----:B------:R-:W3:Y:S01]  /*03e0*/  LDG.E.CONSTANT R22, desc[UR10][R2.64+0x600] ;  /* 0x0006000a02167981 */ /* 0x000ee2000c1e9900 */
[----:B----4-:R-:W-:-:S03]  /*03f0*/  FADD R27, R26, R21 ;  /* 0x000000151a1b7221 */ /* 0x010fc60000000000 */
[----:B------:R-:W4:Y:S01]  /*0400*/  LDG.E.CONSTANT R21, desc[UR10][R2.64+0x800] ;  /* 0x0008000a02157981 */ /* 0x000f22000c1e9900 */
[----:B-----5:R-:W-:-:S03]  /*0410*/  FADD R26, R27, R20 ;  /* 0x000000141b1a7221 */ /* 0x020fc60000000000 */
[----:B------:R-:W5:Y:S01]  /*0420*/  LDG.E.CONSTANT R20, desc[UR10][R2.64+0xa00] ;  /* 0x000a000a02147981 */ /* 0x000f62000c1e9900 */
[----:B------:R-:W-:-:S03]  /*0430*/  FADD R28, R26, R19 ;  /* 0x000000131a1c7221 */ /* 0x000fc60000000000 */
[----:B------:R-:W5:Y:S04]  /*0440*/  LDG.E.CONSTANT R19, desc[UR10][R2.64+0xc00] ;  /* 0x000c000a02137981 */ /* 0x000f68000c1e9900 */
[----:B------:R-:W5:Y:S01]  /*0450*/  LDG.E.CONSTANT R26, desc[UR10][R2.64+0xe00] ;  /* 0x000e000a021a7981 */ /* 0x000f62000c1e9900 */
[----:B------:R-:W-:Y:S01]  /*0460*/  FADD R17, R28, R17 ;  /* 0x000000111c117221 */ /* 0x000fe20000000000 */
[----:B------:R-:W-:Y:S02]  /*0470*/  IADD3 R0, PT, PT, R0, 0x10, RZ ;  /* 0x0000001000007810 */ /* 0x000fe40007ffe0ff */
[----:B------:R-:W-:Y:S01]  /*0480*/  IADD3 R12, PT, PT, R12, 0x800, RZ ;  /* 0x000008000c0c7810 */ /* 0x000fe20007ffe0ff */
[----:B------:R-:W-:Y:S01]  /*0490*/  FADD R16, R17, R16 ;  /* 0x0000001011107221 */ /* 0x000fe20000000000 */
[----:B------:R-:W-:-:S02]  /*04a0*/  ISETP.NE.AND P3, PT, R0, RZ, PT ;  /* 0x000000ff0000720c */ /* 0x000fc40003f65270 */
[----:B------:R-:W-:Y:S01]  /*04b0*/  IADD3 R11, PT, PT, R11, 0x800, RZ ;  /* 0x000008000b0b7810 */ /* 0x000fe20007ffe0ff */
[----:B------:R-:W-:-:S04]  /*04c0*/  FADD R15, R16, R15 ;  /* 0x0000000f100f7221 */ /* 0x000fc80000000000 */
[----:B------:R-:W-:-:S04]  /*04d0*/  FADD R14, R15, R14 ;  /* 0x0000000e0f0e7221 */ /* 0x000fc80000000000 */
[----:B------:R-:W-:-:S04]  /*04e0*/  FADD R13, R14, R13 ;  /* 0x0000000d0e0d7221 */ /* 0x000fc80000000000 */
[----:B--2---:R-:W-:-:S04]  /*04f0*/  FADD R13, R13, R18 ;  /* 0x000000120d0d7221 */ /* 0x004fc80000000000 */
[----:B---3--:R-:W-:-:S04]  /*0500*/  FADD R22, R13, R22 ;  /* 0x000000160d167221 */ /* 0x008fc80000000000 */
[----:B----4-:R-:W-:-:S04]  /*0510*/  FADD R21, R22, R21 ;  /* 0x0000001516157221 */ /* 0x010fc80000000000 */
[----:B-----5:R-:W-:-:S04]  /*0520*/  FADD R20, R21, R20 ;  /* 0x0000001415147221 */ /* 0x020fc80000000000 */
[----:B------:R-:W-:-:S04]  /*0530*/  FADD R19, R20, R19 ;  /* 0x0000001314137221 */ /* 0x000fc80000000000 */
[----:B------:R-:W-:Y:S01]  /*0540*/  FADD R18, R19, R26 ;  /* 0x0000001a13127221 */ /* 0x000fe20000000000 */
[----:B------:R-:W-:Y:S06]  /*0550*/  @P3 BRA `(.L_x_16) ;  /* 0xfffffffc00603947 */ /* 0x000fec000383ffff */
.L_x_15:
[----:B------:R-:W-:Y:S05]  /*0560*/  BSYNC.RECONVERGENT B1 ;  /* 0x0000000000017941 */ /* 0x000fea0003800200 */
.L_x_14:
[----:B------:R-:W-:Y:S05]  /*0570*/  @!P2 BRA `(.L_x_13) ;  /* 0x0000000000d8a947 */ /* 0x000fea0003800000 */
[----:B------:R-:W-:Y:S01]  /*0580*/  BSSY.RECONVERGENT B1, `(.L_x_17) ;  /* 0x0000017000017945 */ /* 0x000fe20003800200 */
[----:B------:R-:W-:-:S03]  /*0590*/  ISETP.NE.AND P2, PT, R25, RZ, PT ;  /* 0x000000ff1900720c */ /* 0x000fc60003f45270 */
[----:B------:R-:W-:Y:S10]  /*05a0*/  @!P0 BRA `(.L_x_18) ;  /* 0x0000000000508947 */ /* 0x000ff40003800000 */
[----:B------:R-:W0:Y:S01]  /*05b0*/  LDC.64 R2, c[0x0][0x380] ;  /* 0x0000e000ff027b82 */ /* 0x000e220000000a00 */
[----:B------:R-:W-:-:S04]  /*05c0*/  IMAD R11, R7, UR5, R12 ;  /* 0x00000005070b7c24 */ /* 0x000fc8000f8e020c */
[----:B0-----:R-:W-:-:S05]  /*05d0*/  IMAD.WIDE R2, R11, 0x4, R2 ;  /* 0x000000040b027825 */ /* 0x001fca00078e0202 */
[----:B------:R-:W2:Y:S04]  /*05e0*/  LDG.E.CONSTANT R11, desc[UR10][R2.64] ;  /* 0x0000000a020b7981 */ /* 0x000ea8000c1e9900 */
[----:B------:R-:W3:Y:S04]  /*05f0*/  LDG.E.CONSTANT R0, desc[UR10][R2.64+0x200] ;  /* 0x0002000a02007981 */ /* 0x000ee8000c1e9900 */
[----:B------:R-:W4:Y:S04]  /*0600*/  LDG.E.CONSTANT R13, desc[UR10][R2.64+0x400] ;  /* 0x0004000a020d7981 */ /* 0x000f28000c1e9900 */
[----:B------:R-:W5:Y:S04]  /*0610*/  LDG.E.CONSTANT R15, desc[UR10][R2.64+0x600] ;  /* 0x0006000a020f7981 */ /* 0x000f68000c1e9900 */
[----:B------:R-:W5:Y:S04]  /*0620*/  LDG.E.CONSTANT R17, desc[UR10][R2.64+0x800] ;  /* 0x0008000a02117981 */ /* 0x000f68000c1e9900 */
[----:B------:R-:W5:Y:S04]  /*0630*/  LDG.E.CONSTANT R19, desc[UR10][R2.64+0xa00] ;  /* 0x000a000a02137981 */ /* 0x000f68000c1e9900 */
[----:B------:R-:W5:Y:S04]  /*0640*/  LDG.E.CONSTANT R21, desc[UR10][R2.64+0xc00] ;  /* 0x000c000a02157981 */ /* 0x000f68000c1e9900 */
[----:B------:R-:W5:Y:S01]  /*0650*/  LDG.E.CONSTANT R27, desc[UR10][R2.64+0xe00] ;  /* 0x000e000a021b7981 */ /* 0x000f62000c1e9900 */
[----:B------:R-:W-:Y:S01]  /*0660*/  IADD3 R12, PT, PT, R12, 0x400, RZ ;  /* 0x000004000c0c7810 */ /* 0x000fe20007ffe0ff */
[----:B--2---:R-:W-:-:S04]  /*0670*/  FADD R11, R18, R11 ;  /* 0x0000000b120b7221 */ /* 0x004fc80000000000 */
[----:B---3--:R-:W-:-:S04]  /*0680*/  FADD R0, R11, R0 ;  /* 0x000000000b007221 */ /* 0x008fc80000000000 */
[----:B----4-:R-:W-:-:S04]  /*0690*/  FADD R0, R0, R13 ;  /* 0x0000000d00007221 */ /* 0x010fc80000000000 */
[----:B-----5:R-:W-:-:S04]  /*06a0*/  FADD R0, R0, R15 ;  /* 0x0000000f00007221 */ /* 0x020fc80000000000 */
[----:B------:R-:W-:-:S04]  /*06b0*/  FADD R0, R0, R17 ;  /* 0x0000001100007221 */ /* 0x000fc80000000000 */
[----:B------:R-:W-:-:S04]  /*06c0*/  FADD R0, R0, R19 ;  /* 0x0000001300007221 */ /* 0x000fc80000000000 */
[----:B------:R-:W-:-:S04]  /*06d0*/  FADD R0, R0, R21 ;  /* 0x0000001500007221 */ /* 0x000fc80000000000 */
[----:B------:R-:W-:-:S07]  /*06e0*/  FADD R18, R0, R27 ;  /* 0x0000001b00127221 */ /* 0x000fce0000000000 */
.L_x_18:
[----:B------:R-:W-:Y:S05]  /*06f0*/  BSYNC.RECONVERGENT B1 ;  /* 0x0000000000017941 */ /* 0x000fea0003800200 */
.L_x_17:
        /* <DEDUP_REMOVED lines=10> */
[----:B------:R-:W5:Y:S01]  /*07a0*/  LDG.E.CONSTANT R15, desc[UR10][R2.64+0x600] ;  /* 0x0006000a020f7981 */ /* 0x000f62000c1e9900 */
[----:B------:R-:W-:Y:S01]  /*07b0*/  IADD3 R12, PT, PT, R12, 0x200, RZ ;  /* 0x000002000c0c7810 */ /* 0x000fe20007ffe0ff */
[----:B--2---:R-:W-:-:S04]  /*07c0*/  FADD R11, R18, R11 ;  /* 0x0000000b120b7221 */ /* 0x004fc80000000000 */
[----:B---3--:R-:W-:-:S04]  /*07d0*/  FADD R0, R11, R0 ;  /* 0x000000000b007221 */ /* 0x008fc80000000000 */
[----:B----4-:R-:W-:-:S04]  /*07e0*/  FADD R0, R0, R13 ;  /* 0x0000000d00007221 */ /* 0x010fc80000000000 */
[----:B-----5:R-:W-:-:S07]  /*07f0*/  FADD R18, R0, R15 ;  /* 0x0000000f00127221 */ /* 0x020fce0000000000 */
.L_x_20:
[----:B------:R-:W-:Y:S05]  /*0800*/  BSYNC.RECONVERGENT B1 ;  /* 0x0000000000017941 */ /* 0x000fea0003800200 */
.L_x_19:
[----:B------:R-:W-:Y:S05]  /*0810*/  @!P2 BRA `(.L_x_13) ;  /* 0x000000000030a947 */ /* 0x000fea0003800000 */
[----:B------:R-:W0:Y:S01]  /*0820*/  LDC.64 R2, c[0x0][0x380] ;  /* 0x0000e000ff027b82 */ /* 0x000e220000000a00 */
[----:B------:R-:W-:-:S04]  /*0830*/  IMAD R11, R7, UR5, R12 ;  /* 0x00000005070b7c24 */ /* 0x000fc8000f8e020c */
[----:B0-----:R-:W-:-:S05]  /*0840*/  IMAD.WIDE R2, R11, 0x4, R2 ;  /* 0x000000040b027825 */ /* 0x001fca00078e0202 */
[----:B------:R-:W2:Y:S01]  /*0850*/  LDG.E.CONSTANT R11, desc[UR10][R2.64] ;  /* 0x0000000a020b7981 */ /* 0x000ea2000c1e9900 */
[----:B------:R-:W-:Y:S01]  /*0860*/  ISETP.NE.AND P2, PT, R9, 0x1, PT ;  /* 0x000000010900780c */ /* 0x000fe20003f45270 */
[----:B--2---:R-:W-:-:S12]  /*0870*/  FADD R18, R18, R11 ;  /* 0x0000000b12127221 */ /* 0x004fd80000000000 */
[----:B------:R-:W-:Y:S05]  /*0880*/  @!P2 BRA `(.L_x_13) ;  /* 0x000000000014a947 */ /* 0x000fea0003800000 */
[----:B------:R-:W-:Y:S01]  /*0890*/  ISETP.NE.AND P2, PT, R9, 0x2, PT ;  /* 0x000000020900780c */ /* 0x000fe20003f45270 */
[----:B------:R-:W2:-:S12]  /*08a0*/  LDG.E.CONSTANT R11, desc[UR10][R2.64+0x200] ;  /* 0x0002000a020b7981 */ /* 0x000e98000c1e9900 */
[----:B------:R-:W3:Y:S01]  /*08b0*/  @P2 LDG.E.CONSTANT R13, desc[UR10][R2.64+0x400] ;  /* 0x0004000a020d2981 */ /* 0x000ee2000c1e9900 */
[----:B--2---:R-:W-:-:S04]  /*08c0*/  FADD R18, R18, R11 ;  /* 0x0000000b12127221 */ /* 0x004fc80000000000 */
[----:B---3--:R-:W-:-:S07]  /*08d0*/  @P2 FADD R18, R18, R13 ;  /* 0x0000000d12122221 */ /* 0x008fce0000000000 */
.L_x_13:
[----:B------:R-:W-:Y:S05]  /*08e0*/  BSYNC.RECONVERGENT B0 ;  /* 0x0000000000007941 */ /* 0x000fea0003800200 */
.L_x_12:
[----:B------:R-:W0:Y:S01]  /*08f0*/  SHFL.DOWN P2, R3, R18, 0x1, 0x1f ;  /* 0x08201f0012037f89 */ /* 0x000e220000040000 */
[----:B------:R-:W-:Y:S01]  /*0900*/  ISETP.NE.AND P3, PT, R23, RZ, PT ;  /* 0x000000ff1700720c */ /* 0x000fe20003f65270 */
[----:B------:R-:W-:Y:S01]  /*0910*/  BSSY.RECONVERGENT B0, `(.L_x_21) ;  /* 0x0000019000007945 */ /* 0x000fe20003800200 */
[----:B0-----:R-:W-:-:S05]  /*0920*/  @P2 FADD R3, R3, R18 ;  /* 0x0000001203032221 */ /* 0x001fca0000000000 */
[----:B------:R-:W0:Y:S02]  /*0930*/  SHFL.DOWN P2, R0, R3, 0x2, 0x1f ;  /* 0x08401f0003007f89 */ /* 0x000e240000040000 */
[----:B0-----:R-:W-:-:S05]  /*0940*/  @P2 FADD R0, R3, R0 ;  /* 0x0000000003002221 */ /* 0x001fca0000000000 */
[----:B------:R-:W0:Y:S02]  /*0950*/  SHFL.DOWN P2, R11, R0, 0x4, 0x1f ;  /* 0x08801f00000b7f89 */ /* 0x000e240000040000 */
[----:B0-----:R-:W-:-:S05]  /*0960*/  @P2 FADD R11, R0, R11 ;  /* 0x0000000b000b2221 */ /* 0x001fca0000000000 */
[----:B------:R-:W0:Y:S02]  /*0970*/  SHFL.DOWN P2, R2, R11, 0x8, 0x1f ;  /* 0x09001f000b027f89 */ /* 0x000e240000040000 */
[----:B0-----:R-:W-:-:S05]  /*0980*/  @P2 FADD R2, R11, R2 ;  /* 0x000000020b022221 */ /* 0x001fca0000000000 */
[----:B------:R-:W0:Y:S02]  /*0990*/  SHFL.DOWN P2, R15, R2, 0x10, 0x1f ;  /* 0x0a001f00020f7f89 */ /* 0x000e240000040000 */
[----:B0-----:R-:W-:Y:S01]  /*09a0*/  @P2 FADD R15, R2, R15 ;  /* 0x0000000f020f2221 */ /* 0x001fe20000000000 */
[----:B------:R-:W-:-:S04]  /*09b0*/  ISETP.NE.AND P2, PT, R4, RZ, PT ;  /* 0x000000ff0400720c */ /* 0x000fc80003f45270 */
[----:B------:R0:W-:Y:S01]  /*09c0*/  @!P3 STS [R8+UR4+0x4], R15 ;  /* 0x0000040f0800b988 */ /* 0x0001e20008000804 */
[----:B------:R-:W-:Y:S08]  /*09d0*/  BAR.SYNC.DEFER_BLOCKING 0x0 ;  /* 0x0000000000007b1d */ /* 0x000ff00000010000 */
[----:B------:R-:W-:Y:S05]  /*09e0*/  @P2 BRA `(.L_x_22) ;  /* 0x00000000002c2947 */ /* 0x000fea0003800000 */
[----:B------:R-:W1:Y:S01]  /*09f0*/  S2UR UR8, SR_CgaCtaId ;  /* 0x00000000000879c3 */ /* 0x000e620000008800 */
[----:B------:R-:W-:-:S07]  /*0a00*/  UMOV UR5, 0x400 ;  /* 0x0000040000057882 */ /* 0x000fce0000000000 */
[----:B------:R-:W2:Y:S01]  /*0a10*/  LDC.64 R2, c[0x0][0x390] ;  /* 0x0000e400ff027b82 */ /* 0x000ea20000000a00 */
[----:B-1----:R-:W-:Y:S01]  /*0a20*/  ULEA UR5, UR8, UR5, 0x18 ;  /* 0x0000000508057291 */ /* 0x002fe2000f8ec0ff */
[----:B--2---:R-:W-:-:S08]  /*0a30*/  IMAD.WIDE R2, R7, 0x4, R2 ;  /* 0x0000000407027825 */ /* 0x004fd000078e0202 */
[----:B------:R-:W1:Y:S04]  /*0a40*/  LDS.64 R12, [UR5+0x8] ;  /* 0x00000805ff0c7984 */ /* 0x000e680008000a00 */
[----:B------:R-:W2:Y:S01]  /*0a50*/  LDS R11, [UR5+0x10] ;  /* 0x00001005ff0b7984 */ /* 0x000ea20008000800 */
[----:B-1----:R-:W-:-:S04]  /*0a60*/  FADD R12, R15, R12 ;  /* 0x0000000c0f0c7221 */ /* 0x002fc80000000000 */
[----:B------:R-:W-:-:S04]  /*0a70*/  FADD R12, R12, R13 ;  /* 0x0000000d0c0c7221 */ /* 0x000fc80000000000 */
[----:B--2---:R-:W-:-:S05]  /*0a80*/  FADD R11, R12, R11 ;  /* 0x0000000b0c0b7221 */ /* 0x004fca0000000000 */
[----:B------:R1:W-:Y:S02]  /*0a90*/  STG.E desc[UR10][R2.64], R11 ;  /* 0x0000000b02007986 */ /* 0x0003e4000c10190a */
.L_x_22:
[----:B------:R-:W-:Y:S05]  /*0aa0*/  BSYNC.RECONVERGENT B0 ;  /* 0x0000000000007941 */ /* 0x000fea0003800200 */
.L_x_21:
[----:B------:R-:W2:Y:S01]  /*0ab0*/  LDCU UR5, c[0x0][0x388] ;  /* 0x00007100ff0577ac */ /* 0x000ea20008000800 */
[----:B------:R-:W-:-:S04]  /*0ac0*/  IADD3 R7, PT, PT, R6, R7, RZ ;  /* 0x0000000706077210 */ /* 0x000fc80007ffe0ff */
[----:B--2---:R-:W-:-:S13]  /*0ad0*/  ISETP.GE.AND P2, PT, R7, UR5, PT ;  /* 0x0000000507007c0c */ /* 0x004fda000bf46270 */
[----:B------:R-:W-:Y:S05]  /*0ae0*/  @!P2 BRA `(.L_x_23) ;  /* 0xfffffff400c0a947 */ /* 0x000fea000383ffff */
[----:B------:R-:W-:Y:S05]  /*0af0*/  EXIT ;  /* 0x000000000000794d */ /* 0x000fea0003800000 */
.L_x_24:
        /* <DEDUP_REMOVED lines=16> */
.L_x_212:


//--------------------- .text._Z26LayerNormRowReduceInToTempIff7DmeanOpIffEEvPKT_iiPT0_T1_ --------------------------
	.section	.text._Z26LayerNormRowReduceInToTempIff7DmeanOpIffEEvPKT_iiPT0_T1_,"ax",@progbits
	.align	128
        .global         _Z26LayerNormRowReduceInToTempIff7DmeanOpIffEEvPKT_iiPT0_T1_
        .type           _Z26LayerNormRowReduceInToTempIff7DmeanOpIffEEvPKT_iiPT0_T1_,@function
        .size           _Z26LayerNormRowReduceInToTempIff7DmeanOpIffEEvPKT_iiPT0_T1_,(.L_x_206 - _Z26LayerNormRowReduceInToTempIff7DmeanOpIffEEvPKT_iiPT0_T1_)
        .other          _Z26LayerNormRowReduceInToTempIff7DmeanOpIffEEvPKT_iiPT0_T1_,@"STO_CUDA_ENTRY STV_DEFAULT"
_Z26LayerNormRowReduceInToTempIff7DmeanOpIffEEvPKT_iiPT0_T1_:
.text._Z26LayerNormRowReduceInToTempIff7DmeanOpIffEEvPKT_iiPT0_T1_:
[----:B------:R-:W-:Y:S08]  /*0000*/  LDC R1, c[0x0][0x37c] ;  /* 0x0000df00ff017b82 */ /* 0x000ff00000000800 */
[----:B------:R-:W0:Y:S08]  /*0010*/  S2UR UR5, SR_CTAID.Y ;  /* 0x00000000000579c3 */ /* 0x000e300000002600 */
[----:B------:R-:W0:Y:S02]  /*0020*/  LDC R0, c[0x0][0x388] ;  /* 0x0000e200ff007b82 */ /* 0x000e240000000800 */
[----:B0-----:R-:W-:-:S13]  /*0030*/  ISETP.LE.AND P0, PT, R0, UR5, PT ;  /* 0x0000000500007c0c */ /* 0x001fda000bf03270 */
[----:B------:R-:W-:Y:S05]  /*0040*/  @P0 EXIT ;  /* 0x000000000000094d */ /* 0x000fea0003800000 */
[----:B------:R-:W0:Y:S01]  /*0050*/  LDCU UR4, c[0x0][0x3c0] ;  /* 0x00007800ff0477ac */ /* 0x000e220008000800 */
[----:B------:R-:W-:Y:S01]  /*0060*/  IMAD.MOV.U32 R2, RZ, RZ, 0x1 ;  /* 0x00000001ff027424 */ /* 0x000fe200078e00ff */
[----:B------:R-:W1:Y:S01]  /*0070*/  S2R R0, SR_TID.X ;  /* 0x0000000000007919 */ /* 0x000e620000002100 */
[----:B0-----:R-:W0:Y:S01]  /*0080*/  I2F.F64 R8, UR4 ;  /* 0x0000000400087d12 */ /* 0x001e220008201c00 */
[----:B------:R-:W1:Y:S07]  /*0090*/  LDCU UR4, c[0x0][0x360] ;  /* 0x00006c00ff0477ac */ /* 0x000e6e0008000800 */
[----:B0-----:R-:W0:Y:S02]  /*00a0*/  MUFU.RCP64H R3, R9 ;  /* 0x0000000900037308 */ /* 0x001e240000001800 */
[----:B0-----:R-:W-:-:S08]  /*00b0*/  DFMA R4, -R8, R2, 1 ;  /* 0x3ff000000804742b */ /* 0x001fd00000000102 */
[----:B------:R-:W-:-:S08]  /*00c0*/  DFMA R4, R4, R4, R4 ;  /* 0x000000040404722b */ /* 0x000fd00000000004 */
[----:B------:R-:W-:-:S08]  /*00d0*/  DFMA R4, R2, R4, R2 ;  /* 0x000000040204722b */ /* 0x000fd00000000002 */
[----:B------:R-:W-:-:S08]  /*00e0*/  DFMA R2, -R8, R4, 1 ;  /* 0x3ff000000802742b */ /* 0x000fd00000000104 */
[----:B------:R-:W-:Y:S01]  /*00f0*/  DFMA R2, R4, R2, R4 ;  /* 0x000000020402722b */ /* 0x000fe20000000004 */
[----:B------:R-:W1:Y:S07]  /*0100*/  S2R R5, SR_CTAID.X ;  /* 0x0000000000057919 */ /* 0x000e6e0000002500 */
[----:B------:R-:W-:-:S08]  /*0110*/  DMUL R6, R2, 2 ;  /* 0x4000000002067828 */ /* 0x000fd00000000000 */
[----:B------:R-:W-:-:S08]  /*0120*/  DFMA R10, -R8, R6, 2 ;  /* 0x40000000080a742b */ /* 0x000fd00000000106 */
[----:B------:R-:W-:-:S10]  /*0130*/  DFMA R2, R2, R10, R6 ;  /* 0x0000000a0202722b */ /* 0x000fd40000000006 */
[----:B------:R-:W-:Y:S01]  /*0140*/  FFMA R4, RZ, R9, R3 ;  /* 0x00000009ff047223 */ /* 0x000fe20000000003 */
[----:B-1----:R-:W-:-:S04]  /*0150*/  IMAD R6, R5, UR4, R0 ;  /* 0x0000000405067c24 */ /* 0x002fc8000f8e0200 */
[----:B------:R-:W-:Y:S01]  /*0160*/  FSETP.GT.AND P0, PT, |R4|, 1.469367938527859385e-39, PT ;  /* 0x001000000400780b */ /* 0x000fe20003f04200 */
[----:B------:R-:W-:-:S12]  /*0170*/  IMAD.U32 R4, RZ, RZ, UR5 ;  /* 0x00000005ff047e24 */ /* 0x000fd8000f8e00ff */
[----:B------:R-:W-:Y:S05]  /*0180*/  @P0 BRA `(.L_x_25) ;  /* 0x0000000000080947 */ /* 0x000fea0003800000 */
[----:B------:R-:W-:-:S07]  /*0190*/  MOV R10, 0x1b0 ;  /* 0x000001b0000a7802 */ /* 0x000fce0000000f00 */
[----:B------:R-:W-:Y:S05]  /*01a0*/  CALL.REL.NOINC `($__internal_2_$__cuda_sm20_div_rn_f64_full) ;  /* 0x00000004005c7944 */ /* 0x000fea0003c00000 */
.L_x_25:
[----:B------:R-:W0:Y:S01]  /*01b0*/  S2UR UR6, SR_CgaCtaId ;  /* 0x00000000000679c3 */ /* 0x000e220000008800 */
[----:B------:R-:W1:Y:S01]  /*01c0*/  LDCU UR8, c[0x0][0x370] ;  /* 0x00006e00ff0877ac */ /* 0x000e620008000800 */
[----:B------:R-:W2:Y:S01]  /*01d0*/  S2R R7, SR_LANEID ;  /* 0x0000000000077919 */ /* 0x000ea20000000000 */
[----:B------:R-:W-:Y:S01]  /*01e0*/  SHF.R.U32.HI R8, RZ, 0x3, R0 ;  /* 0x00000003ff087819 */ /* 0x000fe20000011600 */
[----:B------:R-:W-:Y:S01]  /*01f0*/  UMOV UR5, 0x400 ;  /* 0x0000040000057882 */ /* 0x000fe20000000000 */
[----:B------:R-:W3:Y:S02]  /*0200*/  LDCU.64 UR10, c[0x0][0x358] ;  /* 0x00006b00ff0a77ac */ /* 0x000ee40008000a00 */
[----:B------:R-:W-:Y:S01]  /*0210*/  LOP3.LUT R8, R8, 0x7c, RZ, 0xc0, !PT ;  /* 0x0000007c08087812 */ /* 0x000fe200078ec0ff */
[----:B------:R-:W4:Y:S01]  /*0220*/  LDC R9, c[0x0][0x374] ;  /* 0x0000dd00ff097b82 */ /* 0x000f220000000800 */
[----:B-1----:R-:W-:Y:S02]  /*0230*/  UIMAD UR4, UR4, UR8, URZ ;  /* 0x00000008040472a4 */ /* 0x002fe4000f8e02ff */
[----:B0--3--:R-:W-:-:S12]  /*0240*/  ULEA UR5, UR6, UR5, 0x18 ;  /* 0x0000000506057291 */ /* 0x009fd8000f8ec0ff */
.L_x_31:
[----:B0-----:R-:W0:Y:S01]  /*0250*/  LDCU UR6, c[0x0][0x38c] ;  /* 0x00007180ff0677ac */ /* 0x001e220008000800 */
[----:B------:R-:W-:Y:S01]  /*0260*/  BSSY.RECONVERGENT B0, `(.L_x_26) ;  /* 0x0000029000007945 */ /* 0x000fe20003800200 */
[----:B------:R-:W-:Y:S01]  /*0270*/  IMAD.MOV.U32 R24, RZ, RZ, RZ ;  /* 0x000000ffff187224 */ /* 0x000fe200078e00ff */
[----:B-1----:R-:W1:Y:S01]  /*0280*/  LDCU UR7, c[0x0][0x3c0] ;  /* 0x00007800ff0777ac */ /* 0x002e620008000800 */
[----:B0-----:R-:W-:-:S13]  /*0290*/  ISETP.GE.AND P0, PT, R6, UR6, PT ;  /* 0x0000000606007c0c */ /* 0x001fda000bf06270 */
[----:B-1----:R-:W-:Y:S05]  /*02a0*/  @P0 BRA `(.L_x_27) ;  /* 0x0000000000900947 */ /* 0x002fea0003800000 */
[----:B------:R-:W0:Y:S08]  /*02b0*/  LDC.64 R20, c[0x0][0x3b8] ;  /* 0x0000ee00ff147b82 */ /* 0x000e300000000a00 */
[----:B------:R-:W1:Y:S08]  /*02c0*/  LDC.64 R22, c[0x0][0x3a8] ;  /* 0x0000ea00ff167b82 */ /* 0x000e700000000a00 */
[----:B------:R-:W3:Y:S01]  /*02d0*/  LDC.64 R28, c[0x0][0x3b0] ;  /* 0x0000ec00ff1c7b82 */ /* 0x000ee20000000a00 */
[----:B0-----:R-:W-:-:S07]  /*02e0*/  IMAD.WIDE R20, R4, 0x4, R20 ;  /* 0x0000000404147825 */ /* 0x001fce00078e0214 */
[----:B------:R-:W0:Y:S01]  /*02f0*/  LDC.64 R10, c[0x0][0x380] ;  /* 0x0000e000ff0a7b82 */ /* 0x000e220000000a00 */
[----:B------:R-:W2:Y:S01]  /*0300*/  LDG.E R20, desc[UR10][R20.64] ;  /* 0x0000000a14147981 */ /* 0x000ea2000c1e1900 */
[----:B-1----:R-:W-:-:S06]  /*0310*/  IMAD.WIDE R22, R4, 0x4, R22 ;  /* 0x0000000404167825 */ /* 0x002fcc00078e0216 */
[----:B------:R-:W1:Y:S01]  /*0320*/  LDC.64 R12, c[0x0][0x398] ;  /* 0x0000e600ff0c7b82 */ /* 0x000e620000000a00 */
[----:B------:R-:W4:Y:S01]  /*0330*/  LDG.E R16, desc[UR10][R22.64] ;  /* 0x0000000a16107981 */ /* 0x000f22000c1e1900 */
[----:B---3--:R-:W-:-:S06]  /*0340*/  IMAD.WIDE R28, R4, 0x4, R28 ;  /* 0x00000004041c7825 */ /* 0x008fcc00078e021c */
[----:B------:R-:W3:Y:S01]  /*0350*/  LDC.64 R14, c[0x0][0x3a0] ;  /* 0x0000e800ff0e7b82 */ /* 0x000ee20000000a00 */
[----:B------:R0:W5:Y:S01]  /*0360*/  LDG.E R25, desc[UR10][R28.64] ;  /* 0x0000000a1c197981 */ /* 0x000162000c1e1900 */
[----:B------:R-:W-:Y:S01]  /*0370*/  IMAD.MOV.U32 R24, RZ, RZ, RZ ;  /* 0x000000ffff187224 */ /* 0x000fe200078e00ff */
[----:B------:R-:W-:Y:S01]  /*0380*/  MOV R27, R6 ;  /* 0x00000006001b7202 */ /* 0x000fe20000000f00 */
[----:B--2---:R-:W2:Y:S08]  /*0390*/  F2F.F64.F32 R18, R20 ;  /* 0x0000001400127310 */ /* 0x004eb00000201800 */
[----:B----4-:R-:W4:Y:S01]  /*03a0*/  F2F.F64.F32 R16, R16 ;  /* 0x0000001000107310 */ /* 0x010f220000201800 */
[----:B0123--:R-:W-:-:S11]  /*03b0*/  DMUL R18, R18, R2 ;  /* 0x0000000212127228 */ /* 0x00ffd60000000000 */
.L_x_28:
[----:B------:R-:W-:-:S04]  /*03c0*/  IMAD R29, R4, UR7, R27 ;  /* 0x00000007041d7c24 */ /* 0x000fc8000f8e021b */
[----:B------:R-:W-:-:S05]  /*03d0*/  IMAD.WIDE R20, R29, 0x4, R10 ;  /* 0x000000041d147825 */ /* 0x000fca00078e020a */
[----:B------:R0:W2:Y:S02]  /*03e0*/  LDG.E.CONSTANT R26, desc[UR10][R20.64] ;  /* 0x0000000a141a7981 */ /* 0x0000a4000c1e9900 */
[----:B0-----:R-:W-:-:S05]  /*03f0*/  IMAD.WIDE R20, R27, 0x4, R12 ;  /* 0x000000041b147825 */ /* 0x001fca00078e020c */
[----:B------:R-:W3:Y:S01]  /*0400*/  LDG.E R28, desc[UR10][R20.64] ;  /* 0x0000000a141c7981 */ /* 0x000ee2000c1e1900 */
[----:B--2---:R-:W-:Y:S08]  /*0410*/  F2F.F64.F32 R22, R26 ;  /* 0x0000001a00167310 */ /* 0x004ff00000201800 */
[----:B---3--:R0:W1:Y:S02]  /*0420*/  F2F.F64.F32 R20, R28 ;  /* 0x0000001c00147310 */ /* 0x0080640000201800 */
[----:B0-----:R-:W-:Y:S01]  /*0430*/  IMAD.WIDE R28, R29, 0x4, R14 ;  /* 0x000000041d1c7825 */ /* 0x001fe200078e020e */
[----:B-1----:R-:W-:-:S04]  /*0440*/  DMUL R20, R22, -R20 ;  /* 0x8000001416147228 */ /* 0x002fc80000000000 */
[----:B------:R-:W2:Y:S01]  /*0450*/  LDG.E R22, desc[UR10][R28.64] ;  /* 0x0000000a1c167981 */ /* 0x000ea2000c1e1900 */
[----:B------:R-:W-:-:S05]  /*0460*/  VIADD R27, R27, UR4 ;  /* 0x000000041b1b7c36 */ /* 0x000fca0008000000 */
[----:B------:R-:W-:Y:S01]  /*0470*/  ISETP.GE.AND P0, PT, R27, UR6, PT ;  /* 0x000000061b007c0c */ /* 0x000fe2000bf06270 */
[----:B--2--5:R-:W-:-:S04]  /*0480*/  FADD R26, -R25, R22 ;  /* 0x00000016191a7221 */ /* 0x024fc80000000100 */
[----:B------:R-:W0:Y:S02]  /*0490*/  F2F.F64.F32 R22, R26 ;  /* 0x0000001a00167310 */ /* 0x000e240000201800 */
[----:B0-----:R-:W-:-:S08]  /*04a0*/  DMUL R22, R18, R22 ;  /* 0x0000001612167228 */ /* 0x001fd00000000000 */
[----:B----4-:R-:W-:-:S10]  /*04b0*/  DFMA R22, R16, R20, -R22 ;  /* 0x000000141016722b */ /* 0x010fd40000000816 */
[----:B------:R-:W0:Y:S02]  /*04c0*/  F2F.F32.F64 R23, R22 ;  /* 0x0000001600177310 */ /* 0x000e240000301000 */
[----:B0-----:R-:W-:Y:S01]  /*04d0*/  FADD R24, R23, R24 ;  /* 0x0000001817187221 */ /* 0x001fe20000000000 */
[----:B------:R-:W-:Y:S06]  /*04e0*/  @!P0 BRA `(.L_x_28) ;  /* 0xfffffffc00b48947 */ /* 0x000fec000383ffff */
.L_x_27:
[----:B------:R-:W-:Y:S05]  /*04f0*/  BSYNC.RECONVERGENT B0 ;  /* 0x0000000000007941 */ /* 0x000fea0003800200 */
.L_x_26:
[----:B------:R-:W0:Y:S01]  /*0500*/  SHFL.DOWN P0, R11, R24, 0x1, 0x1f ;  /* 0x08201f00180b7f89 */ /* 0x000e220000000000 */
[----:B--2---:R-:W-:Y:S01]  /*0510*/  ISETP.NE.AND P1, PT, R7, RZ, PT ;  /* 0x000000ff0700720c */ /* 0x004fe20003f25270 */
        /* <DEDUP_REMOVED lines=17> */
[----:B-1----:R-:W-:-:S09]  /*0630*/  ULEA UR6, UR7, UR6, 0x18 ;  /* 0x0000000607067291 */ /* 0x002fd2000f8ec0ff */
[----:B------:R-:W1:Y:S04]  /*0640*/  LDS.64 R12, [UR6+0x8] ;  /* 0x00000806ff0c7984 */ /* 0x000e680008000a00 */
[----:B------:R-:W3:Y:S01]  /*0650*/  LDS R17, [UR6+0x10] ;  /* 0x00001006ff117984 */ /* 0x000ee20008000800 */
[----:B-1----:R-:W-:Y:S01]  /*0660*/  FADD R12, R15, R12 ;  /* 0x0000000c0f0c7221 */ /* 0x002fe20000000000 */
[----:B0-----:R-:W-:-:S03]  /*0670*/  IMAD R15, R4, UR8, R5 ;  /* 0x00000008040f7c24 */ /* 0x001fc6000f8e0205 */
[----:B------:R-:W-:Y:S01]  /*0680*/  FADD R12, R12, R13 ;  /* 0x0000000d0c0c7221 */ /* 0x000fe20000000000 */
[----:B--2---:R-:W-:-:S04]  /*0690*/  IMAD.WIDE.U32 R10, R15, 0x4, R10 ;  /* 0x000000040f0a7825 */ /* 0x004fc800078e000a */
[----:B---3--:R-:W-:-:S05]  /*06a0*/  FADD R17, R12, R17 ;  /* 0x000000110c117221 */ /* 0x008fca0000000000 */
[----:B------:R1:W-:Y:S02]  /*06b0*/  STG.E desc[UR10][R10.64], R17 ;  /* 0x000000110a007986 */ /* 0x0003e4000c10190a */
.L_x_30:
[----:B------:R-:W-:Y:S05]  /*06c0*/  BSYNC.RECONVERGENT B0 ;  /* 0x0000000000007941 */ /* 0x000fea0003800200 */
.L_x_29:
[----:B------:R-:W2:Y:S01]  /*06d0*/  LDCU UR6, c[0x0][0x388] ;  /* 0x00007100ff0677ac */ /* 0x000ea20008000800 */
[----:B----4-:R-:W-:-:S05]  /*06e0*/  IMAD.IADD R4, R9, 0x1, R4 ;  /* 0x0000000109047824 */ /* 0x010fca00078e0204 */
[----:B--2---:R-:W-:-:S13]  /*06f0*/  ISETP.GE.AND P0, PT, R4, UR6, PT ;  /* 0x0000000604007c0c */ /* 0x004fda000bf06270 */
[----:B------:R-:W-:Y:S05]  /*0700*/  @!P0 BRA `(.L_x_31) ;  /* 0xfffffff800d08947 */ /* 0x000fea000383ffff */
[----:B------:R-:W-:Y:S05]  /*0710*/  EXIT ;  /* 0x000000000000794d */ /* 0x000fea0003800000 */
        .weak           $__internal_2_$__cuda_sm20_div_rn_f64_full
        .type           $__internal_2_$__cuda_sm20_div_rn_f64_full,@function
        .size           $__internal_2_$__cuda_sm20_div_rn_f64_full,(.L_x_206 - $__internal_2_$__cuda_sm20_div_rn_f64_full)
$__internal_2_$__cuda_sm20_div_rn_f64_full:
[C---:B------:R-:W-:Y:S01]  /*0720*/  FSETP.GEU.AND P0, PT, |R9|.reuse, 1.469367938527859385e-39, PT ;  /* 0x001000000900780b */ /* 0x040fe20003f0e200 */
[----:B------:R-:W-:Y:S01]  /*0730*/  IMAD.MOV.U32 R20, RZ, RZ, 0x40000000 ;  /* 0x40000000ff147424 */ /* 0x000fe200078e00ff */
[C---:B------:R-:W-:Y:S01]  /*0740*/  LOP3.LUT R2, R9.reuse, 0x800fffff, RZ, 0xc0, !PT ;  /* 0x800fffff09027812 */ /* 0x040fe200078ec0ff */
[----:B------:R-:W-:Y:S01]  /*0750*/  IMAD.MOV.U32 R7, RZ, RZ, 0x1ca00000 ;  /* 0x1ca00000ff077424 */ /* 0x000fe200078e00ff */
[----:B------:R-:W-:Y:S02]  /*0760*/  MOV R12, 0x1 ;  /* 0x00000001000c7802 */ /* 0x000fe40000000f00 */
[----:B------:R-:W-:Y:S01]  /*0770*/  LOP3.LUT R3, R2, 0x3ff00000, RZ, 0xfc, !PT ;  /* 0x3ff0000002037812 */ /* 0x000fe200078efcff */
[----:B------:R-:W-:Y:S01]  /*0780*/  IMAD.MOV.U32 R2, RZ, RZ, R8 ;  /* 0x000000ffff027224 */ /* 0x000fe200078e0008 */
[----:B------:R-:W-:Y:S02]  /*0790*/  LOP3.LUT R11, R9, 0x7ff00000, RZ, 0xc0, !PT ;  /* 0x7ff00000090b7812 */ /* 0x000fe400078ec0ff */
[----:B------:R-:W-:-:S02]  /*07a0*/  IADD3 R21, PT, PT, R20, -0x1, RZ ;  /* 0xffffffff14157810 */ /* 0x000fc40007ffe0ff */
[----:B------:R-:W-:Y:S01]  /*07b0*/  ISETP.LE.U32.AND P1, PT, R11, 0x40000000, PT ;  /* 0x400000000b00780c */ /* 0x000fe20003f23070 */
[----:B------:R-:W-:-:S06]  /*07c0*/  @!P0 DMUL R2, R8, 8.98846567431157953865e+307 ;  /* 0x7fe0000008028828 */ /* 0x000fcc0000000000 */
[----:B------:R-:W0:Y:S04]  /*07d0*/  MUFU.RCP64H R13, R3 ;  /* 0x00000003000d7308 */ /* 0x000e280000001800 */
[----:B------:R-:W-:Y:S02]  /*07e0*/  @!P0 LOP3.LUT R11, R3, 0x7ff00000, RZ, 0xc0, !PT ;  /* 0x7ff00000030b8812 */ /* 0x000fe400078ec0ff */
[----:B------:R-:W-:-:S03]  /*07f0*/  ISETP.GT.U32.AND P0, PT, R21, 0x7feffffe, PT ;  /* 0x7feffffe1500780c */ /* 0x000fc60003f04070 */
[----:B------:R-:W-:-:S05]  /*0800*/  VIADD R21, R11, 0xffffffff ;  /* 0xffffffff0b157836 */ /* 0x000fca0000000000 */
[----:B------:R-:W-:Y:S01]  /*0810*/  ISETP.GT.U32.OR P0, PT, R21, 0x7feffffe, P0 ;  /* 0x7feffffe1500780c */ /* 0x000fe20000704470 */
[----:B0-----:R-:W-:-:S08]  /*0820*/  DFMA R14, R12, -R2, 1 ;  /* 0x3ff000000c0e742b */ /* 0x001fd00000000802 */
[----:B------:R-:W-:-:S08]  /*0830*/  DFMA R14, R14, R14, R14 ;  /* 0x0000000e0e0e722b */ /* 0x000fd0000000000e */
[----:B------:R-:W-:-:S08]  /*0840*/  DFMA R14, R12, R14, R12 ;  /* 0x0000000e0c0e722b */ /* 0x000fd0000000000c */
[----:B------:R-:W-:-:S08]  /*0850*/  DFMA R12, R14, -R2, 1 ;  /* 0x3ff000000e0c742b */ /* 0x000fd00000000802 */
[----:B------:R-:W-:Y:S01]  /*0860*/  DFMA R14, R14, R12, R14 ;  /* 0x0000000c0e0e722b */ /* 0x000fe2000000000e */
[----:B------:R-:W-:Y:S01]  /*0870*/  SEL R13, R7, 0x63400000, !P1 ;  /* 0x63400000070d7807 */ /* 0x000fe20004800000 */
[----:B------:R-:W-:-:S06]  /*0880*/  IMAD.MOV.U32 R12, RZ, RZ, RZ ;  /* 0x000000ffff0c7224 */ /* 0x000fcc00078e00ff */
[----:B------:R-:W-:-:S08]  /*0890*/  DMUL R16, R14, R12 ;  /* 0x0000000c0e107228 */ /* 0x000fd00000000000 */
[----:B------:R-:W-:-:S08]  /*08a0*/  DFMA R18, R16, -R2, R12 ;  /* 0x800000021012722b */ /* 0x000fd0000000000c */
[----:B------:R-:W-:Y:S01]  /*08b0*/  DFMA R14, R14, R18, R16 ;  /* 0x000000120e0e722b */ /* 0x000fe20000000010 */
[----:B------:R-:W-:Y:S10]  /*08c0*/  @P0 BRA `(.L_x_32) ;  /* 0x0000000000740947 */ /* 0x000ff40003800000 */
[----:B------:R-:W-:Y:S01]  /*08d0*/  LOP3.LUT R17, R9, 0x7ff00000, RZ, 0xc0, !PT ;  /* 0x7ff0000009117812 */ /* 0x000fe200078ec0ff */
[----:B------:R-:W-:Y:S02]  /*08e0*/  IMAD.MOV.U32 R11, RZ, RZ, 0x40000000 ;  /* 0x40000000ff0b7424 */ /* 0x000fe400078e00ff */
[----:B------:R-:W-:Y:S01]  /*08f0*/  IMAD.MOV.U32 R18, RZ, RZ, RZ ;  /* 0x000000ffff127224 */ /* 0x000fe200078e00ff */
[----:B------:R-:W-:Y:S01]  /*0900*/  ISETP.LE.U32.AND P0, PT, R17, 0x40000000, PT ;  /* 0x400000001100780c */ /* 0x000fe20003f03070 */
[----:B------:R-:W-:-:S05]  /*0910*/  IMAD.MOV R16, RZ, RZ, -R17 ;  /* 0x000000ffff107224 */ /* 0x000fca00078e0a11 */
[----:B------:R-:W-:Y:S02]  /*0920*/  VIADDMNMX R11, R16, R11, 0xb9600000, !PT ;  /* 0xb9600000100b7446 */ /* 0x000fe4000780010b */
[----:B------:R-:W-:Y:S02]  /*0930*/  SEL R16, R7, 0x63400000, !P0 ;  /* 0x6340000007107807 */ /* 0x000fe40004000000 */
[----:B------:R-:W-:-:S04]  /*0940*/  VIMNMX R11, PT, PT, R11, 0x46a00000, PT ;  /* 0x46a000000b0b7848 */ /* 0x000fc80003fe0100 */
[----:B------:R-:W-:-:S05]  /*0950*/  IADD3 R11, PT, PT, R11, -R16, RZ ;  /* 0x800000100b0b7210 */ /* 0x000fca0007ffe0ff */
[----:B------:R-:W-:-:S06]  /*0960*/  VIADD R19, R11, 0x7fe00000 ;  /* 0x7fe000000b137836 */ /* 0x000fcc0000000000 */
        /* <DEDUP_REMOVED lines=9> */
[C---:B------:R-:W-:Y:S01]  /*0a00*/  IADD3 R3, PT, PT, -R11.reuse, RZ, RZ ;  /* 0x000000ff0b037210 */ /* 0x040fe20007ffe1ff */
[----:B------:R-:W-:Y:S01]  /*0a10*/  IMAD.MOV.U32 R2, RZ, RZ, RZ ;  /* 0x000000ffff027224 */ /* 0x000fe200078e00ff */
[----:B------:R-:W-:-:S05]  /*0a20*/  IADD3 R11, PT, PT, -R11, -0x43300000, RZ ;  /* 0xbcd000000b0b7810 */ /* 0x000fca0007ffe1ff */
[----:B------:R-:W-:Y:S02]  /*0a30*/  DFMA R2, R16, -R2, R14 ;  /* 0x800000021002722b */ /* 0x000fe4000000000e */
[----:B------:R-:W-:-:S08]  /*0a40*/  DMUL.RP R14, R14, R18 ;  /* 0x000000120e0e7228 */ /* 0x000fd00000008000 */
[----:B------:R-:W-:Y:S02]  /*0a50*/  FSETP.NEU.AND P0, PT, |R3|, R11, PT ;  /* 0x0000000b0300720b */ /* 0x000fe40003f0d200 */
[----:B------:R-:W-:Y:S02]  /*0a60*/  LOP3.LUT R9, R15, R9, RZ, 0x3c, !PT ;  /* 0x000000090f097212 */ /* 0x000fe400078e3cff */
[----:B------:R-:W-:Y:S02]  /*0a70*/  FSEL R16, R14, R16, !P0 ;  /* 0x000000100e107208 */ /* 0x000fe40004000000 */
[----:B------:R-:W-:Y:S01]  /*0a80*/  FSEL R17, R9, R17, !P0 ;  /* 0x0000001109117208 */ /* 0x000fe20004000000 */
[----:B------:R-:W-:Y:S06]  /*0a90*/  BRA `(.L_x_33) ;  /* 0x0000000000447947 */ /* 0x000fec0003800000 */
.L_x_32:
[----:B------:R-:W-:-:S14]  /*0aa0*/  DSETP.NAN.AND P0, PT, R8, R8, PT ;  /* 0x000000080800722a */ /* 0x000fdc0003f08000 */
[----:B------:R-:W-:Y:S05]  /*0ab0*/  @P0 BRA `(.L_x_34) ;  /* 0x0000000000340947 */ /* 0x000fea0003800000 */
[----:B------:R-:W-:Y:S01]  /*0ac0*/  ISETP.NE.AND P0, PT, R20, R11, PT ;  /* 0x0000000b1400720c */ /* 0x000fe20003f05270 */
[----:B------:R-:W-:Y:S02]  /*0ad0*/  IMAD.MOV.U32 R16, RZ, RZ, 0x0 ;  /* 0x00000000ff107424 */ /* 0x000fe400078e00ff */
[----:B------:R-:W-:-:S10]  /*0ae0*/  IMAD.MOV.U32 R17, RZ, RZ, -0x80000 ;  /* 0xfff80000ff117424 */ /* 0x000fd400078e00ff */
[----:B------:R-:W-:Y:S05]  /*0af0*/  @!P0 BRA `(.L_x_33) ;  /* 0x00000000002c8947 */ /* 0x000fea0003800000 */
[----:B------:R-:W-:Y:S02]  /*0b00*/  ISETP.NE.AND P0, PT, R20, 0x7ff00000, PT ;  /* 0x7ff000001400780c */ /* 0x000fe40003f05270 */
[----:B------:R-:W-:Y:S02]  /*0b10*/  LOP3.LUT R8, R9, 0x40000000, RZ, 0x3c, !PT ;  /* 0x4000000009087812 */ /* 0x000fe400078e3cff */
[----:B------:R-:W-:Y:S02]  /*0b20*/  ISETP.EQ.OR P0, PT, R11, RZ, !P0 ;  /* 0x000000ff0b00720c */ /* 0x000fe40004702670 */
[----:B------:R-:W-:-:S11]  /*0b30*/  LOP3.LUT R17, R8, 0x80000000, RZ, 0xc0, !PT ;  /* 0x8000000008117812 */ /* 0x000fd600078ec0ff */
[----:B------:R-:W-:Y:S02]  /*0b40*/  @P0 LOP3.LUT R2, R17, 0x7ff00000, RZ, 0xfc, !PT ;  /* 0x7ff0000011020812 */ /* 0x000fe400078efcff */
[----:B------:R-:W-:Y:S01]  /*0b50*/  @!P0 MOV R16, RZ ;  /* 0x000000ff00108202 */ /* 0x000fe20000000f00 */
[----:B------:R-:W-:Y:S02]  /*0b60*/  @P0 IMAD.MOV.U32 R16, RZ, RZ, RZ ;  /* 0x000000ffff100224 */ /* 0x000fe400078e00ff */
[----:B------:R-:W-:Y:S01]  /*0b70*/  @P0 IMAD.MOV.U32 R17, RZ, RZ, R2 ;  /* 0x000000ffff110224 */ /* 0x000fe200078e0002 */
[----:B------:R-:W-:Y:S06]  /*0b80*/  BRA `(.L_x_33) ;  /* 0x0000000000087947 */ /* 0x000fec0003800000 */
.L_x_34:
[----:B------:R-:W-:Y:S01]  /*0b90*/  LOP3.LUT R17, R9, 0x80000, RZ, 0xfc, !PT ;  /* 0x0008000009117812 */ /* 0x000fe200078efcff */
[----:B------:R-:W-:-:S07]  /*0ba0*/  IMAD.MOV.U32 R16, RZ, RZ, R8 ;  /* 0x000000ffff107224 */ /* 0x000fce00078e0008 */
.L_x_33:
[----:B------:R-:W-:Y:S01]  /*0bb0*/  IMAD.MOV.U32 R11, RZ, RZ, 0x0 ;  /* 0x00000000ff0b7424 */ /* 0x000fe200078e00ff */
[----:B------:R-:W-:Y:S01]  /*0bc0*/  MOV R2, R16 ;  /* 0x0000001000027202 */ /* 0x000fe20000000f00 */
[----:B------:R-:W-:Y:S02]  /*0bd0*/  IMAD.MOV.U32 R3, RZ, RZ, R17 ;  /* 0x000000ffff037224 */ /* 0x000fe400078e0011 */
[----:B------:R-:W-:Y:S05]  /*0be0*/  RET.REL.NODEC R10 `(_Z26LayerNormRowReduceInToTempIff7DmeanOpIffEEvPKT_iiPT0_T1_) ;  /* 0xfffffff40a047950 */ /* 0x000fea0003c3ffff */
.L_x_35:
        /* <DEDUP_REMOVED lines=9> */
.L_x_206:


//--------------------- .text._Z27LayerNormRowReduceTempToOutIf6DvarOpIffEEvPKT_iiPS2_T0_ --------------------------
	.section	.text._Z27LayerNormRowReduceTempToOutIf6DvarOpIffEEvPKT_iiPS2_T0_,"ax",@progbits
	.align	128
        .global         _Z27LayerNormRowReduceTempToOutIf6DvarOpIffEEvPKT_iiPS2_T0_
        .type           _Z27LayerNormRowReduceTempToOutIf6DvarOpIffEEvPKT_iiPS2_T0_,@function
        .size           _Z27LayerNormRowReduceTempToOutIf6DvarOpIffEEvPKT_iiPS2_T0_,(.L_x_214 - _Z27LayerNormRowReduceTempToOutIf6DvarOpIffEEvPKT_iiPS2_T0_)
        .other          _Z27LayerNormRowReduceTempToOutIf6DvarOpIffEEvPKT_iiPS2_T0_,@"STO_CUDA_ENTRY STV_DEFAULT"
_Z27LayerNormRowReduceTempToOutIf6DvarOpIffEEvPKT_iiPS2_T0_:
.text._Z27LayerNormRowReduceTempToOutIf6DvarOpIffEEvPKT_iiPS2_T0_:
        /* <DEDUP_REMOVED lines=31> */
.L_x_47:
        /* <DEDUP_REMOVED lines=15> */
.L_x_40:
        /* <DEDUP_REMOVED lines=40> */
.L_x_39:
[----:B------:R-:W-:Y:S05]  /*0560*/  BSYNC.RECONVERGENT B1 ;  /* 0x0000000000017941 */ /* 0x000fea0003800200 */
.L_x_38:
        /* <DEDUP_REMOVED lines=24> */
.L_x_42:
[----:B------:R-:W-:Y:S05]  /*06f0*/  BSYNC.RECONVERGENT B1 ;  /* 0x0000000000017941 */ /* 0x000fea0003800200 */
.L_x_41:
        /* <DEDUP_REMOVED lines=16> */
.L_x_44:
[----:B------:R-:W-:Y:S05]  /*0800*/  BSYNC.RECONVERGENT B1 ;  /* 0x0000000000017941 */ /* 0x000fea0003800200 */
.L_x_43:
        /* <DEDUP_REMOVED lines=13> */
.L_x_37:
[----:B------:R-:W-:Y:S05]  /*08e0*/  BSYNC.RECONVERGENT B0 ;  /* 0x0000000000007941 */ /* 0x000fea0003800200 */
.L_x_36:
        /* <DEDUP_REMOVED lines=27> */
.L_x_46:
[----:B------:R-:W-:Y:S05]  /*0aa0*/  BSYNC.RECONVERGENT B0 ;  /* 0x0000000000007941 */ /* 0x000fea0003800200 */
.L_x_45:
[----:B------:R-:W2:Y:S01]  /*0ab0*/  LDCU UR5, c[0x0][0x388] ;  /* 0x00007100ff0577ac */ /* 0x000ea20008000800 */
[----:B------:R-:W-:-:S04]  /*0ac0*/  IADD3 R7, PT, PT, R6, R7, RZ ;  /* 0x0000000706077210 */ /* 0x000fc80007ffe0ff */
[----:B--2---:R-:W-:-:S13]  /*0ad0*/  ISETP.GE.AND P2, PT, R7, UR5, PT ;  /* 0x0000000507007c0c */ /* 0x004fda000bf46270 */
[----:B------:R-:W-:Y:S05]  /*0ae0*/  @!P2 BRA `(.L_x_47) ;  /* 0xfffffff400c0a947 */ /* 0x000fea000383ffff */
[----:B------:R-:W-:Y:S05]  /*0af0*/  EXIT ;  /* 0x000000000000794d */ /* 0x000fea0003800000 */
.L_x_48:
        /* <DEDUP_REMOVED lines=16> */
.L_x_214:


//--------------------- .text._Z26LayerNormRowReduceInToTempIff6DvarOpIffEEvPKT_iiPT0_T1_ --------------------------
	.section	.text._Z26LayerNormRowReduceInToTempIff6DvarOpIffEEvPKT_iiPT0_T1_,"ax",@progbits
	.align	128
        .global         _Z26LayerNormRowReduceInToTempIff6DvarOpIffEEvPKT_iiPT0_T1_
        .type           _Z26LayerNormRowReduceInToTempIff6DvarOpIffEEvPKT_iiPT0_T1_,@function
        .size           _Z26LayerNormRowReduceInToTempIff6DvarOpIffEEvPKT_iiPT0_T1_,(.L_x_215 - _Z26LayerNormRowReduceInToTempIff6DvarOpIffEEvPKT_iiPT0_T1_)
        .other          _Z26LayerNormRowReduceInToTempIff6DvarOpIffEEvPKT_iiPT0_T1_,@"STO_CUDA_ENTRY STV_DEFAULT"
_Z26LayerNormRowReduceInToTempIff6DvarOpIffEEvPKT_iiPT0_T1_:
.text._Z26LayerNormRowReduceInToTempIff6DvarOpIffEEvPKT_iiPT0_T1_:
[----:B------:R-:W-:Y:S08]  /*0000*/  LDC R1, c[0x0][0x37c] ;  /* 0x0000df00ff017b82 */ /* 0x000ff00000000800 */
[----:B------:R-:W0:Y:S08]  /*0010*/  S2UR UR8, SR_CTAID.Y ;  /* 0x00000000000879c3 */ /* 0x000e300000002600 */
[----:B------:R-:W0:Y:S02]  /*0020*/  LDC R0, c[0x0][0x388] ;  /* 0x0000e200ff007b82 */ /* 0x000e240000000800 */
[----:B0-----:R-:W-:-:S13]  /*0030*/  ISETP.LE.AND P0, PT, R0, UR8, PT ;  /* 0x0000000800007c0c */ /* 0x001fda000bf03270 */
[----:B------:R-:W-:Y:S05]  /*0040*/  @P0 EXIT ;  /* 0x000000000000094d */ /* 0x000fea0003800000 */
[----:B------:R-:W0:Y:S01]  /*0050*/  S2R R0, SR_TID.X ;  /* 0x0000000000007919 */ /* 0x000e220000002100 */
[----:B------:R-:W1:Y:S01]  /*0060*/  LDCU UR6, c[0x0][0x360] ;  /* 0x00006c00ff0677ac */ /* 0x000e620008000800 */
[----:B------:R-:W2:Y:S01]  /*0070*/  S2UR UR5, SR_CgaCtaId ;  /* 0x00000000000579c3 */ /* 0x000ea20000008800 */
[----:B------:R-:W-:Y:S01]  /*0080*/  MOV R4, UR8 ;  /* 0x0000000800047c02 */ /* 0x000fe20008000f00 */
[----:B------:R-:W3:Y:S01]  /*0090*/  S2R R3, SR_CTAID.X ;  /* 0x0000000000037919 */ /* 0x000ee20000002500 */
[----:B------:R-:W1:Y:S01]  /*00a0*/  LDCU UR9, c[0x0][0x370] ;  /* 0x00006e00ff0977ac */ /* 0x000e620008000800 */
[----:B------:R-:W4:Y:S01]  /*00b0*/  S2R R26, SR_LANEID ;  /* 0x00000000001a7919 */ /* 0x000f220000000000 */
[----:B------:R-:W-:-:S03]  /*00c0*/  UMOV UR4, 0x400 ;  /* 0x0000040000047882 */ /* 0x000fc60000000000 */
[----:B------:R-:W4:Y:S01]  /*00d0*/  LDC R2, c[0x0][0x374] ;  /* 0x0000dd00ff027b82 */ /* 0x000f220000000800 */
[----:B------:R-:W0:Y:S01]  /*00e0*/  LDCU.64 UR10, c[0x0][0x358] ;  /* 0x00006b00ff0a77ac */ /* 0x000e220008000a00 */
[----:B-1----:R-:W-:Y:S02]  /*00f0*/  UIMAD UR7, UR6, UR9, URZ ;  /* 0x00000009060772a4 */ /* 0x002fe4000f8e02ff */
[----:B--2---:R-:W-:Y:S01]  /*0100*/  ULEA UR4, UR5, UR4, 0x18 ;  /* 0x0000000405047291 */ /* 0x004fe2000f8ec0ff */
[--C-:B0-----:R-:W-:Y:S01]  /*0110*/  SHF.R.U32.HI R6, RZ, 0x3, R0.reuse ;  /* 0x00000003ff067819 */ /* 0x101fe20000011600 */
[----:B---3--:R-:W-:-:S03]  /*0120*/  IMAD R5, R3, UR6, R0 ;  /* 0x0000000603057c24 */ /* 0x008fc6000f8e0200 */
[----:B------:R-:W-:-:S07]  /*0130*/  LOP3.LUT R6, R6, 0x7c, RZ, 0xc0, !PT ;  /* 0x0000007c06067812 */ /* 0x000fce00078ec0ff */
.L_x_54:
[----:B0-----:R-:W0:Y:S01]  /*0140*/  LDCU UR5, c[0x0][0x38c] ;  /* 0x00007180ff0577ac */ /* 0x001e220008000800 */
[----:B------:R-:W-:Y:S01]  /*0150*/  BSSY.RECONVERGENT B0, `(.L_x_49) ;  /* 0x0000025000007945 */ /* 0x000fe20003800200 */
[----:B-1----:R-:W-:Y:S01]  /*0160*/  HFMA2 R7, -RZ, RZ, 0, 0 ;  /* 0x00000000ff077431 */ /* 0x002fe200000001ff */
[----:B------:R-:W1:Y:S01]  /*0170*/  LDCU UR6, c[0x0][0x3b8] ;  /* 0x00007700ff0677ac */ /* 0x000e620008000800 */
[----:B0-----:R-:W-:-:S13]  /*0180*/  ISETP.GE.AND P0, PT, R5, UR5, PT ;  /* 0x0000000505007c0c */ /* 0x001fda000bf06270 */
[----:B-1----:R-:W-:Y:S05]  /*0190*/  @P0 BRA `(.L_x_50) ;  /* 0x0000000000800947 */ /* 0x002fea0003800000 */
[----:B------:R-:W0:Y:S08]  /*01a0*/  LDC.64 R18, c[0x0][0x3a8] ;  /* 0x0000ea00ff127b82 */ /* 0x000e300000000a00 */
[----:B------:R-:W1:Y:S08]  /*01b0*/  LDC.64 R16, c[0x0][0x3b0] ;  /* 0x0000ec00ff107b82 */ /* 0x000e700000000a00 */
[----:B------:R-:W2:Y:S01]  /*01c0*/  LDC.64 R8, c[0x0][0x380] ;  /* 0x0000e000ff087b82 */ /* 0x000ea20000000a00 */
[----:B0-----:R-:W-:-:S07]  /*01d0*/  IMAD.WIDE R18, R4, 0x4, R18 ;  /* 0x0000000404127825 */ /* 0x001fce00078e0212 */
[----:B------:R-:W0:Y:S01]  /*01e0*/  LDC.64 R10, c[0x0][0x398] ;  /* 0x0000e600ff0a7b82 */ /* 0x000e220000000a00 */
[----:B------:R-:W3:Y:S01]  /*01f0*/  LDG.E R18, desc[UR10][R18.64] ;  /* 0x0000000a12127981 */ /* 0x000ee2000c1e1900 */
[----:B-1----:R-:W-:-:S06]  /*0200*/  IMAD.WIDE R16, R4, 0x4, R16 ;  /* 0x0000000404107825 */ /* 0x002fcc00078e0210 */
[----:B------:R-:W1:Y:S01]  /*0210*/  LDC.64 R12, c[0x0][0x3a0] ;  /* 0x0000e800ff0c7b82 */ /* 0x000e620000000a00 */
[----:B------:R0:W5:Y:S01]  /*0220*/  LDG.E R22, desc[UR10][R16.64] ;  /* 0x0000000a10167981 */ /* 0x000162000c1e1900 */
[----:B------:R-:W-:Y:S01]  /*0230*/  MOV R23, R5 ;  /* 0x0000000500177202 */ /* 0x000fe20000000f00 */
[----:B---3--:R-:W-:-:S04]  /*0240*/  FMUL R7, R18, R18 ;  /* 0x0000001212077220 */ /* 0x008fc80000400000 */
[----:B------:R-:W-:Y:S01]  /*0250*/  FMUL R14, R18, R7 ;  /* 0x00000007120e7220 */ /* 0x000fe20000400000 */
[----:B------:R-:W-:-:S05]  /*0260*/  MOV R7, RZ ;  /* 0x000000ff00077202 */ /* 0x000fca0000000f00 */
[----:B012---:R-:W3:Y:S02]  /*0270*/  F2F.F64.F32 R14, R14 ;  /* 0x0000000e000e7310 */ /* 0x007ee40000201800 */
.L_x_51:
[----:B------:R-:W-:Y:S02]  /*0280*/  IMAD R21, R4, UR6, R23 ;  /* 0x0000000604157c24 */ /* 0x000fe4000f8e0217 */
[----:B------:R-:W-:-:S04]  /*0290*/  IMAD.WIDE R16, R23, 0x4, R10 ;  /* 0x0000000417107825 */ /* 0x000fc800078e020a */
[C---:B------:R-:W-:Y:S02]  /*02a0*/  IMAD.WIDE R18, R21.reuse, 0x4, R8 ;  /* 0x0000000415127825 */ /* 0x040fe400078e0208 */
[----:B------:R-:W2:Y:S02]  /*02b0*/  LDG.E R17, desc[UR10][R16.64] ;  /* 0x0000000a10117981 */ /* 0x000ea4000c1e1900 */
[----:B------:R-:W-:Y:S02]  /*02c0*/  IMAD.WIDE R20, R21, 0x4, R12 ;  /* 0x0000000415147825 */ /* 0x000fe400078e020c */
[----:B------:R-:W2:Y:S04]  /*02d0*/  LDG.E.CONSTANT R18, desc[UR10][R18.64] ;  /* 0x0000000a12127981 */ /* 0x000ea8000c1e9900 */
[----:B------:R-:W4:Y:S01]  /*02e0*/  LDG.E R21, desc[UR10][R20.64] ;  /* 0x0000000a14157981 */ /* 0x000f22000c1e1900 */
[----:B------:R-:W-:-:S04]  /*02f0*/  IADD3 R23, PT, PT, R23, UR7, RZ ;  /* 0x0000000717177c10 */ /* 0x000fc8000fffe0ff */
[----:B------:R-:W-:Y:S01]  /*0300*/  ISETP.GE.AND P0, PT, R23, UR5, PT ;  /* 0x0000000517007c0c */ /* 0x000fe2000bf06270 */
[----:B--2---:R-:W-:Y:S01]  /*0310*/  FMUL R24, R18, R17 ;  /* 0x0000001112187220 */ /* 0x004fe20000400000 */
[----:B----45:R-:W-:-:S04]  /*0320*/  FADD R25, -R22, R21 ;  /* 0x0000001516197221 */ /* 0x030fc80000000100 */
[----:B------:R-:W-:-:S04]  /*0330*/  FMUL R27, R24, R25 ;  /* 0x00000019181b7220 */ /* 0x000fc80000400000 */
[----:B------:R-:W0:Y:S02]  /*0340*/  F2F.F64.F32 R24, R27 ;  /* 0x0000001b00187310 */ /* 0x000e240000201800 */
[----:B0-----:R-:W-:-:S08]  /*0350*/  DMUL R24, R24, -0.5 ;  /* 0xbfe0000018187828 */ /* 0x001fd00000000000 */
[----:B---3--:R-:W-:-:S10]  /*0360*/  DMUL R24, R14, R24 ;  /* 0x000000180e187228 */ /* 0x008fd40000000000 */
[----:B------:R-:W0:Y:S02]  /*0370*/  F2F.F32.F64 R24, R24 ;  /* 0x0000001800187310 */ /* 0x000e240000301000 */
[----:B0-----:R-:W-:Y:S01]  /*0380*/  FADD R7, R24, R7 ;  /* 0x0000000718077221 */ /* 0x001fe20000000000 */
[----:B------:R-:W-:Y:S06]  /*0390*/  @!P0 BRA `(.L_x_51) ;  /* 0xfffffffc00b88947 */ /* 0x000fec000383ffff */
.L_x_50:
[----:B------:R-:W-:Y:S05]  /*03a0*/  BSYNC.RECONVERGENT B0 ;  /* 0x0000000000007941 */ /* 0x000fea0003800200 */
.L_x_49:
[----:B------:R-:W0:Y:S01]  /*03b0*/  SHFL.DOWN P0, R8, R7, 0x1, 0x1f ;  /* 0x08201f0007087f89 */ /* 0x000e220000000000 */
[----:B----4-:R-:W-:Y:S01]  /*03c0*/  ISETP.NE.AND P1, PT, R26, RZ, PT ;  /* 0x000000ff1a00720c */ /* 0x010fe20003f25270 */
        /* <DEDUP_REMOVED lines=26> */
.L_x_53:
[----:B------:R-:W-:Y:S05]  /*0570*/  BSYNC.RECONVERGENT B0 ;  /* 0x0000000000007941 */ /* 0x000fea0003800200 */
.L_x_52:
[----:B------:R-:W2:Y:S01]  /*0580*/  LDCU UR5, c[0x0][0x388] ;  /* 0x00007100ff0577ac */ /* 0x000ea20008000800 */
[----:B------:R-:W-:-:S04]  /*0590*/  IADD3 R4, PT, PT, R2, R4, RZ ;  /* 0x0000000402047210 */ /* 0x000fc80007ffe0ff */
[----:B--2---:R-:W-:-:S13]  /*05a0*/  ISETP.GE.AND P0, PT, R4, UR5, PT ;  /* 0x0000000504007c0c */ /* 0x004fda000bf06270 */
[----:B------:R-:W-:Y:S05]  /*05b0*/  @!P0 BRA `(.L_x_54) ;  /* 0xfffffff800e08947 */ /* 0x000fea000383ffff */
[----:B------:R-:W-:Y:S05]  /*05c0*/  EXIT ;  /* 0x000000000000794d */ /* 0x000fea0003800000 */
.L_x_55:
        /* <DEDUP_REMOVED lines=11> */
.L_x_215:


//--------------------- .text._Z25LayerNormRowReduceInToOutIff6DvarOpIffE7DmeanOpIffEEvPKT_iiPT0_S8_T1_T2_ --------------------------
	.section	.text._Z25LayerNormRowReduceInToOutIff6DvarOpIffE7DmeanOpIffEEvPKT_iiPT0_S8_T1_T2_,"ax",@progbits
	.align	128
        .global         _Z25LayerNormRowReduceInToOutIff6DvarOpIffE7DmeanOpIffEEvPKT_iiPT0_S8_T1_T2_
        .type           _Z25LayerNormRowReduceInToOutIff6DvarOpIffE7DmeanOpIffEEvPKT_iiPT0_S8_T1_T2_,@function
        .size           _Z25LayerNormRowReduceInToOutIff6DvarOpIffE7DmeanOpIffEEvPKT_iiPT0_S8_T1_T2_,(.L_x_207 - _Z25LayerNormRowReduceInToOutIff6DvarOpIffE7DmeanOpIffEEvPKT_iiPT0_S8_T1_T2_)
        .other          _Z25LayerNormRowReduceInToOutIff6DvarOpIffE7DmeanOpIffEEvPKT_iiPT0_S8_T1_T2_,@"STO_CUDA_ENTRY STV_DEFAULT"
_Z25LayerNormRowReduceInToOutIff6DvarOpIffE7DmeanOpIffEEvPKT_iiPT0_S8_T1_T2_:
.text._Z25LayerNormRowReduceInToOutIff6DvarOpIffE7DmeanOpIffEEvPKT_iiPT0_S8_T1_T2_:
[----:B------:R-:W-:Y:S08]  /*0000*/  LDC R1, c[0x0][0x37c] ;  /* 0x0000df00ff017b82 */ /* 0x000ff00000000800 */
[----:B------:R-:W0:Y:S08]  /*0010*/  S2UR UR4, SR_CTAID.X ;  /* 0x00000000000479c3 */ /* 0x000e300000002500 */
[----:B------:R-:W0:Y:S02]  /*0020*/  LDC R0, c[0x0][0x388] ;  /* 0x0000e200ff007b82 */ /* 0x000e240000000800 */
[----:B0-----:R-:W-:-:S13]  /*0030*/  ISETP.LE.AND P0, PT, R0, UR4, PT ;  /* 0x0000000400007c0c */ /* 0x001fda000bf03270 */
[----:B------:R-:W-:Y:S05]  /*0040*/  @P0 EXIT ;  /* 0x000000000000094d */ /* 0x000fea0003800000 */
[----:B------:R-:W0:Y:S01]  /*0050*/  LDCU UR5, c[0x0][0x3f0] ;  /* 0x00007e00ff0577ac */ /* 0x000e220008000800 */
[----:B------:R-:W-:Y:S01]  /*0060*/  HFMA2 R2, -RZ, RZ, 0, 5.9604644775390625e-08 ;  /* 0x00000001ff027431 */ /* 0x000fe200000001ff */
[----:B------:R-:W1:Y:S01]  /*0070*/  S2R R0, SR_TID.X ;  /* 0x0000000000007919 */ /* 0x000e620000002100 */
[----:B0-----:R-:W0:Y:S08]  /*0080*/  I2F.F64 R6, UR5 ;  /* 0x0000000500067d12 */ /* 0x001e300008201c00 */
[----:B0-----:R-:W0:Y:S02]  /*0090*/  MUFU.RCP64H R3, R7 ;  /* 0x0000000700037308 */ /* 0x001e240000001800 */
[----:B0-----:R-:W-:-:S08]  /*00a0*/  DFMA R4, -R6, R2, 1 ;  /* 0x3ff000000604742b */ /* 0x001fd00000000102 */
[----:B------:R-:W-:-:S08]  /*00b0*/  DFMA R4, R4, R4, R4 ;  /* 0x000000040404722b */ /* 0x000fd00000000004 */
[----:B------:R-:W-:-:S08]  /*00c0*/  DFMA R4, R2, R4, R2 ;  /* 0x000000040204722b */ /* 0x000fd00000000002 */
[----:B------:R-:W-:-:S08]  /*00d0*/  DFMA R2, -R6, R4, 1 ;  /* 0x3ff000000602742b */ /* 0x000fd00000000104 */
[----:B------:R-:W-:-:S08]  /*00e0*/  DFMA R2, R4, R2, R4 ;  /* 0x000000020402722b */ /* 0x000fd00000000004 */
[----:B------:R-:W-:-:S08]  /*00f0*/  DMUL R4, R2, 2 ;  /* 0x4000000002047828 */ /* 0x000fd00000000000 */
[----:B------:R-:W-:-:S08]  /*0100*/  DFMA R8, -R6, R4, 2 ;  /* 0x400000000608742b */ /* 0x000fd00000000104 */
[----:B------:R-:W-:Y:S01]  /*0110*/  DFMA R2, R2, R8, R4 ;  /* 0x000000080202722b */ /* 0x000fe20000000004 */
[----:B------:R-:W-:-:S09]  /*0120*/  MOV R5, UR4 ;  /* 0x0000000400057c02 */ /* 0x000fd20008000f00 */
[----:B------:R-:W-:-:S05]  /*0130*/  FFMA R4, RZ, R7, R3 ;  /* 0x00000007ff047223 */ /* 0x000fca0000000003 */
[----:B------:R-:W-:-:S13]  /*0140*/  FSETP.GT.AND P0, PT, |R4|, 1.469367938527859385e-39, PT ;  /* 0x001000000400780b */ /* 0x000fda0003f04200 */
[----:B-1----:R-:W-:Y:S05]  /*0150*/  @P0 BRA `(.L_x_56) ;  /* 0x0000000000100947 */ /* 0x002fea0003800000 */
[----:B------:R-:W-:-:S07]  /*0160*/  MOV R4, 0x180 ;  /* 0x0000018000047802 */ /* 0x000fce0000000f00 */
[----:B------:R-:W-:Y:S05]  /*0170*/  CALL.REL.NOINC `($__internal_3_$__cuda_sm20_div_rn_f64_full) ;  /* 0x0000002400847944 */ /* 0x000fea0003c00000 */
[----:B------:R-:W-:Y:S02]  /*0180*/  MOV R2, R12 ;  /* 0x0000000c00027202 */ /* 0x000fe40000000f00 */
[----:B------:R-:W-:-:S07]  /*0190*/  MOV R3, R13 ;  /* 0x0000000d00037202 */ /* 0x000fce0000000f00 */
.L_x_56:
[----:B------:R-:W0:Y:S01]  /*01a0*/  LDC.64 R8, c[0x0][0x3a0] ;  /* 0x0000e800ff087b82 */ /* 0x000e220000000a00 */
[----:B------:R-:W1:Y:S01]  /*01b0*/  LDCU UR8, c[0x0][0x38c] ;  /* 0x00007180ff0877ac */ /* 0x000e620008000800 */
[----:B------:R-:W-:Y:S01]  /*01c0*/  LOP3.LUT R6, RZ, R0, RZ, 0x33, !PT ;  /* 0x00000000ff067212 */ /* 0x000fe200078e33ff */
[----:B------:R-:W2:Y:S05]  /*01d0*/  LDCU.64 UR6, c[0x0][0x380] ;  /* 0x00007000ff0677ac */ /* 0x000eaa0008000a00 */
[----:B------:R-:W3:Y:S01]  /*01e0*/  LDC R4, c[0x0][0x370] ;  /* 0x0000dc00ff047b82 */ /* 0x000ee20000000800 */
[----:B------:R-:W4:Y:S01]  /*01f0*/  LDCU.64 UR4, c[0x0][0x3a8] ;  /* 0x00007500ff0477ac */ /* 0x000f220008000a00 */
[----:B------:R-:W0:Y:S01]  /*0200*/  LDCU.64 UR10, c[0x0][0x358] ;  /* 0x00006b00ff0a77ac */ /* 0x000e220008000a00 */
[----:B-1----:R-:W-:Y:S01]  /*0210*/  IADD3 R6, PT, PT, R6, UR8, RZ ;  /* 0x0000000806067c10 */ /* 0x002fe2000fffe0ff */
[----:B--2---:R-:W-:Y:S01]  /*0220*/  UIADD3 UR6, UP0, UPT, UR6, 0x800, URZ ;  /* 0x0000080006067890 */ /* 0x004fe2000ff1e0ff */
[----:B0-----:R-:W-:Y:S01]  /*0230*/  IMAD.WIDE.U32 R8, R0, 0x4, R8 ;  /* 0x0000000400087825 */ /* 0x001fe200078e0008 */
[----:B----4-:R-:W-:-:S02]  /*0240*/  UIADD3 UR4, UP1, UPT, UR4, 0x800, URZ ;  /* 0x0000080004047890 */ /* 0x010fc4000ff3e0ff */
[----:B------:R-:W-:Y:S01]  /*0250*/  IADD3 RZ, P0, PT, R8, 0x800, RZ ;  /* 0x0000080008ff7810 */ /* 0x000fe20007f1e0ff */
[----:B------:R-:W-:Y:S01]  /*0260*/  UIADD3.X UR7, UPT, UPT, URZ, UR7, URZ, UP0, !UPT ;  /* 0x00000007ff077290 */ /* 0x000fe200087fe4ff */
[----:B------:R-:W-:Y:S01]  /*0270*/  LEA.HI R8, R6, 0x1, RZ, 0x19 ;  /* 0x0000000106087811 */ /* 0x000fe200078fc8ff */
[----:B------:R-:W-:Y:S01]  /*0280*/  UIADD3.X UR5, UPT, UPT, URZ, UR5, URZ, UP1, !UPT ;  /* 0x00000005ff057290 */ /* 0x000fe20008ffe4ff */
[----:B------:R-:W-:Y:S02]  /*0290*/  IADD3.X R7, PT, PT, RZ, R9, RZ, P0, !PT ;  /* 0x00000009ff077210 */ /* 0x000fe400007fe4ff */
[----:B---3--:R-:W-:-:S09]  /*02a0*/  LOP3.LUT R8, R8, 0x3fffff8, RZ, 0xc0, !PT ;  /* 0x03fffff808087812 */ /* 0x008fd200078ec0ff */
.L_x_79:
[----:B0-----:R-:W0:Y:S01]  /*02b0*/  LDCU UR8, c[0x0][0x38c] ;  /* 0x00007180ff0877ac */ /* 0x001e220008000800 */
[----:B------:R-:W-:Y:S01]  /*02c0*/  BSSY.RECONVERGENT B0, `(.L_x_57) ;  /* 0x00000fc000007945 */ /* 0x000fe20003800200 */
[----:B------:R-:W-:Y:S01]  /*02d0*/  HFMA2 R26, -RZ, RZ, 0, 0 ;  /* 0x00000000ff1a7431 */ /* 0x000fe200000001ff */
[----:B0-----:R-:W-:-:S13]  /*02e0*/  ISETP.GE.AND P0, PT, R0, UR8, PT ;  /* 0x0000000800007c0c */ /* 0x001fda000bf06270 */
[----:B-1----:R-:W-:Y:S05]  /*02f0*/  @P0 BRA `(.L_x_58) ;  /* 0x0000000c00e00947 */ /* 0x002fea0003800000 */
[----:B------:R-:W0:Y:S08]  /*0300*/  LDC.64 R16, c[0x0][0x3b0] ;  /* 0x0000ec00ff107b82 */ /* 0x000e300000000a00 */
[----:B------:R-:W1:Y:S01]  /*0310*/  LDC.64 R14, c[0x0][0x3b8] ;  /* 0x0000ee00ff0e7b82 */ /* 0x000e620000000a00 */
[----:B0-----:R-:W-:-:S06]  /*0320*/  IMAD.WIDE R16, R5, 0x4, R16 ;  /* 0x0000000405107825 */ /* 0x001fcc00078e0210 */
[----:B------:R-:W2:Y:S01]  /*0330*/  LDG.E R16, desc[UR10][R16.64] ;  /* 0x0000000a10107981 */ /* 0x000ea2000c1e1900 */
[----:B-1----:R-:W-:-:S05]  /*0340*/  IMAD.WIDE R14, R5, 0x4, R14 ;  /* 0x00000004050e7825 */ /* 0x002fca00078e020e */
[----:B------:R0:W5:Y:S01]  /*0350*/  LDG.E R9, desc[UR10][R14.64] ;  /* 0x0000000a0e097981 */ /* 0x000162000c1e1900 */
[----:B------:R-:W-:Y:S01]  /*0360*/  ISETP.GE.U32.AND P1, PT, R6, 0x380, PT ;  /* 0x000003800600780c */ /* 0x000fe20003f26070 */
[----:B------:R-:W-:Y:S01]  /*0370*/  BSSY.RECONVERGENT B1, `(.L_x_59) ;  /* 0x0000075000017945 */ /* 0x000fe20003800200 */
[----:B------:R-:W-:Y:S02]  /*0380*/  MOV R26, RZ ;  /* 0x000000ff001a7202 */ /* 0x000fe40000000f00 */
[----:B------:R-:W-:Y:S01]  /*0390*/  MOV R10, R0 ;  /* 0x00000000000a7202 */ /* 0x000fe20000000f00 */
[----:B--2---:R-:W-:-:S04]  /*03a0*/  FMUL R11, R16, R16 ;  /* 0x00000010100b7220 */ /* 0x004fc80000400000 */
[----:B------:R-:W-:-:S04]  /*03b0*/  FMUL R11, R16, R11 ;  /* 0x0000000b100b7220 */ /* 0x000fc80000400000 */
[----:B------:R0:W1:Y:S01]  /*03c0*/  F2F.F64.F32 R12, R11 ;  /* 0x0000000b000c7310 */ /* 0x0000620000201800 */
[----:B------:R-:W-:Y:S05]  /*03d0*/  @!P1 BRA `(.L_x_60) ;  /* 0x0000000400b89947 */ /* 0x000fea0003800000 */
[----:B0-----:R-:W0:Y:S01]  /*03e0*/  LDC R11, c[0x0][0x3a0] ;  /* 0x0000e800ff0b7b82 */ /* 0x001e220000000800 */
[----:B------:R-:W2:Y:S01]  /*03f0*/  LDCU UR8, c[0x0][0x3c0] ;  /* 0x00007800ff0877ac */ /* 0x000ea20008000800 */
[----:B------:R-:W-:Y:S02]  /*0400*/  IADD3 R23, PT, PT, -R8, RZ, RZ ;  /* 0x000000ff08177210 */ /* 0x000fe40007ffe1ff */
[----:B------:R-:W-:Y:S02]  /*0410*/  MOV R26, RZ ;  /* 0x000000ff001a7202 */ /* 0x000fe40000000f00 */
[----:B------:R-:W-:Y:S02]  /*0420*/  MOV R17, R7 ;  /* 0x0000000700117202 */ /* 0x000fe40000000f00 */
[----:B------:R-:W-:Y:S02]  /*0430*/  MOV R10, R0 ;  /* 0x00000000000a7202 */ /* 0x000fe40000000f00 */
[----:B0-----:R-:W-:Y:S01]  /*0440*/  LEA R16, R0, R11, 0x2 ;  /* 0x0000000b00107211 */ /* 0x001fe200078e10ff */
[----:B--2---:R-:W-:-:S03]  /*0450*/  IMAD R11, R5, UR8, R0 ;  /* 0x00000008050b7c24 */ /* 0x004fc6000f8e0200 */
[----:B------:R-:W-:-:S07]  /*0460*/  IADD3 R16, PT, PT, R16, 0x800, RZ ;  /* 0x0000080010107810 */ /* 0x000fce0007ffe0ff */
.L_x_61:
[----:B------:R-:W-:Y:S01]  /*0470*/  MOV R14, UR6 ;  /* 0x00000006000e7c02 */ /* 0x000fe20008000f00 */
[----:B------:R-:W2:Y:S01]  /*0480*/  LDG.E R21, desc[UR10][R16.64+-0x800] ;  /* 0xfff8000a10157981 */ /* 0x000ea2000c1e1900 */
[----:B------:R-:W-:-:S03]  /*0490*/  MOV R15, UR7 ;  /* 0x00000007000f7c02 */ /* 0x000fc60008000f00 */
[----:B------:R-:W-:-:S05]  /*04a0*/  IMAD.WIDE R14, R11, 0x4, R14 ;  /* 0x000000040b0e7825 */ /* 0x000fca00078e020e */
[----:B------:R-:W2:Y:S01]  /*04b0*/  LDG.E.CONSTANT R20, desc[UR10][R14.64+-0x800] ;  /* 0xfff8000a0e147981 */ /* 0x000ea2000c1e9900 */
[----:B------:R-:W-:Y:S02]  /*04c0*/  MOV R18, UR4 ;  /* 0x0000000400127c02 */ /* 0x000fe40008000f00 */
[----:B------:R-:W-:Y:S01]  /*04d0*/  MOV R19, UR5 ;  /* 0x0000000500137c02 */ /* 0x000fe20008000f00 */
[----:B------:R-:W3:Y:S02]  /*04e0*/  LDG.E.CONSTANT R22, desc[UR10][R14.64+-0x600] ;  /* 0xfffa000a0e167981 */ /* 0x000ee4000c1e9900 */
[----:B------:R-:W-:Y:S02]  /*04f0*/  IMAD.WIDE R18, R11, 0x4, R18 ;  /* 0x000000040b127825 */ /* 0x000fe400078e0212 */
[----:B------:R-:W4:Y:S04]  /*0500*/  LDG.E.CONSTANT R27, desc[UR10][R14.64+-0x400] ;  /* 0xfffc000a0e1b7981 */ /* 0x000f28000c1e9900 */
[----:B------:R-:W3:Y:S01]  /*0510*/  LDG.E R28, desc[UR10][R18.64+-0x800] ;  /* 0xfff8000a121c7981 */ /* 0x000ee2000c1e1900 */
[----:B--2---:R-:W-:-:S03]  /*0520*/  FMUL R24, R20, R21 ;  /* 0x0000001514187220 */ /* 0x004fc60000400000 */
[----:B------:R-:W2:Y:S04]  /*0530*/  LDG.E R21, desc[UR10][R16.64+-0x600] ;  /* 0xfffa000a10157981 */ /* 0x000ea8000c1e1900 */
[----:B------:R-:W4:Y:S01]  /*0540*/  LDG.E R20, desc[UR10][R18.64+-0x600] ;  /* 0xfffa000a12147981 */ /* 0x000f22000c1e1900 */
[----:B---3-5:R-:W-:-:S04]  /*0550*/  FADD R25, -R9, R28 ;  /* 0x0000001c09197221 */ /* 0x028fc80000000100 */
[----:B------:R-:W-:Y:S02]  /*0560*/  FMUL R25, R24, R25 ;  /* 0x0000001918197220 */ /* 0x000fe40000400000 */
[----:B------:R-:W3:Y:S02]  /*0570*/  LDG.E R24, desc[UR10][R18.64+-0x400] ;  /* 0xfffc000a12187981 */ /* 0x000ee4000c1e1900 */
[----:B------:R-:W0:Y:S01]  /*0580*/  F2F.F64.F32 R28, R25 ;  /* 0x00000019001c7310 */ /* 0x000e220000201800 */
[----:B--2---:R-:W-:Y:S02]  /*0590*/  FMUL R21, R22, R21 ;  /* 0x0000001516157220 */ /* 0x004fe40000400000 */
[----:B------:R-:W2:Y:S01]  /*05a0*/  LDG.E R22, desc[UR10][R16.64+-0x400] ;  /* 0xfffc000a10167981 */ /* 0x000ea2000c1e1900 */
[----:B0-----:R-:W-:-:S08]  /*05b0*/  DMUL R28, R28, -0.5 ;  /* 0xbfe000001c1c7828 */ /* 0x001fd00000000000 */
[----:B-1----:R-:W-:Y:S01]  /*05c0*/  DMUL R28, R12, R28 ;  /* 0x0000001c0c1c7228 */ /* 0x002fe20000000000 */
[----:B----4-:R-:W-:-:S09]  /*05d0*/  FADD R20, -R9, R20 ;  /* 0x0000001409147221 */ /* 0x010fd20000000100 */
[----:B------:R-:W0:Y:S01]  /*05e0*/  F2F.F32.F64 R29, R28 ;  /* 0x0000001c001d7310 */ /* 0x000e220000301000 */
[----:B------:R-:W-:-:S07]  /*05f0*/  FMUL R25, R21, R20 ;  /* 0x0000001415197220 */ /* 0x000fce0000400000 */
[----:B------:R-:W1:Y:S01]  /*0600*/  F2F.F64.F32 R20, R25 ;  /* 0x0000001900147310 */ /* 0x000e620000201800 */
[----:B0-----:R-:W-:Y:S01]  /*0610*/  FADD R26, R29, R26 ;  /* 0x0000001a1d1a7221 */ /* 0x001fe20000000000 */
[----:B-1----:R-:W-:-:S08]  /*0620*/  DMUL R20, R20, -0.5 ;  /* 0xbfe0000014147828 */ /* 0x002fd00000000000 */
[----:B------:R-:W-:-:S06]  /*0630*/  DMUL R20, R12, R20 ;  /* 0x000000140c147228 */ /* 0x000fcc0000000000 */
[----:B------:R0:W-:Y:S04]  /*0640*/  F2F.F32.F64 R25, R20 ;  /* 0x0000001400197310 */ /* 0x0001e80000301000 */
[----:B0-----:R-:W4:Y:S04]  /*0650*/  LDG.E R20, desc[UR10][R16.64+-0x200] ;  /* 0xfffe000a10147981 */ /* 0x001f28000c1e1900 */
[----:B------:R-:W4:Y:S01]  /*0660*/  LDG.E.CONSTANT R21, desc[UR10][R14.64+-0x200] ;  /* 0xfffe000a0e157981 */ /* 0x000f22000c1e9900 */
[----:B--2---:R-:W-:Y:S01]  /*0670*/  FMUL R22, R27, R22 ;  /* 0x000000161b167220 */ /* 0x004fe20000400000 */
[----:B---3--:R-:W-:-:S02]  /*0680*/  FADD R27, -R9, R24 ;  /* 0x00000018091b7221 */ /* 0x008fc40000000100 */
[----:B------:R-:W2:Y:S02]  /*0690*/  LDG.E R24, desc[UR10][R16.64] ;  /* 0x0000000a10187981 */ /* 0x000ea4000c1e1900 */
[----:B------:R-:W-:Y:S02]  /*06a0*/  FMUL R22, R22, R27 ;  /* 0x0000001b16167220 */ /* 0x000fe40000400000 */
[----:B------:R-:W2:Y:S02]  /*06b0*/  LDG.E.CONSTANT R27, desc[UR10][R14.64] ;  /* 0x0000000a0e1b7981 */ /* 0x000ea4000c1e9900 */
[----:B------:R-:W0:Y:S02]  /*06c0*/  F2F.F64.F32 R28, R22 ;  /* 0x00000016001c7310 */ /* 0x000e240000201800 */
[----:B0-----:R-:W-:-:S08]  /*06d0*/  DMUL R28, R28, -0.5 ;  /* 0xbfe000001c1c7828 */ /* 0x001fd00000000000 */
[----:B------:R-:W-:-:S06]  /*06e0*/  DMUL R28, R12, R28 ;  /* 0x0000001c0c1c7228 */ /* 0x000fcc0000000000 */
[----:B------:R0:W-:Y:S04]  /*06f0*/  F2F.F32.F64 R22, R28 ;  /* 0x0000001c00167310 */ /* 0x0001e80000301000 */
[----:B0-----:R-:W3:Y:S04]  /*0700*/  LDG.E R29, desc[UR10][R18.64+-0x200] ;  /* 0xfffe000a121d7981 */ /* 0x001ee8000c1e1900 */
[----:B------:R-:W3:Y:S01]  /*0710*/  LDG.E R28, desc[UR10][R18.64] ;  /* 0x0000000a121c7981 */ /* 0x000ee2000c1e1900 */
[----:B----4-:R-:W-:Y:S01]  /*0720*/  FMUL R20, R21, R20 ;  /* 0x0000001415147220 */ /* 0x010fe20000400000 */
[----:B--2---:R-:W-:Y:S01]  /*0730*/  FMUL R24, R27, R24 ;  /* 0x000000181b187220 */ /* 0x004fe20000400000 */
[----:B---3--:R-:W-:-:S04]  /*0740*/  FADD R21, -R9, R29 ;  /* 0x0000001d09157221 */ /* 0x008fc80000000100 */
[----:B------:R-:W-:-:S04]  /*0750*/  FMUL R29, R20, R21 ;  /* 0x00000015141d7220 */ /* 0x000fc80000400000 */
[----:B------:R-:W0:Y:S01]  /*0760*/  F2F.F64.F32 R20, R29 ;  /* 0x0000001d00147310 */ /* 0x000e220000201800 */
[----:B------:R-:W-:Y:S02]  /*0770*/  FADD R27, -R9, R28 ;  /* 0x0000001c091b7221 */ /* 0x000fe40000000100 */
[----:B------:R-:W2:Y:S01]  /*0780*/  LDG.E.CONSTANT R28, desc[UR10][R14.64+0x200] ;  /* 0x0002000a0e1c7981 */ /* 0x000ea2000c1e9900 */
[----:B0-----:R-:W-:Y:S01]  /*0790*/  DMUL R20, R20, -0.5 ;  /* 0xbfe0000014147828 */ /* 0x001fe20000000000 */
[----:B------:R-:W-:-:S07]  /*07a0*/  FMUL R27, R24, R27 ;  /* 0x0000001b181b7220 */ /* 0x000fce0000400000 */
[----:B------:R-:W-:-:S06]  /*07b0*/  DMUL R20, R12, R20 ;  /* 0x000000140c147228 */ /* 0x000fcc0000000000 */
[----:B------:R-:W-:Y:S08]  /*07c0*/  F2F.F32.F64 R29, R20 ;  /* 0x00000014001d7310 */ /* 0x000ff00000301000 */
[----:B------:R0:W1:Y:S02]  /*07d0*/  F2F.F64.F32 R20, R27 ;  /* 0x0000001b00147310 */ /* 0x0000640000201800 */
[----:B0-----:R-:W2:Y:S01]  /*07e0*/  LDG.E R27, desc[UR10][R16.64+0x200] ;  /* 0x0002000a101b7981 */ /* 0x001ea2000c1e1900 */
[----:B-1----:R-:W-:-:S08]  /*07f0*/  DMUL R20, R20, -0.5 ;  /* 0xbfe0000014147828 */ /* 0x002fd00000000000 */
[----:B------:R-:W-:-:S06]  /*0800*/  DMUL R20, R12, R20 ;  /* 0x000000140c147228 */ /* 0x000fcc0000000000 */
[----:B------:R0:W-:Y:S04]  /*0810*/  F2F.F32.F64 R24, R20 ;  /* 0x0000001400187310 */ /* 0x0001e80000301000 */
[----:B0-----:R-:W3:Y:S01]  /*0820*/  LDG.E R20, desc[UR10][R18.64+0x200] ;  /* 0x0002000a12147981 */ /* 0x001ee2000c1e1900 */
[----:B------:R-:W-:-:S04]  /*0830*/  FADD R25, R26, R25 ;  /* 0x000000191a197221 */ /* 0x000fc80000000000 */
[----:B------:R-:W-:Y:S02]  /*0840*/  FADD R26, R25, R22 ;  /* 0x00000016191a7221 */ /* 0x000fe40000000000 */
[----:B------:R-:W4:Y:S04]  /*0850*/  LDG.E R22, desc[UR10][R16.64+0x400] ;  /* 0x0004000a10167981 */ /* 0x000f28000c1e1900 */
[----:B------:R-:W4:Y:S04]  /*0860*/  LDG.E.CONSTANT R25, desc[UR10][R14.64+0x400] ;  /* 0x0004000a0e197981 */ /* 0x000f28000c1e9900 */
[----:B------:R-:W4:Y:S04]  /*0870*/  LDG.E.CONSTANT R14, desc[UR10][R14.64+0x600] ;  /* 0x0006000a0e0e7981 */ /* 0x000f28000c1e9900 */
[----:B------:R0:W4:Y:S01]  /*0880*/  LDG.E R15, desc[UR10][R16.64+0x600] ;  /* 0x0006000a100f7981 */ /* 0x000122000c1e1900 */
[----:B--2---:R-:W-:Y:S01]  /*0890*/  FMUL R27, R28, R27 ;  /* 0x0000001b1c1b7220 */ /* 0x004fe20000400000 */
[----:B---3--:R-:W-:-:S04]  /*08a0*/  FADD R28, -R9, R20 ;  /* 0x00000014091c7221 */ /* 0x008fc80000000100 */
[----:B------:R-:W-:Y:S02]  /*08b0*/  FMUL R27, R27, R28 ;  /* 0x0000001c1b1b7220 */ /* 0x000fe40000400000 */
[----:B------:R-:W2:Y:S04]  /*08c0*/  LDG.E R28, desc[UR10][R18.64+0x400] ;  /* 0x0004000a121c7981 */ /* 0x000ea8000c1e1900 */
[----:B------:R-:W3:Y:S01]  /*08d0*/  LDG.E R18, desc[UR10][R18.64+0x600] ;  /* 0x0006000a12127981 */ /* 0x000ee2000c1e1900 */
[----:B----4-:R-:W-:Y:S01]  /*08e0*/  FMUL R22, R25, R22 ;  /* 0x0000001619167220 */ /* 0x010fe20000400000 */
[----:B------:R-:W1:Y:S02]  /*08f0*/  F2F.F64.F32 R20, R27 ;  /* 0x0000001b00147310 */ /* 0x000e640000201800 */
[----:B-1----:R-:W-:-:S08]  /*0900*/  DMUL R20, R20, -0.5 ;  /* 0xbfe0000014147828 */ /* 0x002fd00000000000 */
[----:B------:R-:W-:Y:S01]  /*0910*/  DMUL R20, R12, R20 ;  /* 0x000000140c147228 */ /* 0x000fe20000000000 */
[----:B------:R-:W-:Y:S01]  /*0920*/  IADD3 R23, PT, PT, R23, 0x8, RZ ;  /* 0x0000000817177810 */ /* 0x000fe20007ffe0ff */
[----:B------:R-:W-:-:S08]  /*0930*/  FADD R29, R26, R29 ;  /* 0x0000001d1a1d7221 */ /* 0x000fd00000000000 */
[----:B------:R-:W1:Y:S01]  /*0940*/  F2F.F32.F64 R20, R20 ;  /* 0x0000001400147310 */ /* 0x000e620000301000 */
[----:B------:R-:W-:Y:S01]  /*0950*/  ISETP.NE.AND P1, PT, R23, RZ, PT ;  /* 0x000000ff1700720c */ /* 0x000fe20003f25270 */
[----:B------:R-:W-:Y:S01]  /*0960*/  FADD R29, R29, R24 ;  /* 0x000000181d1d7221 */ /* 0x000fe20000000000 */
[----:B0-----:R-:W-:Y:S02]  /*0970*/  IADD3 R16, P2, PT, R16, 0x1000, RZ ;  /* 0x0000100010107810 */ /* 0x001fe40007f5e0ff */
[----:B------:R-:W-:Y:S02]  /*0980*/  IADD3 R10, PT, PT, R10, 0x400, RZ ;  /* 0x000004000a0a7810 */ /* 0x000fe40007ffe0ff */
[----:B------:R-:W-:Y:S01]  /*0990*/  IADD3.X R17, PT, PT, RZ, R17, RZ, P2, !PT ;  /* 0x00000011ff117210 */ /* 0x000fe200017fe4ff */
[----:B-1----:R-:W-:Y:S01]  /*09a0*/  FADD R20, R29, R20 ;  /* 0x000000141d147221 */ /* 0x002fe20000000000 */
[----:B------:R-:W-:Y:S01]  /*09b0*/  IADD3 R11, PT, PT, R11, 0x400, RZ ;  /* 0x000004000b0b7810 */ /* 0x000fe20007ffe0ff */
[----:B--2---:R-:W-:-:S04]  /*09c0*/  FADD R25, -R9, R28 ;  /* 0x0000001c09197221 */ /* 0x004fc80000000100 */
[----:B------:R-:W-:Y:S01]  /*09d0*/  FMUL R22, R22, R25 ;  /* 0x0000001916167220 */ /* 0x000fe20000400000 */
[----:B------:R-:W-:Y:S01]  /*09e0*/  FMUL R25, R14, R15 ;  /* 0x0000000f0e197220 */ /* 0x000fe20000400000 */
[----:B---3--:R-:W-:Y:S02]  /*09f0*/  FADD R28, -R9, R18 ;  /* 0x00000012091c7221 */ /* 0x008fe40000000100 */
[----:B------:R-:W0:Y:S02]  /*0a00*/  F2F.F64.F32 R18, R22 ;  /* 0x0000001600127310 */ /* 0x000e240000201800 */
[----:B------:R-:W-:-:S06]  /*0a10*/  FMUL R25, R25, R28 ;  /* 0x0000001c19197220 */ /* 0x000fcc0000400000 */
[----:B------:R-:W1:Y:S01]  /*0a20*/  F2F.F64.F32 R14, R25 ;  /* 0x00000019000e7310 */ /* 0x000e620000201800 */
[----:B0-----:R-:W-:Y:S02]  /*0a30*/  DMUL R18, R18, -0.5 ;  /* 0xbfe0000012127828 */ /* 0x001fe40000000000 */
[----:B-1----:R-:W-:-:S06]  /*0a40*/  DMUL R14, R14, -0.5 ;  /* 0xbfe000000e0e7828 */ /* 0x002fcc0000000000 */
[C---:B------:R-:W-:Y:S02]  /*0a50*/  DMUL R18, R12.reuse, R18 ;  /* 0x000000120c127228 */ /* 0x040fe40000000000 */
[----:B------:R-:W-:-:S08]  /*0a60*/  DMUL R14, R12, R14 ;  /* 0x0000000e0c0e7228 */ /* 0x000fd00000000000 */
[----:B------:R-:W0:Y:S08]  /*0a70*/  F2F.F32.F64 R19, R18 ;  /* 0x0000001200137310 */ /* 0x000e300000301000 */
[----:B------:R-:W1:Y:S01]  /*0a80*/  F2F.F32.F64 R15, R14 ;  /* 0x0000000e000f7310 */ /* 0x000e620000301000 */
[----:B0-----:R-:W-:-:S04]  /*0a90*/  FADD R20, R20, R19 ;  /* 0x0000001314147221 */ /* 0x001fc80000000000 */
[----:B-1----:R-:W-:Y:S01]  /*0aa0*/  FADD R26, R20, R15 ;  /* 0x0000000f141a7221 */ /* 0x002fe20000000000 */
[----:B------:R-:W-:Y:S06]  /*0ab0*/  @P1 BRA `(.L_x_61) ;  /* 0xfffffff8006c1947 */ /* 0x000fec000383ffff */
.L_x_60:
[----:B------:R-:W-:Y:S05]  /*0ac0*/  BSYNC.RECONVERGENT B1 ;  /* 0x0000000000017941 */ /* 0x000fea0003800200 */
.L_x_59:
[----:B0-----:R-:W-:-:S04]  /*0ad0*/  LEA.HI R11, R6, 0x1, RZ, 0x19 ;  /* 0x00000001060b7811 */ /* 0x001fc800078fc8ff */
[----:B------:R-:W-:-:S04]  /*0ae0*/  LOP3.LUT R14, R11, 0x7, RZ, 0xc0, !PT ;  /* 0x000000070b0e7812 */ /* 0x000fc800078ec0ff */
[----:B------:R-:W-:-:S13]  /*0af0*/  ISETP.NE.AND P1, PT, R14, RZ, PT ;  /* 0x000000ff0e00720c */ /* 0x000fda0003f25270 */
[----:B------:R-:W-:Y:S05]  /*0b00*/  @!P1 BRA `(.L_x_58) ;  /* 0x0000000400dc9947 */ /* 0x000fea0003800000 */
[----:B------:R-:W-:Y:S01]  /*0b10*/  IADD3 R14, PT, PT, R14, -0x1, RZ ;  /* 0xffffffff0e0e7810 */ /* 0x000fe20007ffe0ff */
[----:B------:R-:W-:Y:S01]  /*0b20*/  BSSY.RECONVERGENT B1, `(.L_x_62) ;  /* 0x000003a000017945 */ /* 0x000fe20003800200 */
[----:B------:R-:W-:Y:S02]  /*0b30*/  LOP3.LUT R11, R11, 0x3, RZ, 0xc0, !PT ;  /* 0x000000030b0b7812 */ /* 0x000fe400078ec0ff */
[----:B------:R-:W-:Y:S02]  /*0b40*/  ISETP.GE.U32.AND P1, PT, R14, 0x3, PT ;  /* 0x000000030e00780c */ /* 0x000fe40003f26070 */
[----:B------:R-:W-:-:S11]  /*0b50*/  ISETP.NE.AND P2, PT, R11, RZ, PT ;  /* 0x000000ff0b00720c */ /* 0x000fd60003f45270 */
[----:B------:R-:W-:Y:S05]  /*0b60*/  @!P1 BRA `(.L_x_63) ;  /* 0x0000000000d49947 */ /* 0x000fea0003800000 */
[----:B------:R-:W0:Y:S01]  /*0b70*/  LDC.64 R14, c[0x0][0x3a0] ;  /* 0x0000e800ff0e7b82 */ /* 0x000e220000000a00 */
[----:B------:R-:W2:Y:S07]  /*0b80*/  LDCU UR8, c[0x0][0x3c0] ;  /* 0x00007800ff0877ac */ /* 0x000eae0008000800 */
[----:B------:R-:W3:Y:S08]  /*0b90*/  LDC.64 R18, c[0x0][0x380] ;  /* 0x0000e000ff127b82 */ /* 0x000ef00000000a00 */
[----:B------:R-:W4:Y:S01]  /*0ba0*/  LDC.64 R16, c[0x0][0x3a8] ;  /* 0x0000ea00ff107b82 */ /* 0x000f220000000a00 */
[----:B--2---:R-:W-:-:S02]  /*0bb0*/  IMAD R23, R5, UR8, R10 ;  /* 0x0000000805177c24 */ /* 0x004fc4000f8e020a */
[----:B0-----:R-:W-:-:S05]  /*0bc0*/  IMAD.WIDE.U32 R14, R10, 0x4, R14 ;  /* 0x000000040a0e7825 */ /* 0x001fca00078e000e */
[----:B------:R-:W2:Y:S01]  /*0bd0*/  LDG.E R21, desc[UR10][R14.64] ;  /* 0x0000000a0e157981 */ /* 0x000ea2000c1e1900 */
[----:B---3--:R-:W-:-:S03]  /*0be0*/  IMAD.WIDE R18, R23, 0x4, R18 ;  /* 0x0000000417127825 */ /* 0x008fc600078e0212 */
[----:B------:R-:W3:Y:S04]  /*0bf0*/  LDG.E R29, desc[UR10][R14.64+0x200] ;  /* 0x0002000a0e1d7981 */ /* 0x000ee8000c1e1900 */
[----:B------:R-:W2:Y:S01]  /*0c00*/  LDG.E.CONSTANT R20, desc[UR10][R18.64] ;  /* 0x0000000a12147981 */ /* 0x000ea2000c1e9900 */
[----:B----4-:R-:W-:-:S03]  /*0c10*/  IMAD.WIDE R16, R23, 0x4, R16 ;  /* 0x0000000417107825 */ /* 0x010fc600078e0210 */
[----:B------:R-:W4:Y:S04]  /*0c20*/  LDG.E R25, desc[UR10][R14.64+0x400] ;  /* 0x0004000a0e197981 */ /* 0x000f28000c1e1900 */
[----:B------:R-:W3:Y:S04]  /*0c30*/  LDG.E R28, desc[UR10][R16.64] ;  /* 0x0000000a101c7981 */ /* 0x000ee8000c1e1900 */
[----:B------:R-:W4:Y:S04]  /*0c40*/  LDG.E R24, desc[UR10][R14.64+0x600] ;  /* 0x0006000a0e187981 */ /* 0x000f28000c1e1900 */
[----:B------:R-:W4:Y:S04]  /*0c50*/  LDG.E.CONSTANT R27, desc[UR10][R18.64+0x200] ;  /* 0x0002000a121b7981 */ /* 0x000f28000c1e9900 */
[----:B------:R-:W4:Y:S04]  /*0c60*/  LDG.E.CONSTANT R22, desc[UR10][R18.64+0x400] ;  /* 0x0004000a12167981 */ /* 0x000f28000c1e9900 */
[----:B------:R-:W4:Y:S04]  /*0c70*/  LDG.E R15, desc[UR10][R16.64+0x200] ;  /* 0x0002000a100f7981 */ /* 0x000f28000c1e1900 */
[----:B------:R-:W4:Y:S04]  /*0c80*/  LDG.E R14, desc[UR10][R16.64+0x400] ;  /* 0x0004000a100e7981 */ /* 0x000f28000c1e1900 */
[----:B------:R0:W4:Y:S04]  /*0c90*/  LDG.E.CONSTANT R23, desc[UR10][R18.64+0x600] ;  /* 0x0006000a12177981 */ /* 0x000128000c1e9900 */
[----:B------:R-:W4:Y:S01]  /*0ca0*/  LDG.E R16, desc[UR10][R16.64+0x600] ;  /* 0x0006000a10107981 */ /* 0x000f22000c1e1900 */
[----:B------:R-:W-:Y:S01]  /*0cb0*/  IADD3 R10, PT, PT, R10, 0x200, RZ ;  /* 0x000002000a0a7810 */ /* 0x000fe20007ffe0ff */
[----:B--2---:R-:W-:Y:S01]  /*0cc0*/  FMUL R20, R20, R21 ;  /* 0x0000001514147220 */ /* 0x004fe20000400000 */
[----:B---3-5:R-:W-:-:S04]  /*0cd0*/  FADD R21, -R9, R28 ;  /* 0x0000001c09157221 */ /* 0x028fc80000000100 */
[----:B------:R-:W-:Y:S01]  /*0ce0*/  FMUL R28, R20, R21 ;  /* 0x00000015141c7220 */ /* 0x000fe20000400000 */
[----:B----4-:R-:W-:-:S03]  /*0cf0*/  FMUL R27, R27, R29 ;  /* 0x0000001d1b1b7220 */ /* 0x010fc60000400000 */
[----:B------:R-:W2:Y:S01]  /*0d00*/  F2F.F64.F32 R20, R28 ;  /* 0x0000001c00147310 */ /* 0x000ea20000201800 */
[----:B------:R-:W-:Y:S01]  /*0d10*/  FMUL R22, R22, R25 ;  /* 0x0000001916167220 */ /* 0x000fe20000400000 */
[----:B0-----:R-:W-:-:S04]  /*0d20*/  FADD R18, -R9, R15 ;  /* 0x0000000f09127221 */ /* 0x001fc80000000100 */
[----:B------:R-:W-:Y:S01]  /*0d30*/  FMUL R27, R27, R18 ;  /* 0x000000121b1b7220 */ /* 0x000fe20000400000 */
[----:B------:R-:W-:-:S03]  /*0d40*/  FADD R15, -R9, R14 ;  /* 0x0000000e090f7221 */ /* 0x000fc60000000100 */
[----:B------:R-:W0:Y:S01]  /*0d50*/  F2F.F64.F32 R18, R27 ;  /* 0x0000001b00127310 */ /* 0x000e220000201800 */
[----:B------:R-:W-:Y:S01]  /*0d60*/  FMUL R22, R22, R15 ;  /* 0x0000000f16167220 */ /* 0x000fe20000400000 */
[----:B------:R-:W-:Y:S01]  /*0d70*/  FMUL R23, R23, R24 ;  /* 0x0000001817177220 */ /* 0x000fe20000400000 */
[----:B------:R-:W-:-:S05]  /*0d80*/  FADD R16, -R9, R16 ;  /* 0x0000001009107221 */ /* 0x000fca0000000100 */
[----:B------:R-:W3:Y:S01]  /*0d90*/  F2F.F64.F32 R14, R22 ;  /* 0x00000016000e7310 */ /* 0x000ee20000201800 */
[----:B------:R-:W-:Y:S01]  /*0da0*/  FMUL R23, R23, R16 ;  /* 0x0000001017177220 */ /* 0x000fe20000400000 */
[----:B--2---:R-:W-:-:S06]  /*0db0*/  DMUL R20, R20, -0.5 ;  /* 0xbfe0000014147828 */ /* 0x004fcc0000000000 */
[----:B------:R-:W2:Y:S01]  /*0dc0*/  F2F.F64.F32 R16, R23 ;  /* 0x0000001700107310 */ /* 0x000ea20000201800 */
[----:B0-----:R-:W-:Y:S02]  /*0dd0*/  DMUL R18, R18, -0.5 ;  /* 0xbfe0000012127828 */ /* 0x001fe40000000000 */
[----:B-1----:R-:W-:Y:S02]  /*0de0*/  DMUL R20, R12, R20 ;  /* 0x000000140c147228 */ /* 0x002fe40000000000 */
[----:B---3--:R-:W-:-:S04]  /*0df0*/  DMUL R14, R14, -0.5 ;  /* 0xbfe000000e0e7828 */ /* 0x008fc80000000000 */
[----:B------:R-:W-:Y:S02]  /*0e00*/  DMUL R18, R12, R18 ;  /* 0x000000120c127228 */ /* 0x000fe40000000000 */
[----:B--2---:R-:W-:Y:S02]  /*0e10*/  DMUL R16, R16, -0.5 ;  /* 0xbfe0000010107828 */ /* 0x004fe40000000000 */
[C---:B------:R-:W-:Y:S01]  /*0e20*/  DMUL R14, R12.reuse, R14 ;  /* 0x0000000e0c0e7228 */ /* 0x040fe20000000000 */
[----:B------:R-:W0:Y:S05]  /*0e30*/  F2F.F32.F64 R21, R20 ;  /* 0x0000001400157310 */ /* 0x000e2a0000301000 */
[----:B------:R-:W-:-:S03]  /*0e40*/  DMUL R16, R12, R16 ;  /* 0x000000100c107228 */ /* 0x000fc60000000000 */
[----:B------:R-:W1:Y:S08]  /*0e50*/  F2F.F32.F64 R19, R18 ;  /* 0x0000001200137310 */ /* 0x000e700000301000 */
[----:B------:R-:W2:Y:S01]  /*0e60*/  F2F.F32.F64 R15, R14 ;  /* 0x0000000e000f7310 */ /* 0x000ea20000301000 */
[----:B0-----:R-:W-:-:S07]  /*0e70*/  FADD R26, R26, R21 ;  /* 0x000000151a1a7221 */ /* 0x001fce0000000000 */
[----:B------:R-:W0:Y:S01]  /*0e80*/  F2F.F32.F64 R17, R16 ;  /* 0x0000001000117310 */ /* 0x000e220000301000 */
[----:B-1----:R-:W-:-:S04]  /*0e90*/  FADD R26, R26, R19 ;  /* 0x000000131a1a7221 */ /* 0x002fc80000000000 */
[----:B--2---:R-:W-:-:S04]  /*0ea0*/  FADD R26, R26, R15 ;  /* 0x0000000f1a1a7221 */ /* 0x004fc80000000000 */
[----:B0-----:R-:W-:-:S07]  /*0eb0*/  FADD R26, R26, R17 ;  /* 0x000000111a1a7221 */ /* 0x001fce0000000000 */
.L_x_63:
[----:B------:R-:W-:Y:S05]  /*0ec0*/  BSYNC.RECONVERGENT B1 ;  /* 0x0000000000017941 */ /* 0x000fea0003800200 */
.L_x_62:
[----:B------:R-:W-:Y:S05]  /*0ed0*/  @!P2 BRA `(.L_x_58) ;  /* 0x0000000000e8a947 */ /* 0x000fea0003800000 */
[----:B------:R-:W-:Y:S01]  /*0ee0*/  IADD3 R11, PT, PT, R11, -0x1, RZ ;  /* 0xffffffff0b0b7810 */ /* 0x000fe20007ffe0ff */
[----:B------:R-:W-:Y:S01]  /*0ef0*/  BSSY.RECONVERGENT B1, `(.L_x_64) ;  /* 0x0000024000017945 */ /* 0x000fe20003800200 */
[----:B------:R-:W-:Y:S02]  /*0f00*/  LOP3.LUT R14, R6, 0x80, RZ, 0xc0, !PT ;  /* 0x00000080060e7812 */ /* 0x000fe400078ec0ff */
[----:B------:R-:W-:Y:S02]  /*0f10*/  ISETP.NE.AND P1, PT, R11, RZ, PT ;  /* 0x000000ff0b00720c */ /* 0x000fe40003f25270 */
        /* <DEDUP_REMOVED lines=11> */
[----:B------:R-:W3:Y:S01]  /*0fd0*/  LDG.E.CONSTANT R21, desc[UR10][R18.64+0x200] ;  /* 0x0002000a12157981 */ /* 0x000ee2000c1e9900 */
[----:B----4-:R-:W-:-:S03]  /*0fe0*/  IMAD.WIDE R16, R11, 0x4, R16 ;  /* 0x000000040b107825 */ /* 0x010fc600078e0210 */
[----:B------:R-:W2:Y:S04]  /*0ff0*/  LDG.E.CONSTANT R11, desc[UR10][R18.64] ;  /* 0x0000000a120b7981 */ /* 0x000ea8000c1e9900 */
[----:B------:R-:W4:Y:S04]  /*1000*/  LDG.E R22, desc[UR10][R16.64] ;  /* 0x0000000a10167981 */ /* 0x000f28000c1e1900 */
[----:B------:R-:W4:Y:S01]  /*1010*/  LDG.E R28, desc[UR10][R16.64+0x200] ;  /* 0x0002000a101c7981 */ /* 0x000f22000c1e1900 */
[----:B------:R-:W-:Y:S01]  /*1020*/  IADD3 R10, PT, PT, R10, 0x100, RZ ;  /* 0x000001000a0a7810 */ /* 0x000fe20007ffe0ff */
[----:B---3--:R-:W-:Y:S01]  /*1030*/  FMUL R24, R21, R24 ;  /* 0x0000001815187220 */ /* 0x008fe20000400000 */
[----:B--2---:R-:W-:Y:S01]  /*1040*/  FMUL R11, R11, R20 ;  /* 0x000000140b0b7220 */ /* 0x004fe20000400000 */
[C---:B----45:R-:W-:Y:S01]  /*1050*/  FADD R22, -R9.reuse, R22 ;  /* 0x0000001609167221 */ /* 0x070fe20000000100 */
[----:B------:R-:W-:-:S03]  /*1060*/  FADD R23, -R9, R28 ;  /* 0x0000001c09177221 */ /* 0x000fc60000000100 */
[----:B------:R-:W-:Y:S01]  /*1070*/  FMUL R11, R11, R22 ;  /* 0x000000160b0b7220 */ /* 0x000fe20000400000 */
[----:B------:R-:W-:-:S03]  /*1080*/  FMUL R23, R24, R23 ;  /* 0x0000001718177220 */ /* 0x000fc60000400000 */
[----:B------:R-:W0:Y:S08]  /*1090*/  F2F.F64.F32 R20, R11 ;  /* 0x0000000b00147310 */ /* 0x000e300000201800 */
[----:B------:R-:W2:Y:S01]  /*10a0*/  F2F.F64.F32 R22, R23 ;  /* 0x0000001700167310 */ /* 0x000ea20000201800 */
[----:B0-----:R-:W-:Y:S02]  /*10b0*/  DMUL R20, R20, -0.5 ;  /* 0xbfe0000014147828 */ /* 0x001fe40000000000 */
[----:B--2---:R-:W-:-:S06]  /*10c0*/  DMUL R14, R22, -0.5 ;  /* 0xbfe00000160e7828 */ /* 0x004fcc0000000000 */
[C---:B-1----:R-:W-:Y:S02]  /*10d0*/  DMUL R20, R12.reuse, R20 ;  /* 0x000000140c147228 */ /* 0x042fe40000000000 */
[----:B------:R-:W-:-:S08]  /*10e0*/  DMUL R14, R12, R14 ;  /* 0x0000000e0c0e7228 */ /* 0x000fd00000000000 */
[----:B------:R-:W0:Y:S08]  /*10f0*/  F2F.F32.F64 R21, R20 ;  /* 0x0000001400157310 */ /* 0x000e300000301000 */
[----:B------:R-:W1:Y:S01]  /*1100*/  F2F.F32.F64 R15, R14 ;  /* 0x0000000e000f7310 */ /* 0x000e620000301000 */
[----:B0-----:R-:W-:-:S04]  /*1110*/  FADD R26, R26, R21 ;  /* 0x000000151a1a7221 */ /* 0x001fc80000000000 */
[----:B-1----:R-:W-:-:S07]  /*1120*/  FADD R26, R26, R15 ;  /* 0x0000000f1a1a7221 */ /* 0x002fce0000000000 */
.L_x_65:
[----:B------:R-:W-:Y:S05]  /*1130*/  BSYNC.RECONVERGENT B1 ;  /* 0x0000000000017941 */ /* 0x000fea0003800200 */
.L_x_64:
[----:B------:R-:W-:Y:S05]  /*1140*/  @P2 BRA `(.L_x_58) ;  /* 0x00000000004c2947 */ /* 0x000fea0003800000 */
[----:B------:R-:W0:Y:S01]  /*1150*/  LDC.64 R18, c[0x0][0x3a0] ;  /* 0x0000e800ff127b82 */ /* 0x000e220000000a00 */
[----:B------:R-:W2:Y:S07]  /*1160*/  LDCU UR8, c[0x0][0x3c0] ;  /* 0x00007800ff0877ac */ /* 0x000eae0008000800 */
[----:B------:R-:W3:Y:S08]  /*1170*/  LDC.64 R14, c[0x0][0x380] ;  /* 0x0000e000ff0e7b82 */ /* 0x000ef00000000a00 */
[----:B------:R-:W4:Y:S01]  /*1180*/  LDC.64 R16, c[0x0][0x3a8] ;  /* 0x0000ea00ff107b82 */ /* 0x000f220000000a00 */
[----:B--2---:R-:W-:-:S02]  /*1190*/  IMAD R21, R5, UR8, R10 ;  /* 0x0000000805157c24 */ /* 0x004fc4000f8e020a */
[----:B0-----:R-:W-:-:S06]  /*11a0*/  IMAD.WIDE.U32 R10, R10, 0x4, R18 ;  /* 0x000000040a0a7825 */ /* 0x001fcc00078e0012 */
[----:B------:R-:W2:Y:S01]  /*11b0*/  LDG.E R11, desc[UR10][R10.64] ;  /* 0x0000000a0a0b7981 */ /* 0x000ea2000c1e1900 */
[----:B---3--:R-:W-:-:S06]  /*11c0*/  IMAD.WIDE R14, R21, 0x4, R14 ;  /* 0x00000004150e7825 */ /* 0x008fcc00078e020e */
[----:B------:R-:W2:Y:S01]  /*11d0*/  LDG.E.CONSTANT R14, desc[UR10][R14.64] ;  /* 0x0000000a0e0e7981 */ /* 0x000ea2000c1e9900 */
[----:B----4-:R-:W-:-:S06]  /*11e0*/  IMAD.WIDE R16, R21, 0x4, R16 ;  /* 0x0000000415107825 */ /* 0x010fcc00078e0210 */
[----:B------:R-:W3:Y:S01]  /*11f0*/  LDG.E R16, desc[UR10][R16.64] ;  /* 0x0000000a10107981 */ /* 0x000ee2000c1e1900 */
[----:B--2---:R-:W-:Y:S01]  /*1200*/  FMUL R18, R14, R11 ;  /* 0x0000000b0e127220 */ /* 0x004fe20000400000 */
[----:B---3-5:R-:W-:-:S04]  /*1210*/  FADD R9, -R9, R16 ;  /* 0x0000001009097221 */ /* 0x028fc80000000100 */
[----:B------:R-:W-:-:S04]  /*1220*/  FMUL R9, R18, R9 ;  /* 0x0000000912097220 */ /* 0x000fc80000400000 */
[----:B------:R-:W0:Y:S02]  /*1230*/  F2F.F64.F32 R18, R9 ;  /* 0x0000000900127310 */ /* 0x000e240000201800 */
[----:B0-----:R-:W-:-:S08]  /*1240*/  DMUL R18, R18, -0.5 ;  /* 0xbfe0000012127828 */ /* 0x001fd00000000000 */
[----:B-1----:R-:W-:-:S10]  /*1250*/  DMUL R18, R12, R18 ;  /* 0x000000120c127228 */ /* 0x002fd40000000000 */
[----:B------:R-:W0:Y:S02]  /*1260*/  F2F.F32.F64 R19, R18 ;  /* 0x0000001200137310 */ /* 0x000e240000301000 */
[----:B0-----:R-:W-:-:S07]  /*1270*/  FADD R26, R26, R19 ;  /* 0x000000131a1a7221 */ /* 0x001fce0000000000 */
.L_x_58:
[----:B------:R-:W-:Y:S05]  /*1280*/  BSYNC.RECONVERGENT B0 ;  /* 0x0000000000007941 */ /* 0x000fea0003800200 */
.L_x_57:
[----:B-----5:R-:W0:Y:S01]  /*1290*/  SHFL.DOWN P1, R9, R26, 0x1, 0x1f ;  /* 0x08201f001a097f89 */ /* 0x020e220000020000 */
[----:B------:R-:W2:Y:S01]  /*12a0*/  S2UR UR9, SR_CgaCtaId ;  /* 0x00000000000979c3 */ /* 0x000ea20000008800 */
[----:B------:R-:W-:Y:S01]  /*12b0*/  UMOV UR8, 0x400 ;  /* 0x0000040000087882 */ /* 0x000fe20000000000 */
[----:B------:R-:W-:Y:S01]  /*12c0*/  BSSY.RECONVERGENT B0, `(.L_x_66) ;  /* 0x000001f000007945 */ /* 0x000fe20003800200 */
[----:B------:R-:W3:Y:S01]  /*12d0*/  S2R R14, SR_LANEID ;  /* 0x00000000000e7919 */ /* 0x000ee20000000000 */
[----:B0-----:R-:W-:Y:S01]  /*12e0*/  @P1 FADD R9, R9, R26 ;  /* 0x0000001a09091221 */ /* 0x001fe20000000000 */
[----:B--2---:R-:W-:-:S04]  /*12f0*/  ULEA UR8, UR9, UR8, 0x18 ;  /* 0x0000000809087291 */ /* 0x004fc8000f8ec0ff */
[----:B------:R-:W0:Y:S01]  /*1300*/  SHFL.DOWN P1, R10, R9, 0x2, 0x1f ;  /* 0x08401f00090a7f89 */ /* 0x000e220000020000 */
[----:B---3--:R-:W-:Y:S01]  /*1310*/  ISETP.NE.AND P2, PT, R14, RZ, PT ;  /* 0x000000ff0e00720c */ /* 0x008fe20003f45270 */
[----:B0-----:R-:W-:Y:S01]  /*1320*/  @P1 FADD R10, R9, R10 ;  /* 0x0000000a090a1221 */ /* 0x001fe20000000000 */
[----:B------:R-:W-:-:S04]  /*1330*/  SHF.R.U32.HI R9, RZ, 0x3, R0 ;  /* 0x00000003ff097819 */ /* 0x000fc80000011600 */
[----:B------:R-:W0:Y:S02]  /*1340*/  SHFL.DOWN P1, R11, R10, 0x4, 0x1f ;  /* 0x08801f000a0b7f89 */ /* 0x000e240000020000 */
[----:B0-----:R-:W-:Y:S01]  /*1350*/  @P1 FADD R11, R10, R11 ;  /* 0x0000000b0a0b1221 */ /* 0x001fe20000000000 */
[----:B------:R-:W-:-:S04]  /*1360*/  LOP3.LUT R10, R9, 0x7c, RZ, 0xc0, !PT ;  /* 0x0000007c090a7812 */ /* 0x000fc800078ec0ff */
[----:B-1----:R-:W0:Y:S02]  /*1370*/  SHFL.DOWN P1, R12, R11, 0x8, 0x1f ;  /* 0x09001f000b0c7f89 */ /* 0x002e240000020000 */
[----:B0-----:R-:W-:Y:S01]  /*1380*/  @P1 FADD R12, R11, R12 ;  /* 0x0000000c0b0c1221 */ /* 0x001fe20000000000 */
[----:B------:R-:W-:-:S04]  /*1390*/  ISETP.NE.AND P1, PT, R0, RZ, PT ;  /* 0x000000ff0000720c */ /* 0x000fc80003f25270 */
[----:B------:R-:W0:Y:S02]  /*13a0*/  SHFL.DOWN P3, R13, R12, 0x10, 0x1f ;  /* 0x0a001f000c0d7f89 */ /* 0x000e240000060000 */
[----:B0-----:R-:W-:-:S05]  /*13b0*/  @P3 FADD R13, R12, R13 ;  /* 0x0000000d0c0d3221 */ /* 0x001fca0000000000 */
[----:B------:R0:W-:Y:S01]  /*13c0*/  @!P2 STS [R10+UR8+0x4], R13 ;  /* 0x0000040d0a00a988 */ /* 0x0001e20008000808 */
[----:B------:R-:W-:Y:S06]  /*13d0*/  BAR.SYNC.DEFER_BLOCKING 0x0 ;  /* 0x0000000000007b1d */ /* 0x000fec0000010000 */
[----:B------:R-:W-:Y:S05]  /*13e0*/  @P1 BRA `(.L_x_67) ;  /* 0x0000000000301947 */ /* 0x000fea0003800000 */
[----:B------:R-:W1:Y:S01]  /*13f0*/  S2UR UR9, SR_CgaCtaId ;  /* 0x00000000000979c3 */ /* 0x000e620000008800 */
[----:B------:R-:W-:-:S07]  /*1400*/  UMOV UR8, 0x400 ;  /* 0x0000040000087882 */ /* 0x000fce0000000000 */
[----:B0-----:R-:W0:Y:S01]  /*1410*/  LDC.64 R10, c[0x0][0x390] ;  /* 0x0000e400ff0a7b82 */ /* 0x001e220000000a00 */
[----:B-1----:R-:W-:Y:S01]  /*1420*/  ULEA UR8, UR9, UR8, 0x18 ;  /* 0x0000000809087291 */ /* 0x002fe2000f8ec0ff */
[----:B0-----:R-:W-:-:S08]  /*1430*/  IMAD.WIDE R10, R5, 0x4, R10 ;  /* 0x00000004050a7825 */ /* 0x001fd000078e020a */
[----:B------:R-:W0:Y:S04]  /*1440*/  LDS.64 R14, [UR8+0x8] ;  /* 0x00000808ff0e7984 */ /* 0x000e280008000a00 */
[----:B------:R-:W1:Y:S01]  /*1450*/  LDS R9, [UR8+0x10] ;  /* 0x00001008ff097984 */ /* 0x000e620008000800 */
[----:B0-----:R-:W-:-:S04]  /*1460*/  FADD R14, R13, R14 ;  /* 0x0000000e0d0e7221 */ /* 0x001fc80000000000 */
[----:B------:R-:W-:-:S04]  /*1470*/  FADD R14, R14, R15 ;  /* 0x0000000f0e0e7221 */ /* 0x000fc80000000000 */
[----:B-1----:R-:W-:-:S05]  /*1480*/  FADD R9, R14, R9 ;  /* 0x000000090e097221 */ /* 0x002fca0000000000 */
[----:B------:R1:W-:Y:S04]  /*1490*/  STS [UR8], R9 ;  /* 0x00000009ff007988 */ /* 0x0003e80008000808 */
[----:B------:R1:W-:Y:S02]  /*14a0*/  STG.E desc[UR10][R10.64], R9 ;  /* 0x000000090a007986 */ /* 0x0003e4000c10190a */
.L_x_67:
[----:B------:R-:W-:Y:S05]  /*14b0*/  BSYNC.RECONVERGENT B0 ;  /* 0x0000000000007941 */ /* 0x000fea0003800200 */
.L_x_66:
[----:B------:R-:W-:Y:S01]  /*14c0*/  BAR.SYNC.DEFER_BLOCKING 0x0 ;  /* 0x0000000000007b1d */ /* 0x000fe20000010000 */
[----:B------:R-:W-:-:S05]  /*14d0*/  MOV R29, RZ ;  /* 0x000000ff001d7202 */ /* 0x000fca0000000f00 */
[----:B------:R-:W2:Y:S01]  /*14e0*/  LDCU UR12, c[0x0][0x3f0] ;  /* 0x00007e00ff0c77ac */ /* 0x000ea20008000800 */
[----:B------:R-:W-:Y:S04]  /*14f0*/  BSSY.RECONVERGENT B0, `(.L_x_68) ;  /* 0x0000105000007945 */ /* 0x000fe80003800200 */
[----:B------:R-:W-:Y:S05]  /*1500*/  @P0 BRA `(.L_x_69) ;  /* 0x00000010000c0947 */ /* 0x000fea0003800000 */
[----:B01----:R-:W0:Y:S08]  /*1510*/  LDC.64 R10, c[0x0][0x3d8] ;  /* 0x0000f600ff0a7b82 */ /* 0x003e300000000a00 */
[----:B------:R-:W1:Y:S01]  /*1520*/  LDC.64 R14, c[0x0][0x3e0] ;  /* 0x0000f800ff0e7b82 */ /* 0x000e620000000a00 */
[----:B0-----:R-:W-:-:S06]  /*1530*/  IMAD.WIDE R10, R5, 0x4, R10 ;  /* 0x00000004050a7825 */ /* 0x001fcc00078e020a */
[----:B------:R-:W3:Y:S01]  /*1540*/  LDG.E R10, desc[UR10][R10.64] ;  /* 0x0000000a0a0a7981 */ /* 0x000ee2000c1e1900 */
[----:B-1----:R-:W-:-:S05]  /*1550*/  IMAD.WIDE R14, R5, 0x4, R14 ;  /* 0x00000004050e7825 */ /* 0x002fca00078e020e */
[----:B------:R0:W5:Y:S01]  /*1560*/  LDG.E R9, desc[UR10][R14.64] ;  /* 0x0000000a0e097981 */ /* 0x000162000c1e1900 */
[----:B------:R-:W1:Y:S01]  /*1570*/  S2UR UR9, SR_CgaCtaId ;  /* 0x00000000000979c3 */ /* 0x000e620000008800 */
[----:B------:R-:W-:Y:S01]  /*1580*/  UMOV UR8, 0x400 ;  /* 0x0000040000087882 */ /* 0x000fe20000000000 */
[----:B------:R-:W-:Y:S01]  /*1590*/  ISETP.GE.U32.AND P0, PT, R6, 0x380, PT ;  /* 0x000003800600780c */ /* 0x000fe20003f06070 */
[----:B------:R-:W-:Y:S01]  /*15a0*/  BSSY.RECONVERGENT B1, `(.L_x_70) ;  /* 0x0000077000017945 */ /* 0x000fe20003800200 */
[----:B------:R-:W-:Y:S01]  /*15b0*/  HFMA2 R29, -RZ, RZ, 0, 0 ;  /* 0x00000000ff1d7431 */ /* 0x000fe200000001ff */
[----:B------:R-:W-:Y:S01]  /*15c0*/  MOV R24, R0 ;  /* 0x0000000000187202 */ /* 0x000fe20000000f00 */
[----:B-1----:R-:W-:-:S09]  /*15d0*/  ULEA UR8, UR9, UR8, 0x18 ;  /* 0x0000000809087291 */ /* 0x002fd2000f8ec0ff */
[----:B------:R-:W1:Y:S02]  /*15e0*/  LDS R16, [UR8] ;  /* 0x00000008ff107984 */ /* 0x000e640008000800 */
[----:B-1----:R-:W1:Y:S02]  /*15f0*/  F2F.F64.F32 R12, R16 ;  /* 0x00000010000c7310 */ /* 0x002e640000201800 */
[----:B-1----:R-:W-:-:S06]  /*1600*/  DMUL R12, R12, R2 ;  /* 0x000000020c0c7228 */ /* 0x002fcc0000000000 */
[----:B---3--:R-:W1:Y:S01]  /*1610*/  F2F.F64.F32 R10, R10 ;  /* 0x0000000a000a7310 */ /* 0x008e620000201800 */
[----:B0-----:R-:W-:Y:S05]  /*1620*/  @!P0 BRA `(.L_x_71) ;  /* 0x0000000400b88947 */ /* 0x001fea0003800000 */
[----:B------:R-:W-:Y:S02]  /*1630*/  MOV R25, RZ ;  /* 0x000000ff00197202 */ /* 0x000fe40000000f00 */
[----:B------:R-:W-:Y:S02]  /*1640*/  MOV R29, RZ ;  /* 0x000000ff001d7202 */ /* 0x000fe40000000f00 */
[----:B------:R-:W-:-:S07]  /*1650*/  MOV R24, R0 ;  /* 0x0000000000187202 */ /* 0x000fce0000000f00 */
.L_x_72:
[----:B------:R-:W0:Y:S01]  /*1660*/  LDC.64 R14, c[0x0][0x380] ;  /* 0x0000e000ff0e7b82 */ /* 0x000e220000000a00 */
[----:B--2---:R-:W-:-:S07]  /*1670*/  IMAD R21, R5, UR12, R24 ;  /* 0x0000000c05157c24 */ /* 0x004fce000f8e0218 */
[----:B------:R-:W2:Y:S01]  /*1680*/  LDC.64 R16, c[0x0][0x3c8] ;  /* 0x0000f200ff107b82 */ /* 0x000ea20000000a00 */
[----:B0-----:R-:W-:-:S05]  /*1690*/  IMAD.WIDE R14, R21, 0x4, R14 ;  /* 0x00000004150e7825 */ /* 0x001fca00078e020e */
[----:B------:R-:W3:Y:S01]  /*16a0*/  LDG.E.CONSTANT R20, desc[UR10][R14.64] ;  /* 0x0000000a0e147981 */ /* 0x000ee2000c1e9900 */
[----:B--2---:R-:W-:-:S03]  /*16b0*/  IMAD.WIDE.U32 R16, R24, 0x4, R16 ;  /* 0x0000000418107825 */ /* 0x004fc600078e0010 */
[----:B------:R-:W2:Y:S04]  /*16c0*/  LDG.E.CONSTANT R26, desc[UR10][R14.64+0x200] ;  /* 0x0002000a0e1a7981 */ /* 0x000ea8000c1e9900 */
[----:B------:R-:W4:Y:S04]  /*16d0*/  LDG.E R22, desc[UR10][R16.64] ;  /* 0x0000000a10167981 */ /* 0x000f28000c1e1900 */
[----:B------:R-:W2:Y:S01]  /*16e0*/  LDG.E R27, desc[UR10][R16.64+0x200] ;  /* 0x0002000a101b7981 */ /* 0x000ea2000c1e1900 */
[----:B---3--:R-:W-:Y:S08]  /*16f0*/  F2F.F64.F32 R18, R20 ;  /* 0x0000001400127310 */ /* 0x008ff00000201800 */
[----:B----4-:R-:W0:Y:S02]  /*1700*/  F2F.F64.F32 R22, R22 ;  /* 0x0000001600167310 */ /* 0x010e240000201800 */
[----:B0-----:R-:W-:Y:S01]  /*1710*/  DMUL R22, R18, -R22 ;  /* 0x8000001612167228 */ /* 0x001fe20000000000 */
[----:B------:R-:W0:Y:S02]  /*1720*/  LDC.64 R18, c[0x0][0x3d0] ;  /* 0x0000f400ff127b82 */ /* 0x000e240000000a00 */
[----:B0-----:R-:W-:-:S05]  /*1730*/  IMAD.WIDE R18, R21, 0x4, R18 ;  /* 0x0000000415127825 */ /* 0x001fca00078e0212 */
[----:B------:R-:W3:Y:S04]  /*1740*/  LDG.E R21, desc[UR10][R18.64] ;  /* 0x0000000a12157981 */ /* 0x000ee8000c1e1900 */
[----:B------:R-:W4:Y:S01]  /*1750*/  LDG.E R28, desc[UR10][R18.64+0x200] ;  /* 0x0002000a121c7981 */ /* 0x000f22000c1e1900 */
[----:B---3-5:R-:W-:-:S06]  /*1760*/  FADD R21, -R9, R21 ;  /* 0x0000001509157221 */ /* 0x028fcc0000000100 */
[----:B------:R-:W0:Y:S02]  /*1770*/  F2F.F64.F32 R20, R21 ;  /* 0x0000001500147310 */ /* 0x000e240000201800 */
[----:B0-----:R-:W-:-:S08]  /*1780*/  DMUL R20, R12, R20 ;  /* 0x000000140c147228 */ /* 0x001fd00000000000 */
[----:B-1----:R-:W-:-:S10]  /*1790*/  DFMA R20, R10, R22, -R20 ;  /* 0x000000160a14722b */ /* 0x002fd40000000814 */
[----:B------:R-:W0:Y:S08]  /*17a0*/  F2F.F32.F64 R20, R20 ;  /* 0x0000001400147310 */ /* 0x000e300000301000 */
[----:B--2---:R-:W-:Y:S01]  /*17b0*/  F2F.F64.F32 R22, R26 ;  /* 0x0000001a00167310 */ /* 0x004fe20000201800 */
[----:B0-----:R-:W-:-:S07]  /*17c0*/  FADD R29, R20, R29 ;  /* 0x0000001d141d7221 */ /* 0x001fce0000000000 */
[----:B------:R-:W0:Y:S01]  /*17d0*/  F2F.F64.F32 R20, R27 ;  /* 0x0000001b00147310 */ /* 0x000e220000201800 */
[----:B----4-:R-:W-:Y:S01]  /*17e0*/  FADD R28, -R9, R28 ;  /* 0x0000001c091c7221 */ /* 0x010fe20000000100 */
[----:B0-----:R-:W-:-:S06]  /*17f0*/  DMUL R22, R22, -R20 ;  /* 0x8000001416167228 */ /* 0x001fcc0000000000 */
[----:B------:R0:W1:Y:S02]  /*1800*/  F2F.F64.F32 R20, R28 ;  /* 0x0000001c00147310 */ /* 0x0000640000201800 */
[----:B0-----:R-:W2:Y:S01]  /*1810*/  LDG.E R28, desc[UR10][R18.64+0x400] ;  /* 0x0004000a121c7981 */ /* 0x001ea2000c1e1900 */
[----:B-1----:R-:W-:-:S08]  /*1820*/  DMUL R20, R12, R20 ;  /* 0x000000140c147228 */ /* 0x002fd00000000000 */
[----:B------:R-:W-:Y:S01]  /*1830*/  DFMA R26, R10, R22, -R20 ;  /* 0x000000160a1a722b */ /* 0x000fe20000000814 */
[----:B------:R-:W3:Y:S04]  /*1840*/  LDG.E.CONSTANT R22, desc[UR10][R14.64+0x400] ;  /* 0x0004000a0e167981 */ /* 0x000ee8000c1e9900 */
[----:B------:R-:W4:Y:S01]  /*1850*/  LDG.E R20, desc[UR10][R16.64+0x400] ;  /* 0x0004000a10147981 */ /* 0x000f22000c1e1900 */
[----:B------:R0:W1:Y:S04]  /*1860*/  F2F.F32.F64 R21, R26 ;  /* 0x0000001a00157310 */ /* 0x0000680000301000 */
[----:B0-----:R-:W4:Y:S04]  /*1870*/  LDG.E.CONSTANT R27, desc[UR10][R14.64+0x600] ;  /* 0x0006000a0e1b7981 */ /* 0x001f28000c1e9900 */
[----:B------:R-:W4:Y:S01]  /*1880*/  LDG.E R26, desc[UR10][R16.64+0x600] ;  /* 0x0006000a101a7981 */ /* 0x000f22000c1e1900 */
[----:B-1----:R-:W-:Y:S01]  /*1890*/  FADD R29, R29, R21 ;  /* 0x000000151d1d7221 */ /* 0x002fe20000000000 */
[----:B--2---:R-:W-:Y:S01]  /*18a0*/  FADD R28, -R9, R28 ;  /* 0x0000001c091c7221 */ /* 0x004fe20000000100 */
[----:B---3--:R-:W-:Y:S08]  /*18b0*/  F2F.F64.F32 R22, R22 ;  /* 0x0000001600167310 */ /* 0x008ff00000201800 */
[----:B----4-:R-:W0:Y:S02]  /*18c0*/  F2F.F64.F32 R20, R20 ;  /* 0x0000001400147310 */ /* 0x010e240000201800 */
[----:B0-----:R-:W-:-:S06]  /*18d0*/  DMUL R20, R22, -R20 ;  /* 0x8000001416147228 */ /* 0x001fcc0000000000 */
[----:B------:R0:W1:Y:S02]  /*18e0*/  F2F.F64.F32 R22, R28 ;  /* 0x0000001c00167310 */ /* 0x0000640000201800 */
[----:B0-----:R-:W2:Y:S01]  /*18f0*/  LDG.E R28, desc[UR10][R18.64+0x800] ;  /* 0x0008000a121c7981 */ /* 0x001ea2000c1e1900 */
[----:B-1----:R-:W-:-:S08]  /*1900*/  DMUL R22, R12, R22 ;  /* 0x000000160c167228 */ /* 0x002fd00000000000 */
[----:B------:R-:W-:-:S10]  /*1910*/  DFMA R22, R10, R20, -R22 ;  /* 0x000000140a16722b */ /* 0x000fd40000000816 */
[----:B------:R0:W-:Y:S02]  /*1920*/  F2F.F32.F64 R23, R22 ;  /* 0x0000001600177310 */ /* 0x0001e40000301000 */
[----:B0-----:R-:W3:Y:S06]  /*1930*/  LDG.E R22, desc[UR10][R18.64+0x600] ;  /* 0x0006000a12167981 */ /* 0x001eec000c1e1900 */
[----:B------:R-:W-:Y:S08]  /*1940*/  F2F.F64.F32 R20, R27 ;  /* 0x0000001b00147310 */ /* 0x000ff00000201800 */
[----:B------:R-:W0:Y:S02]  /*1950*/  F2F.F64.F32 R26, R26 ;  /* 0x0000001a001a7310 */ /* 0x000e240000201800 */
[----:B0-----:R-:W-:Y:S01]  /*1960*/  DMUL R20, R20, -R26 ;  /* 0x8000001a14147228 */ /* 0x001fe20000000000 */
[----:B------:R-:W4:Y:S04]  /*1970*/  LDG.E.CONSTANT R26, desc[UR10][R14.64+0x800] ;  /* 0x0008000a0e1a7981 */ /* 0x000f28000c1e9900 */
[----:B------:R-:W2:Y:S01]  /*1980*/  LDG.E R27, desc[UR10][R16.64+0x800] ;  /* 0x0008000a101b7981 */ /* 0x000ea2000c1e1900 */
[----:B------:R-:W-:Y:S01]  /*1990*/  FADD R29, R29, R23 ;  /* 0x000000171d1d7221 */ /* 0x000fe20000000000 */
[----:B---3--:R-:W-:-:S06]  /*19a0*/  FADD R23, -R9, R22 ;  /* 0x0000001609177221 */ /* 0x008fcc0000000100 */
[----:B------:R-:W0:Y:S02]  /*19b0*/  F2F.F64.F32 R22, R23 ;  /* 0x0000001700167310 */ /* 0x000e240000201800 */
[----:B0-----:R-:W-:-:S08]  /*19c0*/  DMUL R22, R12, R22 ;  /* 0x000000160c167228 */ /* 0x001fd00000000000 */
[----:B------:R-:W-:Y:S02]  /*19d0*/  DFMA R20, R10, R20, -R22 ;  /* 0x000000140a14722b */ /* 0x000fe40000000816 */
[----:B------:R-:W3:Y:S08]  /*19e0*/  LDG.E.CONSTANT R23, desc[UR10][R14.64+0xa00] ;  /* 0x000a000a0e177981 */ /* 0x000ef0000c1e9900 */
[----:B------:R-:W0:Y:S02]  /*19f0*/  F2F.F32.F64 R20, R20 ;  /* 0x0000001400147310 */ /* 0x000e240000301000 */
[----:B0-----:R-:W-:-:S06]  /*1a00*/  FADD R22, R29, R20 ;  /* 0x000000141d167221 */ /* 0x001fcc0000000000 */
[----:B----4-:R-:W-:Y:S08]  /*1a10*/  F2F.F64.F32 R20, R26 ;  /* 0x0000001a00147310 */ /* 0x010ff00000201800 */
[----:B--2---:R-:W0:Y:S02]  /*1a20*/  F2F.F64.F32 R26, R27 ;  /* 0x0000001b001a7310 */ /* 0x004e240000201800 */
[----:B0-----:R-:W-:Y:S01]  /*1a30*/  DMUL R20, R20, -R26 ;  /* 0x8000001a14147228 */ /* 0x001fe20000000000 */
[----:B------:R-:W-:Y:S01]  /*1a40*/  FADD R26, -R9, R28 ;  /* 0x0000001c091a7221 */ /* 0x000fe20000000100 */
[----:B------:R-:W2:Y:S04]  /*1a50*/  LDG.E.CONSTANT R27, desc[UR10][R14.64+0xc00] ;  /* 0x000c000a0e1b7981 */ /* 0x000ea8000c1e9900 */
[----:B------:R0:W1:Y:S01]  /*1a60*/  F2F.F64.F32 R28, R26 ;  /* 0x0000001a001c7310 */ /* 0x0000620000201800 */
[----:B------:R-:W4:Y:S04]  /*1a70*/  LDG.E.CONSTANT R14, desc[UR10][R14.64+0xe00] ;  /* 0x000e000a0e0e7981 */ /* 0x000f28000c1e9900 */
[----:B0-----:R-:W4:Y:S01]  /*1a80*/  LDG.E R26, desc[UR10][R16.64+0xc00] ;  /* 0x000c000a101a7981 */ /* 0x001f22000c1e1900 */
[----:B-1----:R-:W-:-:S08]  /*1a90*/  DMUL R28, R12, R28 ;  /* 0x0000001c0c1c7228 */ /* 0x002fd00000000000 */
[----:B------:R-:W-:Y:S01]  /*1aa0*/  DFMA R28, R10, R20, -R28 ;  /* 0x000000140a1c722b */ /* 0x000fe2000000081c */
[----:B------:R-:W2:Y:S05]  /*1ab0*/  LDG.E R20, desc[UR10][R16.64+0xa00] ;  /* 0x000a000a10147981 */ /* 0x000eaa000c1e1900 */
[----:B------:R0:W1:Y:S04]  /*1ac0*/  F2F.F32.F64 R21, R28 ;  /* 0x0000001c00157310 */ /* 0x0000680000301000 */
[----:B0-----:R-:W4:Y:S01]  /*1ad0*/  LDG.E R29, desc[UR10][R18.64+0xa00] ;  /* 0x000a000a121d7981 */ /* 0x001f22000c1e1900 */
[----:B-1----:R-:W-:-:S03]  /*1ae0*/  FADD R28, R22, R21 ;  /* 0x00000015161c7221 */ /* 0x002fc60000000000 */
[----:B---3--:R-:W-:Y:S08]  /*1af0*/  F2F.F64.F32 R22, R23 ;  /* 0x0000001700167310 */ /* 0x008ff00000201800 */
[----:B--2---:R-:W0:Y:S01]  /*1b00*/  F2F.F64.F32 R20, R20 ;  /* 0x0000001400147310 */ /* 0x004e220000201800 */
[----:B----4-:R-:W-:Y:S01]  /*1b10*/  FADD R29, -R9, R29 ;  /* 0x0000001d091d7221 */ /* 0x010fe20000000100 */
[----:B0-----:R-:W-:-:S06]  /*1b20*/  DMUL R20, R22, -R20 ;  /* 0x8000001416147228 */ /* 0x001fcc0000000000 */
[----:B------:R0:W1:Y:S02]  /*1b30*/  F2F.F64.F32 R22, R29 ;  /* 0x0000001d00167310 */ /* 0x0000640000201800 */
[----:B0-----:R0:W2:Y:S01]  /*1b40*/  LDG.E R29, desc[UR10][R16.64+0xe00] ;  /* 0x000e000a101d7981 */ /* 0x0010a2000c1e1900 */
[----:B-1----:R-:W-:-:S08]  /*1b50*/  DMUL R22, R12, R22 ;  /* 0x000000160c167228 */ /* 0x002fd00000000000 */
[----:B------:R-:W-:-:S10]  /*1b60*/  DFMA R20, R10, R20, -R22 ;  /* 0x000000140a14722b */ /* 0x000fd40000000816 */
[----:B------:R1:W3:Y:S02]  /*1b70*/  F2F.F32.F64 R21, R20 ;  /* 0x0000001400157310 */ /* 0x0002e40000301000 */
[----:B-1----:R-:W4:Y:S04]  /*1b80*/  LDG.E R20, desc[UR10][R18.64+0xc00] ;  /* 0x000c000a12147981 */ /* 0x002f28000c1e1900 */
[----:B------:R-:W4:Y:S02]  /*1b90*/  LDG.E R18, desc[UR10][R18.64+0xe00] ;  /* 0x000e000a12127981 */ /* 0x000f24000c1e1900 */
[----:B------:R-:W-:Y:S08]  /*1ba0*/  F2F.F64.F32 R22, R27 ;  /* 0x0000001b00167310 */ /* 0x000ff00000201800 */
[----:B------:R-:W1:Y:S08]  /*1bb0*/  F2F.F64.F32 R26, R26 ;  /* 0x0000001a001a7310 */ /* 0x000e700000201800 */
[----:B0-----:R-:W-:Y:S01]  /*1bc0*/  F2F.F64.F32 R16, R14 ;  /* 0x0000000e00107310 */ /* 0x001fe20000201800 */
[----:B---3--:R-:W-:Y:S01]  /*1bd0*/  FADD R28, R28, R21 ;  /* 0x000000151c1c7221 */ /* 0x008fe20000000000 */
[----:B-1----:R-:W-:Y:S01]  /*1be0*/  DMUL R22, R22, -R26 ;  /* 0x8000001a16167228 */ /* 0x002fe20000000000 */
[----:B------:R-:W-:-:S04]  /*1bf0*/  IADD3 R25, PT, PT, R25, 0x8, RZ ;  /* 0x0000000819197810 */ /* 0x000fc80007ffe0ff */
[----:B------:R-:W-:Y:S02]  /*1c00*/  ISETP.NE.AND P0, PT, R25, R8, PT ;  /* 0x000000081900720c */ /* 0x000fe40003f05270 */
[----:B------:R-:W-:Y:S01]  /*1c10*/  IADD3 R24, PT, PT, R24, 0x400, RZ ;  /* 0x0000040018187810 */ /* 0x000fe20007ffe0ff */
[----:B--2---:R4:W-:Y:S02]  /*1c20*/  F2F.F64.F32 R14, R29 ;  /* 0x0000001d000e7310 */ /* 0x0049e40000201800 */
[----:B----4-:R-:W-:-:S06]  /*1c30*/  FADD R29, -R9, R20 ;  /* 0x00000014091d7221 */ /* 0x010fcc0000000100 */
[----:B------:R-:W0:Y:S01]  /*1c40*/  F2F.F64.F32 R26, R29 ;  /* 0x0000001d001a7310 */ /* 0x000e220000201800 */
[----:B------:R-:W-:-:S07]  /*1c50*/  FADD R20, -R9, R18 ;  /* 0x0000001209147221 */ /* 0x000fce0000000100 */
[----:B------:R-:W1:Y:S01]  /*1c60*/  F2F.F64.F32 R20, R20 ;  /* 0x0000001400147310 */ /* 0x000e620000201800 */
[----:B0-----:R-:W-:Y:S02]  /*1c70*/  DMUL R26, R12, R26 ;  /* 0x0000001a0c1a7228 */ /* 0x001fe40000000000 */
[----:B------:R-:W-:-:S06]  /*1c80*/  DMUL R14, R16, -R14 ;  /* 0x8000000e100e7228 */ /* 0x000fcc0000000000 */
[----:B------:R-:W-:Y:S02]  /*1c90*/  DFMA R22, R10, R22, -R26 ;  /* 0x000000160a16722b */ /* 0x000fe4000000081a */
[----:B-1----:R-:W-:-:S08]  /*1ca0*/  DMUL R20, R12, R20 ;  /* 0x000000140c147228 */ /* 0x002fd00000000000 */
[----:B------:R-:W-:Y:S01]  /*1cb0*/  DFMA R14, R10, R14, -R20 ;  /* 0x0000000e0a0e722b */ /* 0x000fe20000000814 */
[----:B------:R-:W0:Y:S09]  /*1cc0*/  F2F.F32.F64 R23, R22 ;  /* 0x0000001600177310 */ /* 0x000e320000301000 */
[----:B------:R-:W1:Y:S01]  /*1cd0*/  F2F.F32.F64 R15, R14 ;  /* 0x0000000e000f7310 */ /* 0x000e620000301000 */
[----:B0-----:R-:W-:-:S04]  /*1ce0*/  FADD R28, R28, R23 ;  /* 0x000000171c1c7221 */ /* 0x001fc80000000000 */
[----:B-1----:R-:W-:Y:S01]  /*1cf0*/  FADD R29, R28, R15 ;  /* 0x0000000f1c1d7221 */ /* 0x002fe20000000000 */
[----:B------:R-:W-:Y:S06]  /*1d00*/  @P0 BRA `(.L_x_72) ;  /* 0xfffffff800540947 */ /* 0x000fec000383ffff */
.L_x_71:
[----:B--2---:R-:W-:Y:S05]  /*1d10*/  BSYNC.RECONVERGENT B1 ;  /* 0x0000000000017941 */ /* 0x004fea0003800200 */
.L_x_70:
[----:B------:R-:W-:-:S04]  /*1d20*/  LEA.HI R25, R6, 0x1, RZ, 0x19 ;  /* 0x0000000106197811 */ /* 0x000fc800078fc8ff */
        /* <DEDUP_REMOVED lines=11> */
[----:B------:R-:W3:Y:S01]  /*1de0*/  LDC.64 R18, c[0x0][0x380] ;  /* 0x0000e000ff127b82 */ /* 0x000ee20000000a00 */
[----:B--2---:R-:W-:Y:S02]  /*1df0*/  IMAD R23, R5, UR8, R24 ;  /* 0x0000000805177c24 */ /* 0x004fe4000f8e0218 */
[----:B0-----:R-:W-:-:S05]  /*1e00*/  IMAD.WIDE.U32 R14, R24, 0x4, R14 ;  /* 0x00000004180e7825 */ /* 0x001fca00078e000e */
[----:B------:R-:W2:Y:S01]  /*1e10*/  LDG.E R22, desc[UR10][R14.64] ;  /* 0x0000000a0e167981 */ /* 0x000ea2000c1e1900 */
[----:B---3--:R-:W-:-:S05]  /*1e20*/  IMAD.WIDE R18, R23, 0x4, R18 ;  /* 0x0000000417127825 */ /* 0x008fca00078e0212 */
[----:B------:R-:W3:Y:S01]  /*1e30*/  LDG.E.CONSTANT R28, desc[UR10][R18.64] ;  /* 0x0000000a121c7981 */ /* 0x000ee2000c1e9900 */
[----:B--2---:R0:W-:Y:S08]  /*1e40*/  F2F.F64.F32 R20, R22 ;  /* 0x0000001600147310 */ /* 0x0041f00000201800 */
[----:B---3--:R-:W2:Y:S01]  /*1e50*/  F2F.F64.F32 R16, R28 ;  /* 0x0000001c00107310 */ /* 0x008ea20000201800 */
[----:B0-----:R-:W3:Y:S01]  /*1e60*/  LDG.E.CONSTANT R22, desc[UR10][R18.64+0x200] ;  /* 0x0002000a12167981 */ /* 0x001ee2000c1e9900 */
[----:B--2---:R-:W-:Y:S01]  /*1e70*/  DMUL R20, R16, -R20 ;  /* 0x8000001410147228 */ /* 0x004fe20000000000 */
[----:B------:R-:W0:Y:S02]  /*1e80*/  LDC.64 R16, c[0x0][0x3d0] ;  /* 0x0000f400ff107b82 */ /* 0x000e240000000a00 */
[----:B0-----:R-:W-:-:S05]  /*1e90*/  IMAD.WIDE R16, R23, 0x4, R16 ;  /* 0x0000000417107825 */ /* 0x001fca00078e0210 */
[----:B------:R-:W2:Y:S02]  /*1ea0*/  LDG.E R26, desc[UR10][R16.64] ;  /* 0x0000000a101a7981 */ /* 0x000ea4000c1e1900 */
[----:B--2--5:R-:W-:-:S04]  /*1eb0*/  FADD R23, -R9, R26 ;  /* 0x0000001a09177221 */ /* 0x024fc80000000100 */
[----:B------:R-:W0:Y:S02]  /*1ec0*/  F2F.F64.F32 R26, R23 ;  /* 0x00000017001a7310 */ /* 0x000e240000201800 */
[----:B0-----:R-:W-:-:S08]  /*1ed0*/  DMUL R26, R12, R26 ;  /* 0x0000001a0c1a7228 */ /* 0x001fd00000000000 */
[----:B-1----:R-:W-:Y:S01]  /*1ee0*/  DFMA R26, R10, R20, -R26 ;  /* 0x000000140a1a722b */ /* 0x002fe2000000081a */
[----:B------:R-:W2:Y:S05]  /*1ef0*/  LDG.E R20, desc[UR10][R14.64+0x200] ;  /* 0x0002000a0e147981 */ /* 0x000eaa000c1e1900 */
[----:B------:R0:W1:Y:S04]  /*1f00*/  F2F.F32.F64 R28, R26 ;  /* 0x0000001a001c7310 */ /* 0x0000680000301000 */
[----:B0-----:R-:W4:Y:S04]  /*1f10*/  LDG.E R26, desc[UR10][R16.64+0x200] ;  /* 0x0002000a101a7981 */ /* 0x001f28000c1e1900 */
[----:B---3--:R-:W-:Y:S01]  /*1f20*/  F2F.F64.F32 R22, R22 ;  /* 0x0000001600167310 */ /* 0x008fe20000201800 */
[----:B------:R-:W3:Y:S01]  /*1f30*/  LDG.E.CONSTANT R27, desc[UR10][R18.64+0x400] ;  /* 0x0004000a121b7981 */ /* 0x000ee2000c1e9900 */
[----:B-1----:R-:W-:-:S03]  /*1f40*/  FADD R29, R29, R28 ;  /* 0x0000001c1d1d7221 */ /* 0x002fc60000000000 */
[----:B------:R-:W3:Y:S04]  /*1f50*/  LDG.E R28, desc[UR10][R14.64+0x400] ;  /* 0x0004000a0e1c7981 */ /* 0x000ee8000c1e1900 */
[----:B------:R-:W3:Y:S04]  /*1f60*/  LDG.E.CONSTANT R18, desc[UR10][R18.64+0x600] ;  /* 0x0006000a12127981 */ /* 0x000ee8000c1e9900 */
[----:B------:R-:W3:Y:S01]  /*1f70*/  LDG.E R14, desc[UR10][R14.64+0x600] ;  /* 0x0006000a0e0e7981 */ /* 0x000ee2000c1e1900 */
[----:B--2---:R-:W0:Y:S01]  /*1f80*/  F2F.F64.F32 R20, R20 ;  /* 0x0000001400147310 */ /* 0x004e220000201800 */
[----:B----4-:R-:W-:Y:S01]  /*1f90*/  FADD R26, -R9, R26 ;  /* 0x0000001a091a7221 */ /* 0x010fe20000000100 */
[----:B0-----:R-:W-:-:S06]  /*1fa0*/  DMUL R20, R22, -R20 ;  /* 0x8000001416147228 */ /* 0x001fcc0000000000 */
[----:B------:R-:W0:Y:S02]  /*1fb0*/  F2F.F64.F32 R22, R26 ;  /* 0x0000001a00167310 */ /* 0x000e240000201800 */
[----:B0-----:R-:W-:-:S08]  /*1fc0*/  DMUL R22, R12, R22 ;  /* 0x000000160c167228 */ /* 0x001fd00000000000 */
[----:B------:R-:W-:-:S10]  /*1fd0*/  DFMA R20, R10, R20, -R22 ;  /* 0x000000140a14722b */ /* 0x000fd40000000816 */
[----:B------:R0:W1:Y:S02]  /*1fe0*/  F2F.F32.F64 R21, R20 ;  /* 0x0000001400157310 */ /* 0x0000640000301000 */
[----:B0-----:R-:W2:Y:S04]  /*1ff0*/  LDG.E R20, desc[UR10][R16.64+0x400] ;  /* 0x0004000a10147981 */ /* 0x001ea8000c1e1900 */
[----:B------:R-:W4:Y:S02]  /*2000*/  LDG.E R16, desc[UR10][R16.64+0x600] ;  /* 0x0006000a10107981 */ /* 0x000f24000c1e1900 */
[----:B---3--:R-:W-:Y:S08]  /*2010*/  F2F.F64.F32 R22, R28 ;  /* 0x0000001c00167310 */ /* 0x008ff00000201800 */
[----:B------:R-:W0:Y:S01]  /*2020*/  F2F.F64.F32 R26, R27 ;  /* 0x0000001b001a7310 */ /* 0x000e220000201800 */
[----:B-1----:R-:W-:Y:S01]  /*2030*/  FADD R29, R29, R21 ;  /* 0x000000151d1d7221 */ /* 0x002fe20000000000 */
[----:B0-----:R-:W-:-:S06]  /*2040*/  DMUL R22, R26, -R22 ;  /* 0x800000161a167228 */ /* 0x001fcc0000000000 */
[----:B------:R-:W-:Y:S08]  /*2050*/  F2F.F64.F32 R14, R14 ;  /* 0x0000000e000e7310 */ /* 0x000ff00000201800 */
[----:B------:R-:W0:Y:S02]  /*2060*/  F2F.F64.F32 R18, R18 ;  /* 0x0000001200127310 */ /* 0x000e240000201800 */
[----:B0-----:R-:W-:Y:S01]  /*2070*/  DMUL R14, R18, -R14 ;  /* 0x8000000e120e7228 */ /* 0x001fe20000000000 */
[----:B------:R-:W-:Y:S01]  /*2080*/  IADD3 R24, PT, PT, R24, 0x200, RZ ;  /* 0x0000020018187810 */ /* 0x000fe20007ffe0ff */
[----:B--2---:R-:W-:-:S06]  /*2090*/  FADD R26, -R9, R20 ;  /* 0x00000014091a7221 */ /* 0x004fcc0000000100 */
[----:B------:R-:W0:Y:S01]  /*20a0*/  F2F.F64.F32 R26, R26 ;  /* 0x0000001a001a7310 */ /* 0x000e220000201800 */
[----:B----4-:R-:W-:-:S07]  /*20b0*/  FADD R28, -R9, R16 ;  /* 0x00000010091c7221 */ /* 0x010fce0000000100 */
[----:B------:R-:W1:Y:S01]  /*20c0*/  F2F.F64.F32 R20, R28 ;  /* 0x0000001c00147310 */ /* 0x000e620000201800 */
[C---:B0-----:R-:W-:Y:S02]  /*20d0*/  DMUL R26, R12.reuse, R26 ;  /* 0x0000001a0c1a7228 */ /* 0x041fe40000000000 */
[----:B-1----:R-:W-:-:S06]  /*20e0*/  DMUL R20, R12, R20 ;  /* 0x000000140c147228 */ /* 0x002fcc0000000000 */
[C---:B------:R-:W-:Y:S02]  /*20f0*/  DFMA R22, R10.reuse, R22, -R26 ;  /* 0x000000160a16722b */ /* 0x040fe4000000081a */
[----:B------:R-:W-:-:S08]  /*2100*/  DFMA R14, R10, R14, -R20 ;  /* 0x0000000e0a0e722b */ /* 0x000fd00000000814 */
[----:B------:R-:W0:Y:S08]  /*2110*/  F2F.F32.F64 R22, R22 ;  /* 0x0000001600167310 */ /* 0x000e300000301000 */
[----:B------:R-:W1:Y:S01]  /*2120*/  F2F.F32.F64 R14, R14 ;  /* 0x0000000e000e7310 */ /* 0x000e620000301000 */
[----:B0-----:R-:W-:-:S04]  /*2130*/  FADD R29, R29, R22 ;  /* 0x000000161d1d7221 */ /* 0x001fc80000000000 */
[----:B-1----:R-:W-:-:S07]  /*2140*/  FADD R29, R29, R14 ;  /* 0x0000000e1d1d7221 */ /* 0x002fce0000000000 */
.L_x_74:
[----:B------:R-:W-:Y:S05]  /*2150*/  BSYNC.RECONVERGENT B1 ;  /* 0x0000000000017941 */ /* 0x000fea0003800200 */
.L_x_73:
        /* <DEDUP_REMOVED lines=15> */
[----:B------:R0:W3:Y:S01]  /*2250*/  LDG.E R18, desc[UR10][R20.64+0x200] ;  /* 0x0002000a14127981 */ /* 0x0000e2000c1e1900 */
[----:B----4-:R-:W-:-:S03]  /*2260*/  IMAD.WIDE R14, R19, 0x4, R14 ;  /* 0x00000004130e7825 */ /* 0x010fc600078e020e */
[----:B------:R-:W4:Y:S04]  /*2270*/  LDG.E.CONSTANT R19, desc[UR10][R26.64] ;  /* 0x0000000a1a137981 */ /* 0x000f28000c1e9900 */
[----:B------:R-:W3:Y:S04]  /*2280*/  LDG.E R28, desc[UR10][R14.64] ;  /* 0x0000000a0e1c7981 */ /* 0x000ee8000c1e1900 */
[----:B------:R-:W3:Y:S04]  /*2290*/  LDG.E R25, desc[UR10][R14.64+0x200] ;  /* 0x0002000a0e197981 */ /* 0x000ee8000c1e1900 */
[----:B------:R-:W3:Y:S01]  /*22a0*/  LDG.E.CONSTANT R26, desc[UR10][R26.64+0x200] ;  /* 0x0002000a1a1a7981 */ /* 0x000ee2000c1e9900 */
[----:B------:R-:W-:Y:S01]  /*22b0*/  IADD3 R24, PT, PT, R24, 0x100, RZ ;  /* 0x0000010018187810 */ /* 0x000fe20007ffe0ff */
[----:B--2---:R-:W-:Y:S08]  /*22c0*/  F2F.F64.F32 R22, R22 ;  /* 0x0000001600167310 */ /* 0x004ff00000201800 */
[----:B----4-:R-:W2:Y:S01]  /*22d0*/  F2F.F64.F32 R16, R19 ;  /* 0x0000001300107310 */ /* 0x010ea20000201800 */
[----:B---3-5:R-:W-:-:S07]  /*22e0*/  FADD R28, -R9, R28 ;  /* 0x0000001c091c7221 */ /* 0x028fce0000000100 */
[----:B0-----:R-:W0:Y:S01]  /*22f0*/  F2F.F64.F32 R20, R28 ;  /* 0x0000001c00147310 */ /* 0x001e220000201800 */
[----:B------:R-:W-:Y:S01]  /*2300*/  FADD R25, -R9, R25 ;  /* 0x0000001909197221 */ /* 0x000fe20000000100 */
[----:B--2---:R-:W-:-:S06]  /*2310*/  DMUL R22, R16, -R22 ;  /* 0x8000001610167228 */ /* 0x004fcc0000000000 */
[----:B------:R-:W-:Y:S08]  /*2320*/  F2F.F64.F32 R14, R18 ;  /* 0x00000012000e7310 */ /* 0x000ff00000201800 */
[----:B------:R-:W2:Y:S08]  /*2330*/  F2F.F64.F32 R18, R26 ;  /* 0x0000001a00127310 */ /* 0x000eb00000201800 */
[----:B------:R-:W3:Y:S01]  /*2340*/  F2F.F64.F32 R16, R25 ;  /* 0x0000001900107310 */ /* 0x000ee20000201800 */
[----:B0-----:R-:W-:-:S02]  /*2350*/  DMUL R20, R12, R20 ;  /* 0x000000140c147228 */ /* 0x001fc40000000000 */
[----:B--2---:R-:W-:-:S06]  /*2360*/  DMUL R14, R18, -R14 ;  /* 0x8000000e120e7228 */ /* 0x004fcc0000000000 */
[----:B-1----:R-:W-:Y:S02]  /*2370*/  DFMA R20, R10, R22, -R20 ;  /* 0x000000160a14722b */ /* 0x002fe40000000814 */
[----:B---3--:R-:W-:-:S08]  /*2380*/  DMUL R16, R12, R16 ;  /* 0x000000100c107228 */ /* 0x008fd00000000000 */
[----:B------:R-:W-:Y:S01]  /*2390*/  DFMA R14, R10, R14, -R16 ;  /* 0x0000000e0a0e722b */ /* 0x000fe20000000810 */
[----:B------:R-:W0:Y:S09]  /*23a0*/  F2F.F32.F64 R20, R20 ;  /* 0x0000001400147310 */ /* 0x000e320000301000 */
[----:B------:R-:W1:Y:S01]  /*23b0*/  F2F.F32.F64 R14, R14 ;  /* 0x0000000e000e7310 */ /* 0x000e620000301000 */
[----:B0-----:R-:W-:-:S04]  /*23c0*/  FADD R29, R29, R20 ;  /* 0x000000141d1d7221 */ /* 0x001fc80000000000 */
[----:B-1----:R-:W-:-:S07]  /*23d0*/  FADD R29, R29, R14 ;  /* 0x0000000e1d1d7221 */ /* 0x002fce0000000000 */
.L_x_76:
[----:B------:R-:W-:Y:S05]  /*23e0*/  BSYNC.RECONVERGENT B1 ;  /* 0x0000000000017941 */ /* 0x000fea0003800200 */
.L_x_75:
[----:B------:R-:W-:Y:S05]  /*23f0*/  @P3 BRA `(.L_x_69) ;  /* 0x0000000000503947 */ /* 0x000fea0003800000 */
[----:B------:R-:W0:Y:S01]  /*2400*/  LDC.64 R16, c[0x0][0x3d0] ;  /* 0x0000f400ff107b82 */ /* 0x000e220000000a00 */
[----:B------:R-:W2:Y:S07]  /*2410*/  LDCU UR8, c[0x0][0x3f0] ;  /* 0x00007e00ff0877ac */ /* 0x000eae0008000800 */
[----:B------:R-:W3:Y:S08]  /*2420*/  LDC.64 R14, c[0x0][0x3c8] ;  /* 0x0000f200ff0e7b82 */ /* 0x000ef00000000a00 */
[----:B------:R-:W4:Y:S01]  /*2430*/  LDC.64 R18, c[0x0][0x380] ;  /* 0x0000e000ff127b82 */ /* 0x000f220000000a00 */
[----:B--2---:R-:W-:-:S04]  /*2440*/  IMAD R21, R5, UR8, R24 ;  /* 0x0000000805157c24 */ /* 0x004fc8000f8e0218 */
[----:B0-----:R-:W-:-:S06]  /*2450*/  IMAD.WIDE R16, R21, 0x4, R16 ;  /* 0x0000000415107825 */ /* 0x001fcc00078e0210 */
[----:B------:R-:W2:Y:S01]  /*2460*/  LDG.E R16, desc[UR10][R16.64] ;  /* 0x0000000a10107981 */ /* 0x000ea2000c1e1900 */
[----:B---3--:R-:W-:-:S06]  /*2470*/  IMAD.WIDE.U32 R14, R24, 0x4, R14 ;  /* 0x00000004180e7825 */ /* 0x008fcc00078e000e */
[----:B------:R-:W3:Y:S01]  /*2480*/  LDG.E R14, desc[UR10][R14.64] ;  /* 0x0000000a0e0e7981 */ /* 0x000ee2000c1e1900 */
[----:B----4-:R-:W-:-:S06]  /*2490*/  IMAD.WIDE R18, R21, 0x4, R18 ;  /* 0x0000000415127825 */ /* 0x010fcc00078e0212 */
[----:B------:R-:W4:Y:S01]  /*24a0*/  LDG.E.CONSTANT R18, desc[UR10][R18.64] ;  /* 0x0000000a12127981 */ /* 0x000f22000c1e9900 */
[----:B--2--5:R-:W-:-:S04]  /*24b0*/  FADD R9, -R9, R16 ;  /* 0x0000001009097221 */ /* 0x024fc80000000100 */
[----:B------:R-:W0:Y:S08]  /*24c0*/  F2F.F64.F32 R24, R9 ;  /* 0x0000000900187310 */ /* 0x000e300000201800 */
[----:B---3--:R-:W-:Y:S08]  /*24d0*/  F2F.F64.F32 R20, R14 ;  /* 0x0000000e00147310 */ /* 0x008ff00000201800 */
[----:B----4-:R-:W2:Y:S01]  /*24e0*/  F2F.F64.F32 R22, R18 ;  /* 0x0000001200167310 */ /* 0x010ea20000201800 */
[----:B0-----:R-:W-:-:S02]  /*24f0*/  DMUL R24, R12, R24 ;  /* 0x000000180c187228 */ /* 0x001fc40000000000 */
[----:B--2---:R-:W-:-:S08]  /*2500*/  DMUL R20, R22, -R20 ;  /* 0x8000001416147228 */ /* 0x004fd00000000000 */
[----:B-1----:R-:W-:-:S10]  /*2510*/  DFMA R20, R10, R20, -R24 ;  /* 0x000000140a14722b */ /* 0x002fd40000000818 */
[----:B------:R-:W0:Y:S02]  /*2520*/  F2F.F32.F64 R20, R20 ;  /* 0x0000001400147310 */ /* 0x000e240000301000 */
[----:B0-----:R-:W-:-:S07]  /*2530*/  FADD R29, R29, R20 ;  /* 0x000000141d1d7221 */ /* 0x001fce0000000000 */
.L_x_69:
[----:B--2---:R-:W-:Y:S05]  /*2540*/  BSYNC.RECONVERGENT B0 ;  /* 0x0000000000007941 */ /* 0x004fea0003800200 */
.L_x_68:
[----:B01----:R-:W0:Y:S01]  /*2550*/  SHFL.DOWN P0, R10, R29, 0x1, 0x1f ;  /* 0x08201f001d0a7f89 */ /* 0x003e220000000000 */
[----:B------:R-:W1:Y:S01]  /*2560*/  S2UR UR9, SR_CgaCtaId ;  /* 0x00000000000979c3 */ /* 0x000e620000008800 */
[----:B------:R-:W-:Y:S01]  /*2570*/  UMOV UR8, 0x400 ;  /* 0x0000040000087882 */ /* 0x000fe20000000000 */
[----:B------:R-:W-:Y:S01]  /*2580*/  SHF.R.U32.HI R14, RZ, 0x3, R0 ;  /* 0x00000003ff0e7819 */ /* 0x000fe20000011600 */
[----:B------:R-:W-:Y:S03]  /*2590*/  BSSY.RECONVERGENT B0, `(.L_x_77) ;  /* 0x000001a000007945 */ /* 0x000fe60003800200 */
[----:B------:R-:W-:Y:S01]  /*25a0*/  LOP3.LUT R14, R14, 0x7c, RZ, 0xc0, !PT ;  /* 0x0000007c0e0e7812 */ /* 0x000fe200078ec0ff */
[----:B0-----:R-:W-:Y:S01]  /*25b0*/  @P0 FADD R10, R10, R29 ;  /* 0x0000001d0a0a0221 */ /* 0x001fe20000000000 */
[----:B-1----:R-:W-:-:S04]  /*25c0*/  ULEA UR8, UR9, UR8, 0x18 ;  /* 0x0000000809087291 */ /* 0x002fc8000f8ec0ff */
[----:B-----5:R-:W0:Y:S02]  /*25d0*/  SHFL.DOWN P0, R9, R10, 0x2, 0x1f ;  /* 0x08401f000a097f89 */ /* 0x020e240000000000 */
[----:B0-----:R-:W-:-:S05]  /*25e0*/  @P0 FADD R9, R10, R9 ;  /* 0x000000090a090221 */ /* 0x001fca0000000000 */
[----:B------:R-:W0:Y:S02]  /*25f0*/  SHFL.DOWN P0, R12, R9, 0x4, 0x1f ;  /* 0x08801f00090c7f89 */ /* 0x000e240000000000 */
[----:B0-----:R-:W-:-:S05]  /*2600*/  @P0 FADD R12, R9, R12 ;  /* 0x0000000c090c0221 */ /* 0x001fca0000000000 */
[----:B------:R-:W0:Y:S02]  /*2610*/  SHFL.DOWN P0, R11, R12, 0x8, 0x1f ;  /* 0x09001f000c0b7f89 */ /* 0x000e240000000000 */
[----:B0-----:R-:W-:-:S05]  /*2620*/  @P0 FADD R11, R12, R11 ;  /* 0x0000000b0c0b0221 */ /* 0x001fca0000000000 */
[----:B------:R-:W0:Y:S02]  /*2630*/  SHFL.DOWN P0, R13, R11, 0x10, 0x1f ;  /* 0x0a001f000b0d7f89 */ /* 0x000e240000000000 */
[----:B0-----:R-:W-:-:S05]  /*2640*/  @P0 FADD R13, R11, R13 ;  /* 0x0000000d0b0d0221 */ /* 0x001fca0000000000 */
[----:B------:R0:W-:Y:S01]  /*2650*/  @!P2 STS [R14+UR8+0x4], R13 ;  /* 0x0000040d0e00a988 */ /* 0x0001e20008000808 */
[----:B------:R-:W-:Y:S06]  /*2660*/  BAR.SYNC.DEFER_BLOCKING 0x0 ;  /* 0x0000000000007b1d */ /* 0x000fec0000010000 */
[----:B------:R-:W-:Y:S05]  /*2670*/  @P1 BRA `(.L_x_78) ;  /* 0x00000000002c1947 */ /* 0x000fea0003800000 */
[----:B------:R-:W1:Y:S01]  /*2680*/  S2UR UR9, SR_CgaCtaId ;  /* 0x00000000000979c3 */ /* 0x000e620000008800 */
[----:B------:R-:W-:-:S07]  /*2690*/  UMOV UR8, 0x400 ;  /* 0x0000040000087882 */ /* 0x000fce0000000000 */
[----:B------:R-:W2:Y:S01]  /*26a0*/  LDC.64 R10, c[0x0][0x398] ;  /* 0x0000e600ff0a7b82 */ /* 0x000ea20000000a00 */
[----:B-1----:R-:W-:Y:S01]  /*26b0*/  ULEA UR8, UR9, UR8, 0x18 ;  /* 0x0000000809087291 */ /* 0x002fe2000f8ec0ff */
[----:B--2---:R-:W-:-:S08]  /*26c0*/  IMAD.WIDE R10, R5, 0x4, R10 ;  /* 0x00000004050a7825 */ /* 0x004fd000078e020a */
[----:B0-----:R-:W0:Y:S04]  /*26d0*/  LDS.64 R14, [UR8+0x8] ;  /* 0x00000808ff0e7984 */ /* 0x001e280008000a00 */
[----:B------:R-:W1:Y:S01]  /*26e0*/  LDS R9, [UR8+0x10] ;  /* 0x00001008ff097984 */ /* 0x000e620008000800 */
[----:B0-----:R-:W-:-:S04]  /*26f0*/  FADD R14, R13, R14 ;  /* 0x0000000e0d0e7221 */ /* 0x001fc80000000000 */
[----:B------:R-:W-:-:S04]  /*2700*/  FADD R14, R14, R15 ;  /* 0x0000000f0e0e7221 */ /* 0x000fc80000000000 */
[----:B-1----:R-:W-:-:S05]  /*2710*/  FADD R9, R14, R9 ;  /* 0x000000090e097221 */ /* 0x002fca0000000000 */
[----:B------:R1:W-:Y:S02]  /*2720*/  STG.E desc[UR10][R10.64], R9 ;  /* 0x000000090a007986 */ /* 0x0003e4000c10190a */
.L_x_78:
[----:B------:R-:W-:Y:S05]  /*2730*/  BSYNC.RECONVERGENT B0 ;  /* 0x0000000000007941 */ /* 0x000fea0003800200 */
.L_x_77:
[----:B------:R-:W2:Y:S01]  /*2740*/  LDCU UR8, c[0x0][0x388] ;  /* 0x00007100ff0877ac */ /* 0x000ea20008000800 */
[----:B------:R-:W-:-:S04]  /*2750*/  IADD3 R5, PT, PT, R4, R5, RZ ;  /* 0x0000000504057210 */ /* 0x000fc80007ffe0ff */
[----:B--2---:R-:W-:-:S13]  /*2760*/  ISETP.GE.AND P0, PT, R5, UR8, PT ;  /* 0x0000000805007c0c */ /* 0x004fda000bf06270 */
[----:B------:R-:W-:Y:S05]  /*2770*/  @!P0 BRA `(.L_x_79) ;  /* 0xffffffd800cc8947 */ /* 0x000fea000383ffff */
[----:B------:R-:W-:Y:S05]  /*2780*/  EXIT ;  /* 0x000000000000794d */ /* 0x000fea0003800000 */
        .weak           $__internal_3_$__cuda_sm20_div_rn_f64_full
        .type           $__internal_3_$__cuda_sm20_div_rn_f64_full,@function
        .size           $__internal_3_$__cuda_sm20_div_rn_f64_full,(.L_x_207 - $__internal_3_$__cuda_sm20_div_rn_f64_full)
$__internal_3_$__cuda_sm20_div_rn_f64_full:
[C---:B------:R-:W-:Y:S02]  /*2790*/  FSETP.GEU.AND P0, PT, |R7|.reuse, 1.469367938527859385e-39, PT ;  /* 0x001000000700780b */ /* 0x040fe40003f0e200 */
[C---:B------:R-:W-:Y:S02]  /*27a0*/  LOP3.LUT R2, R7.reuse, 0x800fffff, RZ, 0xc0, !PT ;  /* 0x800fffff07027812 */ /* 0x040fe400078ec0ff */
[----:B------:R-:W-:Y:S02]  /*27b0*/  MOV R8, 0x1 ;  /* 0x0000000100087802 */ /* 0x000fe40000000f00 */
[----:B------:R-:W-:Y:S02]  /*27c0*/  LOP3.LUT R3, R2, 0x3ff00000, RZ, 0xfc, !PT ;  /* 0x3ff0000002037812 */ /* 0x000fe400078efcff */
[----:B------:R-:W-:Y:S02]  /*27d0*/  MOV R2, R6 ;  /* 0x0000000600027202 */ /* 0x000fe40000000f00 */
[----:B------:R-:W-:-:S02]  /*27e0*/  LOP3.LUT R13, R7, 0x7ff00000, RZ, 0xc0, !PT ;  /* 0x7ff00000070d7812 */ /* 0x000fc400078ec0ff */
[----:B------:R-:W-:Y:S01]  /*27f0*/  MOV R12, 0x1ca00000 ;  /* 0x1ca00000000c7802 */ /* 0x000fe20000000f00 */
[----:B------:R-:W-:Y:S01]  /*2800*/  @!P0 DMUL R2, R6, 8.98846567431157953865e+307 ;  /* 0x7fe0000006028828 */ /* 0x000fe20000000000 */
[----:B------:R-:W-:Y:S02]  /*2810*/  ISETP.LE.U32.AND P1, PT, R13, 0x40000000, PT ;  /* 0x400000000d00780c */ /* 0x000fe40003f23070 */
[----:B------:R-:W-:Y:S02]  /*2820*/  MOV R19, 0x40000000 ;  /* 0x4000000000137802 */ /* 0x000fe40000000f00 */
[----:B------:R-:W-:Y:S01]  /*2830*/  MOV R18, R13 ;  /* 0x0000000d00127202 */ /* 0x000fe20000000f00 */
[----:B------:R-:W0:Y:S01]  /*2840*/  MUFU.RCP64H R9, R3 ;  /* 0x0000000300097308 */ /* 0x000e220000001800 */
[----:B------:R-:W-:-:S03]  /*2850*/  IADD3 R13, PT, PT, R19, -0x1, RZ ;  /* 0xffffffff130d7810 */ /* 0x000fc60007ffe0ff */
[----:B------:R-:W-:Y:S02]  /*2860*/  @!P0 LOP3.LUT R18, R3, 0x7ff00000, RZ, 0xc0, !PT ;  /* 0x7ff0000003128812 */ /* 0x000fe400078ec0ff */
[----:B------:R-:W-:Y:S02]  /*2870*/  ISETP.GT.U32.AND P0, PT, R13, 0x7feffffe, PT ;  /* 0x7feffffe0d00780c */ /* 0x000fe40003f04070 */
[----:B------:R-:W-:-:S04]  /*2880*/  IADD3 R13, PT, PT, R18, -0x1, RZ ;  /* 0xffffffff120d7810 */ /* 0x000fc80007ffe0ff */
[----:B------:R-:W-:Y:S01]  /*2890*/  ISETP.GT.U32.OR P0, PT, R13, 0x7feffffe, P0 ;  /* 0x7feffffe0d00780c */ /* 0x000fe20000704470 */
[----:B0-----:R-:W-:-:S08]  /*28a0*/  DFMA R10, R8, -R2, 1 ;  /* 0x3ff00000080a742b */ /* 0x001fd00000000802 */
[----:B------:R-:W-:-:S08]  /*28b0*/  DFMA R10, R10, R10, R10 ;  /* 0x0000000a0a0a722b */ /* 0x000fd0000000000a */
[----:B------:R-:W-:-:S08]  /*28c0*/  DFMA R10, R8, R10, R8 ;  /* 0x0000000a080a722b */ /* 0x000fd00000000008 */
[----:B------:R-:W-:-:S08]  /*28d0*/  DFMA R8, R10, -R2, 1 ;  /* 0x3ff000000a08742b */ /* 0x000fd00000000802 */
[----:B------:R-:W-:Y:S01]  /*28e0*/  DFMA R10, R10, R8, R10 ;  /* 0x000000080a0a722b */ /* 0x000fe2000000000a */
[----:B------:R-:W-:Y:S02]  /*28f0*/  SEL R9, R12, 0x63400000, !P1 ;  /* 0x634000000c097807 */ /* 0x000fe40004800000 */
[----:B------:R-:W-:-:S06]  /*2900*/  MOV R8, RZ ;  /* 0x000000ff00087202 */ /* 0x000fcc0000000f00 */
[----:B------:R-:W-:-:S08]  /*2910*/  DMUL R14, R10, R8 ;  /* 0x000000080a0e7228 */ /* 0x000fd00000000000 */
[----:B------:R-:W-:-:S08]  /*2920*/  DFMA R16, R14, -R2, R8 ;  /* 0x800000020e10722b */ /* 0x000fd00000000008 */
[----:B------:R-:W-:Y:S01]  /*2930*/  DFMA R10, R10, R16, R14 ;  /* 0x000000100a0a722b */ /* 0x000fe2000000000e */
[----:B------:R-:W-:Y:S10]  /*2940*/  @P0 BRA `(.L_x_80) ;  /* 0x0000000000740947 */ /* 0x000ff40003800000 */
[----:B------:R-:W-:Y:S02]  /*2950*/  LOP3.LUT R15, R7, 0x7ff00000, RZ, 0xc0, !PT ;  /* 0x7ff00000070f7812 */ /* 0x000fe400078ec0ff */
[----:B------:R-:W-:Y:S02]  /*2960*/  MOV R13, 0x40000000 ;  /* 0x40000000000d7802 */ /* 0x000fe40000000f00 */
[C---:B------:R-:W-:Y:S02]  /*2970*/  IADD3 R14, PT, PT, -R15.reuse, RZ, RZ ;  /* 0x000000ff0f0e7210 */ /* 0x040fe40007ffe1ff */
[----:B------:R-:W-:Y:S02]  /*2980*/  ISETP.LE.U32.AND P0, PT, R15, 0x40000000, PT ;  /* 0x400000000f00780c */ /* 0x000fe40003f03070 */
[----:B------:R-:W-:Y:S02]  /*2990*/  VIADDMNMX R13, R14, R13, 0xb9600000, !PT ;  /* 0xb96000000e0d7446 */ /* 0x000fe4000780010d */
[----:B------:R-:W-:-:S02]  /*29a0*/  SEL R12, R12, 0x63400000, !P0 ;  /* 0x634000000c0c7807 */ /* 0x000fc40004000000 */
[----:B------:R-:W-:Y:S02]  /*29b0*/  VIMNMX R13, PT, PT, R13, 0x46a00000, PT ;  /* 0x46a000000d0d7848 */ /* 0x000fe40003fe0100 */
[----:B------:R-:W-:Y:S02]  /*29c0*/  MOV R14, RZ ;  /* 0x000000ff000e7202 */ /* 0x000fe40000000f00 */
[----:B------:R-:W-:-:S04]  /*29d0*/  IADD3 R16, PT, PT, R13, -R12, RZ ;  /* 0x8000000c0d107210 */ /* 0x000fc80007ffe0ff */
[----:B------:R-:W-:-:S06]  /*29e0*/  IADD3 R15, PT, PT, R16, 0x7fe00000, RZ ;  /* 0x7fe00000100f7810 */ /* 0x000fcc0007ffe0ff */
[----:B------:R-:W-:-:S10]  /*29f0*/  DMUL R12, R10, R14 ;  /* 0x0000000e0a0c7228 */ /* 0x000fd40000000000 */
[----:B------:R-:W-:-:S13]  /*2a00*/  FSETP.GTU.AND P0, PT, |R13|, 1.469367938527859385e-39, PT ;  /* 0x001000000d00780b */ /* 0x000fda0003f0c200 */
[----:B------:R-:W-:Y:S05]  /*2a10*/  @P0 BRA `(.L_x_81) ;  /* 0x0000000000840947 */ /* 0x000fea0003800000 */
[----:B------:R-:W-:Y:S01]  /*2a20*/  DFMA R2, R10, -R2, R8 ;  /* 0x800000020a02722b */ /* 0x000fe20000000008 */
[----:B------:R-:W-:-:S09]  /*2a30*/  MOV R14, RZ ;  /* 0x000000ff000e7202 */ /* 0x000fd20000000f00 */
[C---:B------:R-:W-:Y:S02]  /*2a40*/  FSETP.NEU.AND P0, PT, R3.reuse, RZ, PT ;  /* 0x000000ff0300720b */ /* 0x040fe40003f0d000 */
[----:B------:R-:W-:-:S04]  /*2a50*/  LOP3.LUT R7, R3, 0x80000000, R7, 0x48, !PT ;  /* 0x8000000003077812 */ /* 0x000fc800078e4807 */
[----:B------:R-:W-:-:S07]  /*2a60*/  LOP3.LUT R15, R7, R15, RZ, 0xfc, !PT ;  /* 0x0000000f070f7212 */ /* 0x000fce00078efcff */
[----:B------:R-:W-:Y:S05]  /*2a70*/  @!P0 BRA `(.L_x_81) ;  /* 0x00000000006c8947 */ /* 0x000fea0003800000 */
[----:B------:R-:W-:Y:S02]  /*2a80*/  IADD3 R3, PT, PT, -R16, RZ, RZ ;  /* 0x000000ff10037210 */ /* 0x000fe40007ffe1ff */
[----:B------:R-:W-:-:S06]  /*2a90*/  MOV R2, RZ ;  /* 0x000000ff00027202 */ /* 0x000fcc0000000f00 */
[----:B------:R-:W-:Y:S02]  /*2aa0*/  DFMA R2, R12, -R2, R10 ;  /* 0x800000020c02722b */ /* 0x000fe4000000000a */
[----:B------:R-:W-:-:S04]  /*2ab0*/  DMUL.RP R10, R10, R14 ;  /* 0x0000000e0a0a7228 */ /* 0x000fc80000008000 */
[----:B------:R-:W-:-:S04]  /*2ac0*/  IADD3 R2, PT, PT, -R16, -0x43300000, RZ ;  /* 0xbcd0000010027810 */ /* 0x000fc80007ffe1ff */
[----:B------:R-:W-:Y:S02]  /*2ad0*/  FSETP.NEU.AND P0, PT, |R3|, R2, PT ;  /* 0x000000020300720b */ /* 0x000fe40003f0d200 */
[----:B------:R-:W-:Y:S02]  /*2ae0*/  LOP3.LUT R7, R11, R7, RZ, 0x3c, !PT ;  /* 0x000000070b077212 */ /* 0x000fe400078e3cff */
[----:B------:R-:W-:Y:S02]  /*2af0*/  FSEL R12, R10, R12, !P0 ;  /* 0x0000000c0a0c7208 */ /* 0x000fe40004000000 */
[----:B------:R-:W-:Y:S01]  /*2b00*/  FSEL R13, R7, R13, !P0 ;  /* 0x0000000d070d7208 */ /* 0x000fe20004000000 */
[----:B------:R-:W-:Y:S06]  /*2b10*/  BRA `(.L_x_81) ;  /* 0x0000000000447947 */ /* 0x000fec0003800000 */
.L_x_80:
[----:B------:R-:W-:-:S14]  /*2b20*/  DSETP.NAN.AND P0, PT, R6, R6, PT ;  /* 0x000000060600722a */ /* 0x000fdc0003f08000 */
[----:B------:R-:W-:Y:S05]  /*2b30*/  @P0 BRA `(.L_x_82) ;  /* 0x0000000000340947 */ /* 0x000fea0003800000 */
[----:B------:R-:W-:Y:S02]  /*2b40*/  ISETP.NE.AND P0, PT, R19, R18, PT ;  /* 0x000000121300720c */ /* 0x000fe40003f05270 */
[----:B------:R-:W-:Y:S02]  /*2b50*/  MOV R12, 0x0 ;  /* 0x00000000000c7802 */ /* 0x000fe40000000f00 */
[----:B------:R-:W-:-:S09]  /*2b60*/  MOV R13, 0xfff80000 ;  /* 0xfff80000000d7802 */ /* 0x000fd20000000f00 */
[----:B------:R-:W-:Y:S05]  /*2b70*/  @!P0 BRA `(.L_x_81) ;  /* 0x00000000002c8947 */ /* 0x000fea0003800000 */
[----:B------:R-:W-:Y:S02]  /*2b80*/  ISETP.NE.AND P0, PT, R19, 0x7ff00000, PT ;  /* 0x7ff000001300780c */ /* 0x000fe40003f05270 */
[----:B------:R-:W-:Y:S02]  /*2b90*/  LOP3.LUT R6, R7, 0x40000000, RZ, 0x3c, !PT ;  /* 0x4000000007067812 */ /* 0x000fe400078e3cff */
[----:B------:R-:W-:Y:S02]  /*2ba0*/  ISETP.EQ.OR P0, PT, R18, RZ, !P0 ;  /* 0x000000ff1200720c */ /* 0x000fe40004702670 */
[----:B------:R-:W-:-:S11]  /*2bb0*/  LOP3.LUT R13, R6, 0x80000000, RZ, 0xc0, !PT ;  /* 0x80000000060d7812 */ /* 0x000fd600078ec0ff */
[----:B------:R-:W-:Y:S02]  /*2bc0*/  @P0 LOP3.LUT R2, R13, 0x7ff00000, RZ, 0xfc, !PT ;  /* 0x7ff000000d020812 */ /* 0x000fe400078efcff */
[----:B------:R-:W-:Y:S02]  /*2bd0*/  @!P0 MOV R12, RZ ;  /* 0x000000ff000c8202 */ /* 0x000fe40000000f00 */
[----:B------:R-:W-:Y:S02]  /*2be0*/  @P0 MOV R12, RZ ;  /* 0x000000ff000c0202 */ /* 0x000fe40000000f00 */
[----:B------:R-:W-:Y:S01]  /*2bf0*/  @P0 MOV R13, R2 ;  /* 0x00000002000d0202 */ /* 0x000fe20000000f00 */
[----:B------:R-:W-:Y:S06]  /*2c00*/  BRA `(.L_x_81) ;  /* 0x0000000000087947 */ /* 0x000fec0003800000 */
.L_x_82:
[----:B------:R-:W-:Y:S02]  /*2c10*/  LOP3.LUT R13, R7, 0x80000, RZ, 0xfc, !PT ;  /* 0x00080000070d7812 */ /* 0x000fe400078efcff */
[----:B------:R-:W-:-:S07]  /*2c20*/  MOV R12, R6 ;  /* 0x00000006000c7202 */ /* 0x000fce0000000f00 */
.L_x_81:
[----:B------:R-:W-:Y:S02]  /*2c30*/  MOV R2, R4 ;  /* 0x0000000400027202 */ /* 0x000fe40000000f00 */
[----:B------:R-:W-:-:S04]  /*2c40*/  MOV R3, 0x0 ;  /* 0x0000000000037802 */ /* 0x000fc80000000f00 */
[----:B------:R-:W-:Y:S05]  /*2c50*/  RET.REL.NODEC R2 `(_Z25LayerNormRowReduceInToOutIff6DvarOpIffE7DmeanOpIffEEvPKT_iiPT0_S8_T1_T2_) ;  /* 0xffffffd002e87950 */ /* 0x000fea0003c3ffff */
.L_x_83:
        /* <DEDUP_REMOVED lines=10> */
.L_x_207:


//--------------------- .text._Z28LayerNormGradBetaGammaAtomicIffEvPKT_S2_PKT0_S5_iiPS3_S6_ --------------------------
	.section	.text._Z28LayerNormGradBetaGammaAtomicIffEvPKT_S2_PKT0_S5_iiPS3_S6_,"ax",@progbits
	.align	128
        .global         _Z28LayerNormGradBetaGammaAtomicIffEvPKT_S2_PKT0_S5_iiPS3_S6_
        .type           _Z28LayerNormGradBetaGammaAtomicIffEvPKT_S2_PKT0_S5_iiPS3_S6_,@function
        .size           _Z28LayerNormGradBetaGammaAtomicIffEvPKT_S2_PKT0_S5_iiPS3_S6_,(.L_x_217 - _Z28LayerNormGradBetaGammaAtomicIffEvPKT_S2_PKT0_S5_iiPS3_S6_)
        .other          _Z28LayerNormGradBetaGammaAtomicIffEvPKT_S2_PKT0_S5_iiPS3_S6_,@"STO_CUDA_ENTRY STV_DEFAULT"
_Z28LayerNormGradBetaGammaAtomicIffEvPKT_S2_PKT0_S5_iiPS3_S6_:
.text._Z28LayerNormGradBetaGammaAtomicIffEvPKT_S2_PKT0_S5_iiPS3_S6_:
[----:B------:R-:W-:Y:S08]  /*0000*/  LDC R1, c[0x0][0x37c] ;  /* 0x0000df00ff017b82 */ /* 0x000ff00000000800 */
[----:B------:R-:W0:Y:S08]  /*0010*/  S2UR UR4, SR_CTAID.X ;  /* 0x00000000000479c3 */ /* 0x000e300000002500 */
[----:B------:R-:W0:Y:S08]  /*0020*/  LDC R2, c[0x0][0x3a0] ;  /* 0x0000e800ff027b82 */ /* 0x000e300000000800 */
[----:B------:R-:W1:Y:S01]  /*0030*/  LDC R0, c[0x0][0x360] ;  /* 0x0000d800ff007b82 */ /* 0x000e620000000800 */
[----:B0-----:R-:W-:-:S13]  /*0040*/  ISETP.LE.AND P0, PT, R2, UR4, PT ;  /* 0x0000000402007c0c */ /* 0x001fda000bf03270 */
[----:B-1----:R-:W-:Y:S05]  /*0050*/  @P0 EXIT ;  /* 0x000000000000094d */ /* 0x002fea0003800000 */
[----:B------:R-:W0:Y:S01]  /*0060*/  I2F.U32.RP R4, R0 ;  /* 0x0000000000047306 */ /* 0x000e220000209000 */
[----:B------:R-:W1:Y:S01]  /*0070*/  S2R R3, SR_TID.X ;  /* 0x0000000000037919 */ /* 0x000e620000002100 */
[----:B------:R-:W2:Y:S01]  /*0080*/  LDCU UR5, c[0x0][0x3a4] ;  /* 0x00007480ff0577ac */ /* 0x000ea20008000800 */
[----:B------:R-:W1:Y:S01]  /*0090*/  LDC.64 R12, c[0x0][0x3b0] ;  /* 0x0000ec00ff0c7b82 */ /* 0x000e620000000a00 */
[----:B------:R-:W-:Y:S01]  /*00a0*/  ISETP.NE.U32.AND P2, PT, R0, RZ, PT ;  /* 0x000000ff0000720c */ /* 0x000fe20003f45070 */
[----:B------:R-:W3:Y:S06]  /*00b0*/  LDCU.64 UR6, c[0x0][0x358] ;  /* 0x00006b00ff0677ac */ /* 0x000eec0008000a00 */
[----:B------:R-:W4:Y:S01]  /*00c0*/  LDC.64 R10, c[0x0][0x3a8] ;  /* 0x0000ea00ff0a7b82 */ /* 0x000f220000000a00 */
[----:B0-----:R-:W0:Y:S02]  /*00d0*/  MUFU.RCP R4, R4 ;  /* 0x0000000400047308 */ /* 0x001e240000001000 */
[----:B0-----:R-:W-:Y:S01]  /*00e0*/  IADD3 R6, PT, PT, R4, 0xffffffe, RZ ;  /* 0x0ffffffe04067810 */ /* 0x001fe20007ffe0ff */
[C---:B-1----:R-:W-:Y:S01]  /*00f0*/  IMAD.WIDE.U32 R12, R3.reuse, 0x4, R12 ;  /* 0x00000004030c7825 */ /* 0x042fe200078e000c */
[----:B------:R-:W-:-:S04]  /*0100*/  IADD3 R5, PT, PT, R3, R0, RZ ;  /* 0x0000000003057210 */ /* 0x000fc80007ffe0ff */
[----:B------:R0:W1:Y:S01]  /*0110*/  F2I.FTZ.U32.TRUNC.NTZ R7, R6 ;  /* 0x0000000600077305 */ /* 0x000062000021f000 */
[----:B----4-:R-:W-:Y:S01]  /*0120*/  IMAD.WIDE.U32 R10, R3, 0x4, R10 ;  /* 0x00000004030a7825 */ /* 0x010fe200078e000a */
[C---:B--2---:R-:W-:Y:S02]  /*0130*/  ISETP.GE.AND P0, PT, R5.reuse, UR5, PT ;  /* 0x0000000505007c0c */ /* 0x044fe4000bf06270 */
[----:B------:R-:W-:Y:S02]  /*0140*/  VIMNMX R2, PT, PT, R5, UR5, !PT ;  /* 0x0000000505027c48 */ /* 0x000fe4000ffe0100 */
[----:B------:R-:W-:Y:S01]  /*0150*/  SEL R4, RZ, 0x1, P0 ;  /* 0x00000001ff047807 */ /* 0x000fe20000000000 */
[----:B0-----:R-:W-:Y:S01]  /*0160*/  HFMA2 R6, -RZ, RZ, 0, 0 ;  /* 0x00000000ff067431 */ /* 0x001fe200000001ff */
[----:B-1----:R-:W-:-:S05]  /*0170*/  IADD3 R9, PT, PT, RZ, -R7, RZ ;  /* 0x80000007ff097210 */ /* 0x002fca0007ffe0ff */
[----:B------:R-:W-:-:S04]  /*0180*/  IMAD R9, R9, R0, RZ ;  /* 0x0000000009097224 */ /* 0x000fc800078e02ff */
[----:B------:R-:W-:Y:S01]  /*0190*/  IMAD.HI.U32 R8, R7, R9, R6 ;  /* 0x0000000907087227 */ /* 0x000fe200078e0006 */
[----:B------:R-:W-:-:S05]  /*01a0*/  IADD3 R7, PT, PT, R2, -R5, -R4 ;  /* 0x8000000502077210 */ /* 0x000fca0007ffe804 */
[----:B------:R-:W-:-:S04]  /*01b0*/  IMAD.HI.U32 R9, R8, R7, RZ ;  /* 0x0000000708097227 */ /* 0x000fc800078e00ff */
[----:B------:R-:W-:-:S04]  /*01c0*/  IMAD.MOV R2, RZ, RZ, -R9 ;  /* 0x000000ffff027224 */ /* 0x000fc800078e0a09 */
[----:B------:R-:W-:-:S05]  /*01d0*/  IMAD R7, R0, R2, R7 ;  /* 0x0000000200077224 */ /* 0x000fca00078e0207 */
[----:B------:R-:W-:-:S13]  /*01e0*/  ISETP.GE.U32.AND P0, PT, R7, R0, PT ;  /* 0x000000000700720c */ /* 0x000fda0003f06070 */
[-C--:B------:R-:W-:Y:S02]  /*01f0*/  @P0 IADD3 R7, PT, PT, R7, -R0.reuse, RZ ;  /* 0x8000000007070210 */ /* 0x080fe40007ffe0ff */
[----:B------:R-:W-:Y:S02]  /*0200*/  @P0 IADD3 R9, PT, PT, R9, 0x1, RZ ;  /* 0x0000000109090810 */ /* 0x000fe40007ffe0ff */
[-C--:B------:R-:W-:Y:S02]  /*0210*/  ISETP.GE.U32.AND P1, PT, R7, R0.reuse, PT ;  /* 0x000000000700720c */ /* 0x080fe40003f26070 */
[----:B------:R-:W-:-:S11]  /*0220*/  IADD3 R7, PT, PT, R5, R0, RZ ;  /* 0x0000000005077210 */ /* 0x000fd60007ffe0ff */
[----:B------:R-:W-:Y:S02]  /*0230*/  @P1 IADD3 R9, PT, PT, R9, 0x1, RZ ;  /* 0x0000000109091810 */ /* 0x000fe40007ffe0ff */
[----:B------:R-:W-:-:S05]  /*0240*/  @!P2 LOP3.LUT R9, RZ, R0, RZ, 0x33, !PT ;  /* 0x00000000ff09a212 */ /* 0x000fca00078e33ff */
[----:B------:R-:W-:Y:S01]  /*0250*/  IMAD.IADD R2, R4, 0x1, R9 ;  /* 0x0000000104027824 */ /* 0x000fe200078e0209 */
[----:B------:R-:W-:Y:S01]  /*0260*/  MOV R4, UR4 ;  /* 0x0000000400047c02 */ /* 0x000fe20008000f00 */
[----:B---3--:R-:W-:-:S07]  /*0270*/  IMAD.WIDE R8, R0, 0x4, R12 ;  /* 0x0000000400087825 */ /* 0x008fce00078e020c */
.L_x_89:
[----:B0-----:R-:W0:Y:S01]  /*0280*/  LDCU UR4, c[0x0][0x3a4] ;  /* 0x00007480ff0477ac */ /* 0x001e220008000800 */
[----:B------:R-:W-:Y:S01]  /*0290*/  BSSY.RECONVERGENT B0, `(.L_x_84) ;  /* 0x000007c000007945 */ /* 0x000fe20003800200 */
[----:B0-----:R-:W-:-:S13]  /*02a0*/  ISETP.GE.AND P0, PT, R3, UR4, PT ;  /* 0x0000000403007c0c */ /* 0x001fda000bf06270 */
[----:B-12--5:R-:W-:Y:S05]  /*02b0*/  @P0 BRA `(.L_x_85) ;  /* 0x0000000400e40947 */ /* 0x026fea0003800000 */
[----:B------:R-:W0:Y:S08]  /*02c0*/  LDC.64 R26, c[0x0][0x398] ;  /* 0x0000e600ff1a7b82 */ /* 0x000e300000000a00 */
[----:B------:R-:W1:Y:S01]  /*02d0*/  LDC.64 R14, c[0x0][0x390] ;  /* 0x0000e400ff0e7b82 */ /* 0x000e620000000a00 */
[----:B0-----:R-:W-:-:S06]  /*02e0*/  IMAD.WIDE.U32 R26, R4, 0x4, R26 ;  /* 0x00000004041a7825 */ /* 0x001fcc00078e001a */
[----:B------:R0:W5:Y:S01]  /*02f0*/  LDG.E.CONSTANT R26, desc[UR6][R26.64] ;  /* 0x000000061a1a7981 */ /* 0x000162000c1e9900 */
[----:B-1----:R-:W-:-:S05]  /*0300*/  IMAD.WIDE.U32 R14, R4, 0x4, R14 ;  /* 0x00000004040e7825 */ /* 0x002fca00078e000e */
[----:B------:R0:W5:Y:S01]  /*0310*/  LDG.E.CONSTANT R6, desc[UR6][R14.64] ;  /* 0x000000060e067981 */ /* 0x000162000c1e9900 */
[----:B------:R-:W-:-:S04]  /*0320*/  LOP3.LUT R20, R2, 0x3, RZ, 0xc0, !PT ;  /* 0x0000000302147812 */ /* 0x000fc800078ec0ff */
[----:B------:R-:W-:Y:S01]  /*0330*/  ISETP.NE.AND P0, PT, R20, 0x3, PT ;  /* 0x000000031400780c */ /* 0x000fe20003f05270 */
[----:B------:R-:W-:Y:S01]  /*0340*/  BSSY.RECONVERGENT B1, `(.L_x_86) ;  /* 0x0000030000017945 */ /* 0x000fe20003800200 */
[----:B------:R-:W-:-:S11]  /*0350*/  MOV R29, R3 ;  /* 0x00000003001d7202 */ /* 0x000fd60000000f00 */
[----:B0-----:R-:W-:Y:S05]  /*0360*/  @!P0 BRA `(.L_x_87) ;  /* 0x0000000000b48947 */ /* 0x001fea0003800000 */
[----:B------:R-:W0:Y:S01]  /*0370*/  LDC.64 R14, c[0x0][0x388] ;  /* 0x0000e200ff0e7b82 */ /* 0x000e220000000a00 */
[----:B------:R-:W-:-:S07]  /*0380*/  IMAD R19, R4, UR4, R3 ;  /* 0x0000000404137c24 */ /* 0x000fce000f8e0203 */
[----:B------:R-:W1:Y:S01]  /*0390*/  LDC.64 R16, c[0x0][0x380] ;  /* 0x0000e000ff107b82 */ /* 0x000e620000000a00 */
[----:B0-----:R-:W-:-:S05]  /*03a0*/  IMAD.WIDE R14, R19, 0x4, R14 ;  /* 0x00000004130e7825 */ /* 0x001fca00078e020e */
[----:B------:R-:W2:Y:S01]  /*03b0*/  LDG.E.CONSTANT R21, desc[UR6][R14.64] ;  /* 0x000000060e157981 */ /* 0x000ea2000c1e9900 */
[----:B-1----:R-:W-:-:S05]  /*03c0*/  IMAD.WIDE R16, R19, 0x4, R16 ;  /* 0x0000000413107825 */ /* 0x002fca00078e0210 */
[----:B------:R-:W3:Y:S01]  /*03d0*/  LDG.E.CONSTANT R19, desc[UR6][R16.64] ;  /* 0x0000000610137981 */ /* 0x000ee2000c1e9900 */
[----:B------:R-:W-:Y:S01]  /*03e0*/  ISETP.NE.AND P0, PT, R20, RZ, PT ;  /* 0x000000ff1400720c */ /* 0x000fe20003f05270 */
[----:B------:R-:W-:Y:S02]  /*03f0*/  IMAD.MOV.U32 R29, RZ, RZ, R5 ;  /* 0x000000ffff1d7224 */ /* 0x000fe400078e0005 */
[----:B--2--5:R-:W-:-:S04]  /*0400*/  FADD R18, -R6, R21 ;  /* 0x0000001506127221 */ /* 0x024fc80000000100 */
[----:B---3--:R-:W-:-:S04]  /*0410*/  FMUL R21, R19, R18 ;  /* 0x0000001213157220 */ /* 0x008fc80000400000 */
[----:B------:R-:W-:-:S05]  /*0420*/  FMUL R21, R26, R21 ;  /* 0x000000151a157220 */ /* 0x000fca0000400000 */
[----:B------:R0:W-:Y:S04]  /*0430*/  REDG.E.ADD.F32.FTZ.RN.STRONG.GPU desc[UR6][R10.64], R21 ;  /* 0x000000150a0079a6 */ /* 0x0001e8000c12f306 */
[----:B------:R0:W-:Y:S01]  /*0440*/  REDG.E.ADD.F32.FTZ.RN.STRONG.GPU desc[UR6][R12.64], R19 ;  /* 0x000000130c0079a6 */ /* 0x0001e2000c12f306 */
[----:B------:R-:W-:Y:S05]  /*0450*/  @!P0 BRA `(.L_x_87) ;  /* 0x0000000000788947 */ /* 0x000fea0003800000 */
[----:B0-----:R-:W-:-:S04]  /*0460*/  SHF.L.U32 R21, R0, 0x2, RZ ;  /* 0x0000000200157819 */ /* 0x001fc800000006ff */
[-C--:B------:R-:W-:Y:S02]  /*0470*/  IADD3 R14, P1, PT, R14, R21.reuse, RZ ;  /* 0x000000150e0e7210 */ /* 0x080fe40007f3e0ff */
[----:B------:R-:W-:Y:S02]  /*0480*/  IADD3 R18, P0, PT, R16, R21, RZ ;  /* 0x0000001510127210 */ /* 0x000fe40007f1e0ff */
[----:B------:R-:W-:Y:S02]  /*0490*/  IADD3.X R15, PT, PT, RZ, R15, RZ, P1, !PT ;  /* 0x0000000fff0f7210 */ /* 0x000fe40000ffe4ff */
[----:B------:R-:W-:-:S03]  /*04a0*/  IADD3.X R19, PT, PT, RZ, R17, RZ, P0, !PT ;  /* 0x00000011ff137210 */ /* 0x000fc600007fe4ff */
[----:B------:R-:W2:Y:S04]  /*04b0*/  LDG.E.CONSTANT R17, desc[UR6][R14.64] ;  /* 0x000000060e117981 */ /* 0x000ea8000c1e9900 */
[----:B------:R-:W3:Y:S01]  /*04c0*/  LDG.E.CONSTANT R23, desc[UR6][R18.64] ;  /* 0x0000000612177981 */ /* 0x000ee2000c1e9900 */
[----:B------:R-:W-:Y:S02]  /*04d0*/  ISETP.NE.AND P0, PT, R20, 0x1, PT ;  /* 0x000000011400780c */ /* 0x000fe40003f05270 */
[----:B------:R-:W-:Y:S01]  /*04e0*/  MOV R29, R7 ;  /* 0x00000007001d7202 */ /* 0x000fe20000000f00 */
[----:B--2---:R-:W-:-:S04]  /*04f0*/  FADD R16, -R6, R17 ;  /* 0x0000001106107221 */ /* 0x004fc80000000100 */
[----:B---3--:R-:W-:Y:S01]  /*0500*/  FMUL R25, R23, R16 ;  /* 0x0000001017197220 */ /* 0x008fe20000400000 */
[----:B------:R-:W-:-:S04]  /*0510*/  IMAD.WIDE R16, R0, 0x4, R10 ;  /* 0x0000000400107825 */ /* 0x000fc800078e020a */
[----:B------:R-:W-:-:S05]  /*0520*/  FMUL R25, R26, R25 ;  /* 0x000000191a197220 */ /* 0x000fca0000400000 */
[----:B------:R1:W-:Y:S04]  /*0530*/  REDG.E.ADD.F32.FTZ.RN.STRONG.GPU desc[UR6][R16.64], R25 ;  /* 0x00000019100079a6 */ /* 0x0003e8000c12f306 */
[----:B------:R1:W-:Y:S01]  /*0540*/  REDG.E.ADD.F32.FTZ.RN.STRONG.GPU desc[UR6][R8.64], R23 ;  /* 0x00000017080079a6 */ /* 0x0003e2000c12f306 */
[----:B------:R-:W-:Y:S05]  /*0550*/  @!P0 BRA `(.L_x_87) ;  /* 0x0000000000388947 */ /* 0x000fea0003800000 */
[C---:B------:R-:W-:Y:S02]  /*0560*/  IADD3 R14, P1, PT, R21.reuse, R14, RZ ;  /* 0x0000000e150e7210 */ /* 0x040fe40007f3e0ff */
[----:B------:R-:W-:-:S03]  /*0570*/  IADD3 R18, P0, PT, R21, R18, RZ ;  /* 0x0000001215127210 */ /* 0x000fc60007f1e0ff */
[----:B------:R-:W-:Y:S01]  /*0580*/  IMAD.X R15, RZ, RZ, R15, P1 ;  /* 0x000000ffff0f7224 */ /* 0x000fe200008e060f */
[----:B------:R-:W-:-:S05]  /*0590*/  IADD3.X R19, PT, PT, RZ, R19, RZ, P0, !PT ;  /* 0x00000013ff137210 */ /* 0x000fca00007fe4ff */
[----:B------:R-:W2:Y:S04]  /*05a0*/  LDG.E.CONSTANT R15, desc[UR6][R14.64] ;  /* 0x000000060e0f7981 */ /* 0x000ea8000c1e9900 */
[----:B------:R-:W3:Y:S01]  /*05b0*/  LDG.E.CONSTANT R19, desc[UR6][R18.64] ;  /* 0x0000000612137981 */ /* 0x000ee2000c1e9900 */
[----:B-1----:R-:W-:-:S04]  /*05c0*/  IMAD.WIDE R16, R0, 0x4, R16 ;  /* 0x0000000400107825 */ /* 0x002fc800078e0210 */
[----:B--2---:R-:W-:-:S04]  /*05d0*/  FADD R20, -R6, R15 ;  /* 0x0000000f06147221 */ /* 0x004fc80000000100 */
[----:B---3--:R-:W-:-:S04]  /*05e0*/  FMUL R21, R19, R20 ;  /* 0x0000001413157220 */ /* 0x008fc80000400000 */
[----:B------:R-:W-:Y:S01]  /*05f0*/  FMUL R23, R26, R21 ;  /* 0x000000151a177220 */ /* 0x000fe20000400000 */
[----:B------:R-:W-:-:S04]  /*0600*/  IMAD.WIDE R20, R0, 0x4, R8 ;  /* 0x0000000400147825 */ /* 0x000fc800078e0208 */
[----:B------:R2:W-:Y:S04]  /*0610*/  REDG.E.ADD.F32.FTZ.RN.STRONG.GPU desc[UR6][R16.64], R23 ;  /* 0x00000017100079a6 */ /* 0x0005e8000c12f306 */
[----:B------:R2:W-:Y:S01]  /*0620*/  REDG.E.ADD.F32.FTZ.RN.STRONG.GPU desc[UR6][R20.64], R19 ;  /* 0x00000013140079a6 */ /* 0x0005e2000c12f306 */
[----:B------:R-:W-:-:S07]  /*0630*/  IADD3 R29, PT, PT, R7, R0, RZ ;  /* 0x00000000071d7210 */ /* 0x000fce0007ffe0ff */
.L_x_87:
[----:B------:R-:W-:Y:S05]  /*0640*/  BSYNC.RECONVERGENT B1 ;  /* 0x0000000000017941 */ /* 0x000fea0003800200 */
.L_x_86:
[----:B------:R-:W-:-:S13]  /*0650*/  ISETP.GE.U32.AND P0, PT, R2, 0x3, PT ;  /* 0x000000030200780c */ /* 0x000fda0003f06070 */
[----:B------:R-:W-:Y:S05]  /*0660*/  @!P0 BRA `(.L_x_85) ;  /* 0x0000000000f88947 */ /* 0x000fea0003800000 */
[----:B------:R-:W-:-:S07]  /*0670*/  SHF.L.U32 R27, R0, 0x2, RZ ;  /* 0x00000002001b7819 */ /* 0x000fce00000006ff */
.L_x_88:
[----:B----4-:R-:W3:Y:S01]  /*0680*/  LDC.64 R14, c[0x0][0x388] ;  /* 0x0000e200ff0e7b82 */ /* 0x010ee20000000a00 */
[----:B0-2---:R-:W-:-:S07]  /*0690*/  IMAD R19, R4, UR4, R29 ;  /* 0x0000000404137c24 */ /* 0x005fce000f8e021d */
[----:B-1----:R-:W0:Y:S01]  /*06a0*/  LDC.64 R16, c[0x0][0x380] ;  /* 0x0000e000ff107b82 */ /* 0x002e220000000a00 */
[----:B---3--:R-:W-:-:S05]  /*06b0*/  IMAD.WIDE R14, R19, 0x4, R14 ;  /* 0x00000004130e7825 */ /* 0x008fca00078e020e */
[----:B------:R1:W2:Y:S01]  /*06c0*/  LDG.E.CONSTANT R21, desc[UR6][R14.64] ;  /* 0x000000060e157981 */ /* 0x0002a2000c1e9900 */
[----:B0-----:R-:W-:Y:S02]  /*06d0*/  IMAD.WIDE R16, R19, 0x4, R16 ;  /* 0x0000000413107825 */ /* 0x001fe400078e0210 */
[----:B------:R-:W0:Y:S03]  /*06e0*/  LDC.64 R18, c[0x0][0x3a8] ;  /* 0x0000ea00ff127b82 */ /* 0x000e260000000a00 */
[----:B------:R-:W3:Y:S01]  /*06f0*/  LDG.E.CONSTANT R28, desc[UR6][R16.64] ;  /* 0x00000006101c7981 */ /* 0x000ee2000c1e9900 */
[----:B------:R-:W-:-:S04]  /*0700*/  IADD3 R24, P0, PT, R27, R16, RZ ;  /* 0x000000101b187210 */ /* 0x000fc80007f1e0ff */
[----:B------:R-:W-:Y:S02]  /*0710*/  IADD3.X R25, PT, PT, RZ, R17, RZ, P0, !PT ;  /* 0x00000011ff197210 */ /* 0x000fe400007fe4ff */
[----:B-1----:R-:W-:-:S05]  /*0720*/  IADD3 R14, P0, PT, R27, R14, RZ ;  /* 0x0000000e1b0e7210 */ /* 0x002fca0007f1e0ff */
[----:B------:R-:W-:-:S05]  /*0730*/  IMAD.X R15, RZ, RZ, R15, P0 ;  /* 0x000000ffff0f7224 */ /* 0x000fca00000e060f */
[----:B------:R-:W4:Y:S01]  /*0740*/  LDG.E.CONSTANT R17, desc[UR6][R14.64] ;  /* 0x000000060e117981 */ /* 0x000f22000c1e9900 */
[----:B--2--5:R-:W-:-:S04]  /*0750*/  FADD R21, -R6, R21 ;  /* 0x0000001506157221 */ /* 0x024fc80000000100 */
[----:B---3--:R-:W-:-:S04]  /*0760*/  FMUL R21, R28, R21 ;  /* 0x000000151c157220 */ /* 0x008fc80000400000 */
[----:B------:R-:W-:Y:S01]  /*0770*/  FMUL R23, R26, R21 ;  /* 0x000000151a177220 */ /* 0x000fe20000400000 */
[----:B0-----:R-:W-:-:S05]  /*0780*/  IMAD.WIDE.U32 R20, R29, 0x4, R18 ;  /* 0x000000041d147825 */ /* 0x001fca00078e0012 */
[----:B------:R0:W-:Y:S02]  /*0790*/  REDG.E.ADD.F32.FTZ.RN.STRONG.GPU desc[UR6][R20.64], R23 ;  /* 0x00000017140079a6 */ /* 0x0001e4000c12f306 */
[----:B0-----:R-:W0:Y:S02]  /*07a0*/  LDC.64 R20, c[0x0][0x3b0] ;  /* 0x0000ec00ff147b82 */ /* 0x001e240000000a00 */
[----:B0-----:R-:W-:-:S05]  /*07b0*/  IMAD.WIDE.U32 R22, R29, 0x4, R20 ;  /* 0x000000041d167825 */ /* 0x001fca00078e0014 */
[----:B------:R0:W-:Y:S04]  /*07c0*/  REDG.E.ADD.F32.FTZ.RN.STRONG.GPU desc[UR6][R22.64], R28 ;  /* 0x0000001c160079a6 */ /* 0x0001e8000c12f306 */
[----:B0-----:R-:W2:Y:S01]  /*07d0*/  LDG.E.CONSTANT R28, desc[UR6][R24.64] ;  /* 0x00000006181c7981 */ /* 0x001ea2000c1e9900 */
[----:B----4-:R-:W-:Y:S01]  /*07e0*/  FADD R17, -R6, R17 ;  /* 0x0000001106117221 */ /* 0x010fe20000000100 */
[----:B------:R-:W-:-:S05]  /*07f0*/  IADD3 R29, PT, PT, R0, R29, RZ ;  /* 0x0000001d001d7210 */ /* 0x000fca0007ffe0ff */
[----:B------:R-:W-:-:S04]  /*0800*/  IMAD.WIDE.U32 R22, R29, 0x4, R18 ;  /* 0x000000041d167825 */ /* 0x000fc800078e0012 */
[----:B--2---:R-:W-:-:S04]  /*0810*/  FMUL R17, R28, R17 ;  /* 0x000000111c117220 */ /* 0x004fc80000400000 */
[----:B------:R-:W-:-:S05]  /*0820*/  FMUL R17, R26, R17 ;  /* 0x000000111a117220 */ /* 0x000fca0000400000 */
[----:B------:R0:W-:Y:S02]  /*0830*/  REDG.E.ADD.F32.FTZ.RN.STRONG.GPU desc[UR6][R22.64], R17 ;  /* 0x00000011160079a6 */ /* 0x0001e4000c12f306 */
[----:B0-----:R-:W-:-:S05]  /*0840*/  IMAD.WIDE.U32 R16, R29, 0x4, R20 ;  /* 0x000000041d107825 */ /* 0x001fca00078e0014 */
[----:B------:R0:W-:Y:S02]  /*0850*/  REDG.E.ADD.F32.FTZ.RN.STRONG.GPU desc[UR6][R16.64], R28 ;  /* 0x0000001c100079a6 */ /* 0x0001e4000c12f306 */
[----:B0-----:R-:W-:-:S04]  /*0860*/  IADD3 R16, P0, PT, R27, R24, RZ ;  /* 0x000000181b107210 */ /* 0x001fc80007f1e0ff */
[----:B------:R-:W-:Y:S02]  /*0870*/  IADD3.X R17, PT, PT, RZ, R25, RZ, P0, !PT ;  /* 0x00000019ff117210 */ /* 0x000fe400007fe4ff */
[C---:B------:R-:W-:Y:S02]  /*0880*/  IADD3 R24, P1, PT, R27.reuse, R16, RZ ;  /* 0x000000101b187210 */ /* 0x040fe40007f3e0ff */
[----:B------:R-:W-:Y:S01]  /*0890*/  IADD3 R14, P0, PT, R27, R14, RZ ;  /* 0x0000000e1b0e7210 */ /* 0x000fe20007f1e0ff */
[----:B------:R-:W2:Y:S01]  /*08a0*/  LDG.E.CONSTANT R22, desc[UR6][R16.64] ;  /* 0x0000000610167981 */ /* 0x000ea2000c1e9900 */
[----:B------:R-:W-:Y:S02]  /*08b0*/  IADD3.X R25, PT, PT, RZ, R17, RZ, P1, !PT ;  /* 0x00000011ff197210 */ /* 0x000fe40000ffe4ff */
[----:B------:R-:W-:-:S03]  /*08c0*/  IADD3.X R15, PT, PT, RZ, R15, RZ, P0, !PT ;  /* 0x0000000fff0f7210 */ /* 0x000fc600007fe4ff */
[----:B------:R-:W3:Y:S04]  /*08d0*/  LDG.E.CONSTANT R24, desc[UR6][R24.64] ;  /* 0x0000000618187981 */ /* 0x000ee8000c1e9900 */
[----:B------:R0:W4:Y:S02]  /*08e0*/  LDG.E.CONSTANT R25, desc[UR6][R14.64] ;  /* 0x000000060e197981 */ /* 0x000124000c1e9900 */
[----:B0-----:R-:W-:-:S05]  /*08f0*/  IADD3 R14, P0, PT, R27, R14, RZ ;  /* 0x0000000e1b0e7210 */ /* 0x001fca0007f1e0ff */
[----:B------:R-:W-:-:S05]  /*0900*/  IMAD.X R15, RZ, RZ, R15, P0 ;  /* 0x000000ffff0f7224 */ /* 0x000fca00000e060f */
[----:B------:R0:W3:Y:S01]  /*0910*/  LDG.E.CONSTANT R23, desc[UR6][R14.64] ;  /* 0x000000060e177981 */ /* 0x0000e2000c1e9900 */
[----:B------:R-:W-:-:S05]  /*0920*/  IADD3 R29, PT, PT, R29, R0, RZ ;  /* 0x000000001d1d7210 */ /* 0x000fca0007ffe0ff */
[----:B0-----:R-:W-:-:S04]  /*0930*/  IMAD.WIDE.U32 R14, R29, 0x4, R20 ;  /* 0x000000041d0e7825 */ /* 0x001fc800078e0014 */
[----:B----4-:R-:W-:-:S04]  /*0940*/  FADD R28, -R6, R25 ;  /* 0x00000019061c7221 */ /* 0x010fc80000000100 */
[----:B--2---:R-:W-:-:S04]  /*0950*/  FMUL R17, R22, R28 ;  /* 0x0000001c16117220 */ /* 0x004fc80000400000 */
[----:B------:R-:W-:Y:S01]  /*0960*/  FMUL R28, R26, R17 ;  /* 0x000000111a1c7220 */ /* 0x000fe20000400000 */
[----:B------:R-:W-:-:S05]  /*0970*/  IMAD.WIDE.U32 R16, R29, 0x4, R18 ;  /* 0x000000041d107825 */ /* 0x000fca00078e0012 */
[----:B------:R4:W-:Y:S04]  /*0980*/  REDG.E.ADD.F32.FTZ.RN.STRONG.GPU desc[UR6][R16.64], R28 ;  /* 0x0000001c100079a6 */ /* 0x0009e8000c12f306 */
[----:B------:R4:W-:Y:S01]  /*0990*/  REDG.E.ADD.F32.FTZ.RN.STRONG.GPU desc[UR6][R14.64], R22 ;  /* 0x000000160e0079a6 */ /* 0x0009e2000c12f306 */
[----:B---3--:R-:W-:Y:S01]  /*09a0*/  FADD R25, -R6, R23 ;  /* 0x0000001706197221 */ /* 0x008fe20000000100 */
[----:B------:R-:W-:-:S04]  /*09b0*/  IADD3 R23, PT, PT, R29, R0, RZ ;  /* 0x000000001d177210 */ /* 0x000fc80007ffe0ff */
[----:B------:R-:W-:Y:S01]  /*09c0*/  IADD3 R29, PT, PT, R23, R0, RZ ;  /* 0x00000000171d7210 */ /* 0x000fe20007ffe0ff */
[----:B------:R-:W-:-:S03]  /*09d0*/  FMUL R25, R24, R25 ;  /* 0x0000001918197220 */ /* 0x000fc60000400000 */
[----:B------:R-:W-:Y:S01]  /*09e0*/  ISETP.GE.AND P0, PT, R29, UR4, PT ;  /* 0x000000041d007c0c */ /* 0x000fe2000bf06270 */
[----:B------:R-:W-:-:S04]  /*09f0*/  IMAD.WIDE.U32 R18, R23, 0x4, R18 ;  /* 0x0000000417127825 */ /* 0x000fc800078e0012 */
[----:B------:R-:W-:Y:S01]  /*0a00*/  FMUL R25, R26, R25 ;  /* 0x000000191a197220 */ /* 0x000fe20000400000 */
[----:B------:R-:W-:-:S04]  /*0a10*/  IMAD.WIDE.U32 R20, R23, 0x4, R20 ;  /* 0x0000000417147825 */ /* 0x000fc800078e0014 */
[----:B------:R4:W-:Y:S04]  /*0a20*/  REDG.E.ADD.F32.FTZ.RN.STRONG.GPU desc[UR6][R18.64], R25 ;  /* 0x00000019120079a6 */ /* 0x0009e8000c12f306 */
[----:B------:R4:W-:Y:S01]  /*0a30*/  REDG.E.ADD.F32.FTZ.RN.STRONG.GPU desc[UR6][R20.64], R24 ;  /* 0x00000018140079a6 */ /* 0x0009e2000c12f306 */
[----:B------:R-:W-:Y:S05]  /*0a40*/  @!P0 BRA `(.L_x_88) ;  /* 0xfffffffc000c8947 */ /* 0x000fea000383ffff */
.L_x_85:
[----:B------:R-:W-:Y:S05]  /*0a50*/  BSYNC.RECONVERGENT B0 ;  /* 0x0000000000007941 */ /* 0x000fea0003800200 */
.L_x_84:
[----:B----4-:R-:W3:Y:S01]  /*0a60*/  LDC R15, c[0x0][0x370] ;  /* 0x0000dc00ff0f7b82 */ /* 0x010ee20000000800 */
[----:B------:R-:W4:Y:S01]  /*0a70*/  LDCU UR4, c[0x0][0x3a0] ;  /* 0x00007400ff0477ac */ /* 0x000f220008000800 */
[----:B---3--:R-:W-:-:S04]  /*0a80*/  IADD3 R4, PT, PT, R15, R4, RZ ;  /* 0x000000040f047210 */ /* 0x008fc80007ffe0ff */
[----:B----4-:R-:W-:-:S13]  /*0a90*/  ISETP.GE.AND P0, PT, R4, UR4, PT ;  /* 0x0000000404007c0c */ /* 0x010fda000bf06270 */
[----:B------:R-:W-:Y:S05]  /*0aa0*/  @!P0 BRA `(.L_x_89) ;  /* 0xfffffff400f48947 */ /* 0x000fea000383ffff */
[----:B------:R-:W-:Y:S05]  /*0ab0*/  EXIT ;  /* 0x000000000000794d */ /* 0x000fea0003800000 */
.L_x_90:
        /* <DEDUP_REMOVED lines=12> */
.L_x_217:


//--------------------- .text._Z22LayerNormGradBetaGammaIffEvPKT_S2_PKT0_S5_iiPS3_S6_ --------------------------
	.section	.text._Z22LayerNormGradBetaGammaIffEvPKT_S2_PKT0_S5_iiPS3_S6_,"ax",@progbits
	.align	128
        .global         _Z22LayerNormGradBetaGammaIffEvPKT_S2_PKT0_S5_iiPS3_S6_
        .type           _Z22LayerNormGradBetaGammaIffEvPKT_S2_PKT0_S5_iiPS3_S6_,@function
        .size           _Z22LayerNormGradBetaGammaIffEvPKT_S2_PKT0_S5_iiPS3_S6_,(.L_x_218 - _Z22LayerNormGradBetaGammaIffEvPKT_S2_PKT0_S5_iiPS3_S6_)
        .other          _Z22LayerNormGradBetaGammaIffEvPKT_S2_PKT0_S5_iiPS3_S6_,@"STO_CUDA_ENTRY STV_DEFAULT"
_Z22LayerNormGradBetaGammaIffEvPKT_S2_PKT0_S5_iiPS3_S6_:
.text._Z22LayerNormGradBetaGammaIffEvPKT_S2_PKT0_S5_iiPS3_S6_:
[----:B------:R-:W-:Y:S01]  /*0000*/  LDC R1, c[0x0][0x37c] ;  /* 0x0000df00ff017b82 */ /* 0x000fe20000000800 */
[----:B------:R-:W0:Y:S07]  /*0010*/  S2R R3, SR_TID.X ;  /* 0x0000000000037919 */ /* 0x000e2e0000002100 */
[----:B------:R-:W0:Y:S08]  /*0020*/  S2UR UR4, SR_CTAID.X ;  /* 0x00000000000479c3 */ /* 0x000e300000002500 */
[----:B------:R-:W0:Y:S08]  /*0030*/  LDC R2, c[0x0][0x360] ;  /* 0x0000d800ff027b82 */ /* 0x000e300000000800 */
[----:B------:R-:W1:Y:S01]  /*0040*/  LDC R0, c[0x0][0x3a4] ;  /* 0x0000e900ff007b82 */ /* 0x000e620000000800 */
[----:B0-----:R-:W-:-:S05]  /*0050*/  IMAD R3, R2, UR4, R3 ;  /* 0x0000000402037c24 */ /* 0x001fca000f8e0203 */
[----:B-1----:R-:W-:-:S13]  /*0060*/  ISETP.GE.AND P0, PT, R3, R0, PT ;  /* 0x000000000300720c */ /* 0x002fda0003f06270 */
[----:B------:R-:W-:Y:S05]  /*0070*/  @P0 EXIT ;  /* 0x000000000000094d */ /* 0x000fea0003800000 */
[----:B------:R-:W0:Y:S01]  /*0080*/  LDCU UR8, c[0x0][0x3a0] ;  /* 0x00007400ff0877ac */ /* 0x000e220008000800 */
[----:B------:R-:W-:Y:S01]  /*0090*/  HFMA2 R9, -RZ, RZ, 0, 0 ;  /* 0x00000000ff097431 */ /* 0x000fe200000001ff */
[----:B------:R-:W-:Y:S01]  /*00a0*/  MOV R26, RZ ;  /* 0x000000ff001a7202 */ /* 0x000fe20000000f00 */
[----:B------:R-:W1:Y:S01]  /*00b0*/  LDCU.64 UR16, c[0x0][0x358] ;  /* 0x00006b00ff1077ac */ /* 0x000e620008000a00 */
[----:B0-----:R-:W-:-:S09]  /*00c0*/  UISETP.GE.AND UP0, UPT, UR8, 0x1, UPT ;  /* 0x000000010800788c */ /* 0x001fd2000bf06270 */
[----:B-1----:R-:W-:Y:S05]  /*00d0*/  BRA.U !UP0, `(.L_x_91) ;  /* 0x0000000d085c7547 */ /* 0x002fea000b800000 */
[----:B------:R-:W-:Y:S01]  /*00e0*/  UISETP.GE.U32.AND UP1, UPT, UR8, 0x8, UPT ;  /* 0x000000080800788c */ /* 0x000fe2000bf26070 */
[----:B------:R-:W-:Y:S01]  /*00f0*/  MOV R26, RZ ;  /* 0x000000ff001a7202 */ /* 0x000fe20000000f00 */
[----:B------:R-:W-:Y:S01]  /*0100*/  ULOP3.LUT UR9, UR8, 0x7, URZ, 0xc0, !UPT ;  /* 0x0000000708097892 */ /* 0x000fe2000f8ec0ff */
[----:B------:R-:W-:Y:S02]  /*0110*/  MOV R4, RZ ;  /* 0x000000ff00047202 */ /* 0x000fe40000000f00 */
[----:B------:R-:W-:Y:S01]  /*0120*/  MOV R9, RZ ;  /* 0x000000ff00097202 */ /* 0x000fe20000000f00 */
[----:B------:R-:W-:-:S03]  /*0130*/  UISETP.NE.AND UP0, UPT, UR9, URZ, UPT ;  /* 0x000000ff0900728c */ /* 0x000fc6000bf05270 */
[----:B------:R-:W-:Y:S08]  /*0140*/  BRA.U !UP1, `(.L_x_92) ;  /* 0x0000000509a07547 */ /* 0x000ff0000b800000 */
[----:B------:R-:W0:Y:S01]  /*0150*/  LDCU.128 UR12, c[0x0][0x390] ;  /* 0x00007200ff0c77ac */ /* 0x000e220008000c00 */
[----:B------:R-:W-:Y:S01]  /*0160*/  HFMA2 R26, -RZ, RZ, 0, 0 ;  /* 0x00000000ff1a7431 */ /* 0x000fe200000001ff */
[----:B------:R-:W-:Y:S01]  /*0170*/  MOV R5, R3 ;  /* 0x0000000300057202 */ /* 0x000fe20000000f00 */
[----:B------:R-:W-:-:S04]  /*0180*/  ULOP3.LUT UR10, UR8, 0x7ffffff8, URZ, 0xc0, !UPT ;  /* 0x7ffffff8080a7892 */ /* 0x000fc8000f8ec0ff */
[----:B------:R-:W-:Y:S02]  /*0190*/  UIADD3 UR11, UPT, UPT, -UR10, URZ, URZ ;  /* 0x000000ff0a0b7290 */ /* 0x000fe4000fffe1ff */
[----:B------:R-:W-:Y:S01]  /*01a0*/  MOV R4, UR10 ;  /* 0x0000000a00047c02 */ /* 0x000fe20008000f00 */
[----:B0-----:R-:W-:Y:S02]  /*01b0*/  UIADD3 UR6, UP1, UPT, UR12, 0x10, URZ ;  /* 0x000000100c067890 */ /* 0x001fe4000ff3e0ff */
[----:B------:R-:W-:Y:S02]  /*01c0*/  UIADD3 UR4, UP2, UPT, UR14, 0x10, URZ ;  /* 0x000000100e047890 */ /* 0x000fe4000ff5e0ff */
[----:B------:R-:W-:Y:S02]  /*01d0*/  UIADD3.X UR7, UPT, UPT, URZ, UR13, URZ, UP1, !UPT ;  /* 0x0000000dff077290 */ /* 0x000fe40008ffe4ff */
[----:B------:R-:W-:Y:S01]  /*01e0*/  UIADD3.X UR5, UPT, UPT, URZ, UR15, URZ, UP2, !UPT ;  /* 0x0000000fff057290 */ /* 0x000fe200097fe4ff */
[----:B------:R-:W-:-:S02]  /*01f0*/  MOV R12, UR6 ;  /* 0x00000006000c7c02 */ /* 0x000fc40008000f00 */
[----:B------:R-:W-:Y:S02]  /*0200*/  MOV R10, UR4 ;  /* 0x00000004000a7c02 */ /* 0x000fe40008000f00 */
[----:B------:R-:W-:Y:S02]  /*0210*/  MOV R13, UR7 ;  /* 0x00000007000d7c02 */ /* 0x000fe40008000f00 */
[----:B------:R-:W-:-:S07]  /*0220*/  MOV R11, UR5 ;  /* 0x00000005000b7c02 */ /* 0x000fce0008000f00 */
.L_x_93:
[----:B------:R-:W0:Y:S01]  /*0230*/  LDC.64 R18, c[0x0][0x388] ;  /* 0x0000e200ff127b82 */ /* 0x000e220000000a00 */
[----:B------:R-:W2:Y:S04]  /*0240*/  LDG.E.CONSTANT R15, desc[UR16][R12.64+-0x10] ;  /* 0xfffff0100c0f7981 */ /* 0x000ea8000c1e9900 */
[----:B------:R-:W3:Y:S03]  /*0250*/  LDG.E.CONSTANT R22, desc[UR16][R10.64+-0x10] ;  /* 0xfffff0100a167981 */ /* 0x000ee6000c1e9900 */
[----:B------:R-:W1:Y:S01]  /*0260*/  LDC.64 R20, c[0x0][0x380] ;  /* 0x0000e000ff147b82 */ /* 0x000e620000000a00 */
[----:B------:R-:W4:Y:S04]  /*0270*/  LDG.E.CONSTANT R25, desc[UR16][R12.64+-0xc] ;  /* 0xfffff4100c197981 */ /* 0x000f28000c1e9900 */
[----:B------:R-:W5:Y:S04]  /*0280*/  LDG.E.CONSTANT R2, desc[UR16][R10.64+-0xc] ;  /* 0xfffff4100a027981 */ /* 0x000f68000c1e9900 */
[----:B------:R-:W5:Y:S01]  /*0290*/  LDG.E.CONSTANT R8, desc[UR16][R10.64+-0x8] ;  /* 0xfffff8100a087981 */ /* 0x000f62000c1e9900 */
[----:B0-----:R-:W-:-:S05]  /*02a0*/  IMAD.WIDE R18, R5, 0x4, R18 ;  /* 0x0000000405127825 */ /* 0x001fca00078e0212 */
[----:B------:R-:W2:Y:S01]  /*02b0*/  LDG.E.CONSTANT R14, desc[UR16][R18.64] ;  /* 0x00000010120e7981 */ /* 0x000ea2000c1e9900 */
[----:B-1----:R-:W-:-:S05]  /*02c0*/  IMAD.WIDE R20, R5, 0x4, R20 ;  /* 0x0000000405147825 */ /* 0x002fca00078e0214 */
[----:B------:R-:W3:Y:S01]  /*02d0*/  LDG.E.CONSTANT R7, desc[UR16][R20.64] ;  /* 0x0000001014077981 */ /* 0x000ee2000c1e9900 */
[----:B------:R-:W-:-:S03]  /*02e0*/  IMAD.WIDE R28, R0, 0x4, R18 ;  /* 0x00000004001c7825 */ /* 0x000fc600078e0212 */
[----:B------:R-:W5:Y:S01]  /*02f0*/  LDG.E.CONSTANT R18, desc[UR16][R12.64+-0x8] ;  /* 0xfffff8100c127981 */ /* 0x000f62000c1e9900 */
[----:B------:R-:W-:-:S03]  /*0300*/  IMAD.WIDE R16, R0, 0x4, R20 ;  /* 0x0000000400107825 */ /* 0x000fc600078e0214 */
[----:B------:R0:W4:Y:S04]  /*0310*/  LDG.E.CONSTANT R23, desc[UR16][R28.64] ;  /* 0x000000101c177981 */ /* 0x000128000c1e9900 */
[----:B------:R1:W5:Y:S01]  /*0320*/  LDG.E.CONSTANT R6, desc[UR16][R16.64] ;  /* 0x0000001010067981 */ /* 0x000362000c1e9900 */
[----:B0-----:R-:W-:-:S05]  /*0330*/  IMAD.WIDE R28, R0, 0x4, R28 ;  /* 0x00000004001c7825 */ /* 0x001fca00078e021c */
[----:B------:R0:W5:Y:S01]  /*0340*/  LDG.E.CONSTANT R19, desc[UR16][R28.64] ;  /* 0x000000101c137981 */ /* 0x000162000c1e9900 */
[----:B------:R-:W-:-:S05]  /*0350*/  IMAD.WIDE R20, R0, 0x4, R16 ;  /* 0x0000000400147825 */ /* 0x000fca00078e0210 */
[----:B------:R5:W5:Y:S01]  /*0360*/  LDG.E.CONSTANT R24, desc[UR16][R20.64] ;  /* 0x0000001014187981 */ /* 0x000b62000c1e9900 */
[----:B-1----:R-:W-:-:S04]  /*0370*/  IMAD.WIDE R16, R0, 0x4, R20 ;  /* 0x0000000400107825 */ /* 0x002fc800078e0214 */
[----:B--2---:R-:W-:-:S04]  /*0380*/  FADD R14, R14, -R15 ;  /* 0x8000000f0e0e7221 */ /* 0x004fc80000000000 */
[----:B---3--:R-:W-:Y:S01]  /*0390*/  FMUL R27, R7, R14 ;  /* 0x0000000e071b7220 */ /* 0x008fe20000400000 */
[----:B------:R-:W-:-:S04]  /*03a0*/  IMAD.WIDE R14, R0, 0x4, R28 ;  /* 0x00000004000e7825 */ /* 0x000fc800078e021c */
[----:B0-----:R-:W-:Y:S02]  /*03b0*/  FFMA R29, R27, R22, R9 ;  /* 0x000000161b1d7223 */ /* 0x001fe40000000009 */
[----:B------:R-:W2:Y:S04]  /*03c0*/  LDG.E.CONSTANT R22, desc[UR16][R12.64+-0x4] ;  /* 0xfffffc100c167981 */ /* 0x000ea8000c1e9900 */
[----:B------:R-:W2:Y:S01]  /*03d0*/  LDG.E.CONSTANT R27, desc[UR16][R14.64] ;  /* 0x000000100e1b7981 */ /* 0x000ea2000c1e9900 */
[----:B----4-:R-:W-:-:S03]  /*03e0*/  FADD R23, R23, -R25 ;  /* 0x8000001917177221 */ /* 0x010fc60000000000 */
[----:B------:R0:W3:Y:S01]  /*03f0*/  LDG.E.CONSTANT R9, desc[UR16][R16.64] ;  /* 0x0000001010097981 */ /* 0x0000e2000c1e9900 */
[----:B-----5:R-:W-:-:S03]  /*0400*/  FMUL R20, R6, R23 ;  /* 0x0000001706147220 */ /* 0x020fc60000400000 */
[----:B------:R-:W4:Y:S01]  /*0410*/  LDG.E.CONSTANT R25, desc[UR16][R10.64+-0x4] ;  /* 0xfffffc100a197981 */ /* 0x000f22000c1e9900 */
[----:B------:R-:W-:Y:S01]  /*0420*/  FFMA R21, R20, R2, R29 ;  /* 0x0000000214157223 */ /* 0x000fe2000000001d */
[C---:B------:R-:W-:Y:S02]  /*0430*/  IMAD.WIDE R28, R0.reuse, 0x4, R14 ;  /* 0x00000004001c7825 */ /* 0x040fe400078e020e */
[----:B------:R-:W5:Y:S04]  /*0440*/  LDG.E.CONSTANT R2, desc[UR16][R12.64] ;  /* 0x000000100c027981 */ /* 0x000f68000c1e9900 */
[----:B------:R1:W5:Y:S01]  /*0450*/  LDG.E.CONSTANT R23, desc[UR16][R28.64] ;  /* 0x000000101c177981 */ /* 0x000362000c1e9900 */
[----:B------:R-:W-:Y:S01]  /*0460*/  FADD R20, R19, -R18 ;  /* 0x8000001213147221 */ /* 0x000fe20000000000 */
[----:B------:R-:W-:-:S04]  /*0470*/  IMAD.WIDE R18, R0, 0x4, R28 ;  /* 0x0000000400127825 */ /* 0x000fc800078e021c */
[----:B------:R-:W-:Y:S01]  /*0480*/  FMUL R20, R24, R20 ;  /* 0x0000001418147220 */ /* 0x000fe20000400000 */
[----:B0-----:R-:W-:-:S04]  /*0490*/  IMAD.WIDE R16, R0, 0x4, R16 ;  /* 0x0000000400107825 */ /* 0x001fc800078e0210 */
[----:B------:R-:W-:-:S04]  /*04a0*/  IMAD.WIDE R14, R0, 0x4, R18 ;  /* 0x00000004000e7825 */ /* 0x000fc800078e0212 */
[----:B------:R-:W-:Y:S01]  /*04b0*/  FFMA R8, R20, R8, R21 ;  /* 0x0000000814087223 */ /* 0x000fe20000000015 */
[----:B------:R-:W5:Y:S01]  /*04c0*/  LDG.E.CONSTANT R18, desc[UR16][R18.64] ;  /* 0x0000001012127981 */ /* 0x000f62000c1e9900 */
[----:B-1----:R-:W-:-:S04]  /*04d0*/  IMAD.WIDE R28, R0, 0x4, R16 ;  /* 0x00000004001c7825 */ /* 0x002fc800078e0210 */
[----:B------:R-:W-:Y:S01]  /*04e0*/  FADD R7, R7, R26 ;  /* 0x0000001a07077221 */ /* 0x000fe20000000000 */
[----:B------:R0:W5:Y:S01]  /*04f0*/  LDG.E.CONSTANT R16, desc[UR16][R16.64] ;  /* 0x0000001010107981 */ /* 0x000162000c1e9900 */
[----:B------:R-:W-:-:S03]  /*0500*/  IMAD.WIDE R20, R0, 0x4, R14 ;  /* 0x0000000400147825 */ /* 0x000fc600078e020e */
[----:B------:R-:W5:Y:S04]  /*0510*/  LDG.E.CONSTANT R14, desc[UR16][R14.64] ;  /* 0x000000100e0e7981 */ /* 0x000f68000c1e9900 */
[----:B------:R-:W5:Y:S04]  /*0520*/  LDG.E.CONSTANT R20, desc[UR16][R20.64] ;  /* 0x0000001014147981 */ /* 0x000f68000c1e9900 */
[----:B------:R-:W5:Y:S01]  /*0530*/  LDG.E.CONSTANT R15, desc[UR16][R12.64+0x4] ;  /* 0x000004100c0f7981 */ /* 0x000f62000c1e9900 */
[----:B0-----:R-:W-:-:S03]  /*0540*/  FADD R17, R7, R6 ;  /* 0x0000000607117221 */ /* 0x001fc60000000000 */
[----:B------:R-:W5:Y:S04]  /*0550*/  LDG.E.CONSTANT R21, desc[UR16][R10.64] ;  /* 0x000000100a157981 */ /* 0x000f68000c1e9900 */
[----:B------:R-:W5:Y:S01]  /*0560*/  LDG.E.CONSTANT R7, desc[UR16][R12.64+0x8] ;  /* 0x000008100c077981 */ /* 0x000f62000c1e9900 */
[----:B------:R-:W-:-:S03]  /*0570*/  FADD R24, R17, R24 ;  /* 0x0000001811187221 */ /* 0x000fc60000000000 */
[----:B------:R-:W5:Y:S04]  /*0580*/  LDG.E.CONSTANT R6, desc[UR16][R10.64+0x4] ;  /* 0x000004100a067981 */ /* 0x000f68000c1e9900 */
[----:B------:R-:W5:Y:S01]  /*0590*/  LDG.E.CONSTANT R17, desc[UR16][R10.64+0x8] ;  /* 0x000008100a117981 */ /* 0x000f62000c1e9900 */
[----:B--2---:R-:W-:-:S03]  /*05a0*/  FADD R27, R27, -R22 ;  /* 0x800000161b1b7221 */ /* 0x004fc60000000000 */
[----:B------:R0:W2:Y:S01]  /*05b0*/  LDG.E.CONSTANT R22, desc[UR16][R28.64] ;  /* 0x000000101c167981 */ /* 0x0000a2000c1e9900 */
[----:B---3--:R-:W-:Y:S01]  /*05c0*/  FMUL R27, R9, R27 ;  /* 0x0000001b091b7220 */ /* 0x008fe20000400000 */
[----:B0-----:R-:W-:-:S04]  /*05d0*/  IMAD.WIDE R28, R0, 0x4, R28 ;  /* 0x00000004001c7825 */ /* 0x001fc800078e021c */
[----:B----4-:R-:W-:Y:S02]  /*05e0*/  FFMA R8, R27, R25, R8 ;  /* 0x000000191b087223 */ /* 0x010fe40000000008 */
[----:B------:R0:W3:Y:S01]  /*05f0*/  LDG.E.CONSTANT R25, desc[UR16][R12.64+0xc] ;  /* 0x00000c100c197981 */ /* 0x0000e2000c1e9900 */
[----:B------:R-:W-:-:S03]  /*0600*/  IMAD.WIDE R26, R0, 0x4, R28 ;  /* 0x00000004001a7825 */ /* 0x000fc600078e021c */
[----:B------:R-:W4:Y:S01]  /*0610*/  LDG.E.CONSTANT R19, desc[UR16][R28.64] ;  /* 0x000000101c137981 */ /* 0x000f22000c1e9900 */
[----:B-----5:R-:W-:-:S03]  /*0620*/  FADD R23, R23, -R2 ;  /* 0x8000000217177221 */ /* 0x020fc60000000000 */
[----:B------:R1:W5:Y:S04]  /*0630*/  LDG.E.CONSTANT R2, desc[UR16][R10.64+0xc] ;  /* 0x00000c100a027981 */ /* 0x000368000c1e9900 */
[----:B------:R-:W5:Y:S01]  /*0640*/  LDG.E.CONSTANT R26, desc[UR16][R26.64] ;  /* 0x000000101a1a7981 */ /* 0x000f62000c1e9900 */
[----:B------:R-:W-:Y:S01]  /*0650*/  FADD R9, R24, R9 ;  /* 0x0000000918097221 */ /* 0x000fe20000000000 */
[----:B------:R-:W-:-:S03]  /*0660*/  FMUL R23, R16, R23 ;  /* 0x0000001710177220 */ /* 0x000fc60000400000 */
[----:B------:R-:W-:Y:S01]  /*0670*/  FADD R9, R9, R16 ;  /* 0x0000001009097221 */ /* 0x000fe20000000000 */
[----:B------:R-:W-:Y:S01]  /*0680*/  UIADD3 UR11, UPT, UPT, UR11, 0x8, URZ ;  /* 0x000000080b0b7890 */ /* 0x000fe2000fffe0ff */
[----:B0-----:R-:W-:-:S03]  /*0690*/  IADD3 R12, P0, PT, R12, 0x20, RZ ;  /* 0x000000200c0c7810 */ /* 0x001fc60007f1e0ff */
[----:B------:R-:W-:Y:S01]  /*06a0*/  UISETP.NE.AND UP1, UPT, UR11, URZ, UPT ;  /* 0x000000ff0b00728c */ /* 0x000fe2000bf25270 */
[----:B------:R-:W-:Y:S01]  /*06b0*/  FADD R15, R18, -R15 ;  /* 0x8000000f120f7221 */ /* 0x000fe20000000000 */
[----:B------:R-:W-:Y:S01]  /*06c0*/  FFMA R21, R23, R21, R8 ;  /* 0x0000001517157223 */ /* 0x000fe20000000008 */
[----:B------:R-:W-:Y:S01]  /*06d0*/  FADD R14, R14, -R7 ;  /* 0x800000070e0e7221 */ /* 0x000fe20000000000 */
[----:B------:R-:W-:Y:S02]  /*06e0*/  IADD3.X R13, PT, PT, RZ, R13, RZ, P0, !PT ;  /* 0x0000000dff0d7210 */ /* 0x000fe400007fe4ff */
[----:B-1----:R-:W-:Y:S02]  /*06f0*/  IADD3 R10, P0, PT, R10, 0x20, RZ ;  /* 0x000000200a0a7810 */ /* 0x002fe40007f1e0ff */
[----:B------:R-:W-:Y:S02]  /*0700*/  LEA R5, R0, R5, 0x3 ;  /* 0x0000000500057211 */ /* 0x000fe400078e18ff */
[----:B------:R-:W-:Y:S01]  /*0710*/  IADD3.X R11, PT, PT, RZ, R11, RZ, P0, !PT ;  /* 0x0000000bff0b7210 */ /* 0x000fe200007fe4ff */
[----:B--2---:R-:W-:Y:S01]  /*0720*/  FMUL R8, R22, R15 ;  /* 0x0000000f16087220 */ /* 0x004fe20000400000 */
[----:B------:R-:W-:-:S03]  /*0730*/  FADD R22, R9, R22 ;  /* 0x0000001609167221 */ /* 0x000fc60000000000 */
[----:B------:R-:W-:Y:S01]  /*0740*/  FFMA R6, R8, R6, R21 ;  /* 0x0000000608067223 */ /* 0x000fe20000000015 */
[----:B---3--:R-:W-:Y:S01]  /*0750*/  FADD R25, R20, -R25 ;  /* 0x8000001914197221 */ /* 0x008fe20000000000 */
[----:B----4-:R-:W-:Y:S01]  /*0760*/  FADD R7, R22, R19 ;  /* 0x0000001316077221 */ /* 0x010fe20000000000 */
[----:B------:R-:W-:-:S04]  /*0770*/  FMUL R19, R19, R14 ;  /* 0x0000000e13137220 */ /* 0x000fc80000400000 */
[----:B------:R-:W-:Y:S01]  /*0780*/  FFMA R17, R19, R17, R6 ;  /* 0x0000001113117223 */ /* 0x000fe20000000006 */
[----:B-----5:R-:W-:Y:S01]  /*0790*/  FMUL R6, R26, R25 ;  /* 0x000000191a067220 */ /* 0x020fe20000400000 */
[----:B------:R-:W-:-:S03]  /*07a0*/  FADD R26, R7, R26 ;  /* 0x0000001a071a7221 */ /* 0x000fc60000000000 */
[----:B------:R-:W-:Y:S01]  /*07b0*/  FFMA R9, R6, R2, R17 ;  /* 0x0000000206097223 */ /* 0x000fe20000000011 */
[----:B------:R-:W-:Y:S06]  /*07c0*/  BRA.U UP1, `(.L_x_93) ;  /* 0xfffffff901987547 */ /* 0x000fec000b83ffff */
.L_x_92:
[----:B------:R-:W-:Y:S05]  /*07d0*/  BRA.U !UP0, `(.L_x_91) ;  /* 0x00000005089c7547 */ /* 0x000fea000b800000 */
[----:B------:R-:W-:Y:S02]  /*07e0*/  UISETP.GE.U32.AND UP0, UPT, UR9, 0x4, UPT ;  /* 0x000000040900788c */ /* 0x000fe4000bf06070 */
[----:B------:R-:W-:-:S04]  /*07f0*/  ULOP3.LUT UR5, UR8, 0x3, URZ, 0xc0, !UPT ;  /* 0x0000000308057892 */ /* 0x000fc8000f8ec0ff */
[----:B------:R-:W-:-:S03]  /*0800*/  UISETP.NE.AND UP1, UPT, UR5, URZ, UPT ;  /* 0x000000ff0500728c */ /* 0x000fc6000bf25270 */
[----:B------:R-:W-:Y:S08]  /*0810*/  BRA.U !UP0, `(.L_x_94) ;  /* 0x0000000108c07547 */ /* 0x000ff0000b800000 */
[----:B------:R-:W0:Y:S01]  /*0820*/  LDC.64 R18, c[0x0][0x388] ;  /* 0x0000e200ff127b82 */ /* 0x000e220000000a00 */
[----:B------:R-:W-:-:S07]  /*0830*/  IMAD R5, R4, R0, R3 ;  /* 0x0000000004057224 */ /* 0x000fce00078e0203 */
[----:B------:R-:W1:Y:S08]  /*0840*/  LDC.64 R28, c[0x0][0x380] ;  /* 0x0000e000ff1c7b82 */ /* 0x000e700000000a00 */
[----:B------:R-:W2:Y:S08]  /*0850*/  LDC.64 R10, c[0x0][0x390] ;  /* 0x0000e400ff0a7b82 */ /* 0x000eb00000000a00 */
[----:B------:R-:W3:Y:S01]  /*0860*/  LDC.64 R6, c[0x0][0x398] ;  /* 0x0000e600ff067b82 */ /* 0x000ee20000000a00 */
[----:B0-----:R-:W-:-:S04]  /*0870*/  IMAD.WIDE R18, R5, 0x4, R18 ;  /* 0x0000000405127825 */ /* 0x001fc800078e0212 */
[----:B------:R-:W-:-:S04]  /*0880*/  IMAD.WIDE R20, R0, 0x4, R18 ;  /* 0x0000000400147825 */ /* 0x000fc800078e0212 */
[----:B-1----:R-:W-:Y:S01]  /*0890*/  IMAD.WIDE R28, R5, 0x4, R28 ;  /* 0x00000004051c7825 */ /* 0x002fe200078e021c */
[----:B------:R-:W4:Y:S03]  /*08a0*/  LDG.E.CONSTANT R22, desc[UR16][R20.64] ;  /* 0x0000001014167981 */ /* 0x000f26000c1e9900 */
[----:B--2---:R-:W-:Y:S01]  /*08b0*/  IMAD.WIDE.U32 R10, R4, 0x4, R10 ;  /* 0x00000004040a7825 */ /* 0x004fe200078e000a */
[----:B------:R0:W2:Y:S03]  /*08c0*/  LDG.E.CONSTANT R5, desc[UR16][R18.64] ;  /* 0x0000001012057981 */ /* 0x0000a6000c1e9900 */
[C---:B------:R-:W-:Y:S01]  /*08d0*/  IMAD.WIDE R16, R0.reuse, 0x4, R28 ;  /* 0x0000000400107825 */ /* 0x040fe200078e021c */
[----:B------:R-:W2:Y:S03]  /*08e0*/  LDG.E.CONSTANT R2, desc[UR16][R10.64] ;  /* 0x000000100a027981 */ /* 0x000ea6000c1e9900 */
[----:B------:R-:W-:Y:S01]  /*08f0*/  IMAD.WIDE R12, R0, 0x4, R20 ;  /* 0x00000004000c7825 */ /* 0x000fe200078e0214 */
[----:B------:R-:W5:Y:S03]  /*0900*/  LDG.E.CONSTANT R23, desc[UR16][R28.64] ;  /* 0x000000101c177981 */ /* 0x000f66000c1e9900 */
[----:B---3--:R-:W-:Y:S01]  /*0910*/  IMAD.WIDE.U32 R6, R4, 0x4, R6 ;  /* 0x0000000404067825 */ /* 0x008fe200078e0006 */
[----:B------:R-:W4:Y:S03]  /*0920*/  LDG.E.CONSTANT R25, desc[UR16][R10.64+0x4] ;  /* 0x000004100a197981 */ /* 0x000f26000c1e9900 */
[C---:B0-----:R-:W-:Y:S01]  /*0930*/  IMAD.WIDE R18, R0.reuse, 0x4, R16 ;  /* 0x0000000400127825 */ /* 0x041fe200078e0210 */
[----:B------:R-:W3:Y:S03]  /*0940*/  LDG.E.CONSTANT R24, desc[UR16][R6.64] ;  /* 0x0000001006187981 */ /* 0x000ee6000c1e9900 */
[C---:B------:R-:W-:Y:S01]  /*0950*/  IMAD.WIDE R14, R0.reuse, 0x4, R12 ;  /* 0x00000004000e7825 */ /* 0x040fe200078e020c */
[----:B------:R-:W3:Y:S04]  /*0960*/  LDG.E.CONSTANT R8, desc[UR16][R16.64] ;  /* 0x0000001010087981 */ /* 0x000ee8000c1e9900 */
[----:B------:R-:W3:Y:S01]  /*0970*/  LDG.E.CONSTANT R12, desc[UR16][R12.64] ;  /* 0x000000100c0c7981 */ /* 0x000ee2000c1e9900 */
[----:B------:R-:W-:-:S03]  /*0980*/  IMAD.WIDE R20, R0, 0x4, R18 ;  /* 0x0000000400147825 */ /* 0x000fc600078e0212 */
[----:B------:R-:W3:Y:S04]  /*0990*/  LDG.E.CONSTANT R27, desc[UR16][R10.64+0x8] ;  /* 0x000008100a1b7981 */ /* 0x000ee8000c1e9900 */
[----:B------:R-:W3:Y:S04]  /*09a0*/  LDG.E.CONSTANT R29, desc[UR16][R6.64+0x4] ;  /* 0x00000410061d7981 */ /* 0x000ee8000c1e9900 */
[----:B------:R-:W3:Y:S04]  /*09b0*/  LDG.E.CONSTANT R28, desc[UR16][R18.64] ;  /* 0x00000010121c7981 */ /* 0x000ee8000c1e9900 */
[----:B------:R-:W3:Y:S04]  /*09c0*/  LDG.E.CONSTANT R14, desc[UR16][R14.64] ;  /* 0x000000100e0e7981 */ /* 0x000ee8000c1e9900 */
[----:B------:R-:W3:Y:S04]  /*09d0*/  LDG.E.CONSTANT R11, desc[UR16][R10.64+0xc] ;  /* 0x00000c100a0b7981 */ /* 0x000ee8000c1e9900 */
[----:B------:R-:W3:Y:S04]  /*09e0*/  LDG.E.CONSTANT R13, desc[UR16][R6.64+0x8] ;  /* 0x00000810060d7981 */ /* 0x000ee8000c1e9900 */
[----:B------:R-:W3:Y:S04]  /*09f0*/  LDG.E.CONSTANT R20, desc[UR16][R20.64] ;  /* 0x0000001014147981 */ /* 0x000ee8000c1e9900 */
[----:B------:R-:W3:Y:S01]  /*0a00*/  LDG.E.CONSTANT R16, desc[UR16][R6.64+0xc] ;  /* 0x00000c1006107981 */ /* 0x000ee2000c1e9900 */
[----:B------:R-:W-:Y:S01]  /*0a10*/  IADD3 R4, PT, PT, R4, 0x4, RZ ;  /* 0x0000000404047810 */ /* 0x000fe20007ffe0ff */
[----:B--2---:R-:W-:-:S04]  /*0a20*/  FADD R2, R5, -R2 ;  /* 0x8000000205027221 */ /* 0x004fc80000000000 */
[----:B-----5:R-:W-:Y:S01]  /*0a30*/  FMUL R2, R23, R2 ;  /* 0x0000000217027220 */ /* 0x020fe20000400000 */
[----:B----4-:R-:W-:Y:S01]  /*0a40*/  FADD R25, R22, -R25 ;  /* 0x8000001916197221 */ /* 0x010fe20000000000 */
[----:B------:R-:W-:Y:S02]  /*0a50*/  FADD R23, R26, R23 ;  /* 0x000000171a177221 */ /* 0x000fe40000000000 */
[----:B---3--:R-:W-:Y:S01]  /*0a60*/  FFMA R2, R2, R24, R9 ;  /* 0x0000001802027223 */ /* 0x008fe20000000009 */
[----:B------:R-:W-:Y:S01]  /*0a70*/  FMUL R25, R8, R25 ;  /* 0x0000001908197220 */ /* 0x000fe20000400000 */
[----:B------:R-:W-:Y:S01]  /*0a80*/  FADD R23, R23, R8 ;  /* 0x0000000817177221 */ /* 0x000fe20000000000 */
[----:B------:R-:W-:Y:S02]  /*0a90*/  FADD R27, R12, -R27 ;  /* 0x8000001b0c1b7221 */ /* 0x000fe40000000000 */
[----:B------:R-:W-:Y:S02]  /*0aa0*/  FFMA R2, R25, R29, R2 ;  /* 0x0000001d19027223 */ /* 0x000fe40000000002 */
[----:B------:R-:W-:Y:S01]  /*0ab0*/  FMUL R27, R28, R27 ;  /* 0x0000001b1c1b7220 */ /* 0x000fe20000400000 */
[----:B------:R-:W-:Y:S01]  /*0ac0*/  FADD R23, R23, R28 ;  /* 0x0000001c17177221 */ /* 0x000fe20000000000 */
[----:B------:R-:W-:-:S02]  /*0ad0*/  FADD R11, R14, -R11 ;  /* 0x8000000b0e0b7221 */ /* 0x000fc40000000000 */
[----:B------:R-:W-:Y:S02]  /*0ae0*/  FFMA R13, R27, R13, R2 ;  /* 0x0000000d1b0d7223 */ /* 0x000fe40000000002 */
[----:B------:R-:W-:Y:S01]  /*0af0*/  FMUL R2, R20, R11 ;  /* 0x0000000b14027220 */ /* 0x000fe20000400000 */
[----:B------:R-:W-:-:S03]  /*0b00*/  FADD R26, R23, R20 ;  /* 0x00000014171a7221 */ /* 0x000fc60000000000 */
[----:B------:R-:W-:-:S07]  /*0b10*/  FFMA R9, R2, R16, R13 ;  /* 0x0000001002097223 */ /* 0x000fce000000000d */
.L_x_94:
[----:B------:R-:W-:Y:S05]  /*0b20*/  BRA.U !UP1, `(.L_x_91) ;  /* 0x0000000109c87547 */ /* 0x000fea000b800000 */
[----:B------:R-:W-:Y:S02]  /*0b30*/  UISETP.NE.AND UP0, UPT, UR5, 0x1, UPT ;  /* 0x000000010500788c */ /* 0x000fe4000bf05270 */
[----:B------:R-:W-:-:S04]  /*0b40*/  ULOP3.LUT UR4, UR8, 0x1, URZ, 0xc0, !UPT ;  /* 0x0000000108047892 */ /* 0x000fc8000f8ec0ff */
[----:B------:R-:W-:-:S03]  /*0b50*/  UISETP.NE.U32.AND UP1, UPT, UR4, 0x1, UPT ;  /* 0x000000010400788c */ /* 0x000fc6000bf25070 */
[----:B------:R-:W-:Y:S08]  /*0b60*/  BRA.U !UP0, `(.L_x_95) ;  /* 0x0000000108707547 */ /* 0x000ff0000b800000 */
[----:B------:R-:W0:Y:S01]  /*0b70*/  LDC.64 R6, c[0x0][0x388] ;  /* 0x0000e200ff067b82 */ /* 0x000e220000000a00 */
[----:B------:R-:W-:-:S07]  /*0b80*/  IMAD R5, R4, R0, R3 ;  /* 0x0000000004057224 */ /* 0x000fce00078e0203 */
[----:B------:R-:W1:Y:S08]  /*0b90*/  LDC.64 R16, c[0x0][0x390] ;  /* 0x0000e400ff107b82 */ /* 0x000e700000000a00 */
[----:B------:R-:W2:Y:S08]  /*0ba0*/  LDC.64 R12, c[0x0][0x380] ;  /* 0x0000e000ff0c7b82 */ /* 0x000eb00000000a00 */
[----:B------:R-:W3:Y:S01]  /*0bb0*/  LDC.64 R10, c[0x0][0x398] ;  /* 0x0000e600ff0a7b82 */ /* 0x000ee20000000a00 */
[----:B0-----:R-:W-:-:S04]  /*0bc0*/  IMAD.WIDE R14, R5, 0x4, R6 ;  /* 0x00000004050e7825 */ /* 0x001fc800078e0206 */
[----:B------:R-:W-:Y:S02]  /*0bd0*/  IMAD.WIDE R18, R0, 0x4, R14 ;  /* 0x0000000400127825 */ /* 0x000fe400078e020e */
[----:B------:R-:W4:Y:S02]  /*0be0*/  LDG.E.CONSTANT R14, desc[UR16][R14.64] ;  /* 0x000000100e0e7981 */ /* 0x000f24000c1e9900 */
[----:B-1----:R-:W-:Y:S02]  /*0bf0*/  IMAD.WIDE.U32 R6, R4, 0x4, R16 ;  /* 0x0000000404067825 */ /* 0x002fe400078e0010 */
[----:B------:R-:W5:Y:S02]  /*0c00*/  LDG.E.CONSTANT R18, desc[UR16][R18.64] ;  /* 0x0000001012127981 */ /* 0x000f64000c1e9900 */
[----:B--2---:R-:W-:Y:S02]  /*0c10*/  IMAD.WIDE R12, R5, 0x4, R12 ;  /* 0x00000004050c7825 */ /* 0x004fe400078e020c */
[----:B------:R-:W4:Y:S04]  /*0c20*/  LDG.E.CONSTANT R21, desc[UR16][R6.64] ;  /* 0x0000001006157981 */ /* 0x000f28000c1e9900 */
[----:B------:R-:W2:Y:S01]  /*0c30*/  LDG.E.CONSTANT R5, desc[UR16][R12.64] ;  /* 0x000000100c057981 */ /* 0x000ea2000c1e9900 */
[----:B------:R-:W-:-:S03]  /*0c40*/  IMAD.WIDE R16, R0, 0x4, R12 ;  /* 0x0000000400107825 */ /* 0x000fc600078e020c */
[----:B------:R-:W5:Y:S01]  /*0c50*/  LDG.E.CONSTANT R23, desc[UR16][R6.64+0x4] ;  /* 0x0000041006177981 */ /* 0x000f62000c1e9900 */
[----:B---3--:R-:W-:-:S03]  /*0c60*/  IMAD.WIDE.U32 R10, R4, 0x4, R10 ;  /* 0x00000004040a7825 */ /* 0x008fc600078e000a */
[----:B------:R-:W3:Y:S04]  /*0c70*/  LDG.E.CONSTANT R17, desc[UR16][R16.64] ;  /* 0x0000001010117981 */ /* 0x000ee8000c1e9900 */
[----:B------:R-:W3:Y:S04]  /*0c80*/  LDG.E.CONSTANT R8, desc[UR16][R10.64] ;  /* 0x000000100a087981 */ /* 0x000ee8000c1e9900 */
[----:B------:R-:W3:Y:S01]  /*0c90*/  LDG.E.CONSTANT R20, desc[UR16][R10.64+0x4] ;  /* 0x000004100a147981 */ /* 0x000ee2000c1e9900 */
[----:B------:R-:W-:Y:S01]  /*0ca0*/  IADD3 R4, PT, PT, R4, 0x2, RZ ;  /* 0x0000000204047810 */ /* 0x000fe20007ffe0ff */
[----:B----4-:R-:W-:-:S04]  /*0cb0*/  FADD R2, R14, -R21 ;  /* 0x800000150e027221 */ /* 0x010fc80000000000 */
[----:B--2---:R-:W-:Y:S01]  /*0cc0*/  FMUL R2, R5, R2 ;  /* 0x0000000205027220 */ /* 0x004fe20000400000 */
[----:B-----5:R-:W-:Y:S01]  /*0cd0*/  FADD R14, R18, -R23 ;  /* 0x80000017120e7221 */ /* 0x020fe20000000000 */
[----:B------:R-:W-:Y:S02]  /*0ce0*/  FADD R26, R26, R5 ;  /* 0x000000051a1a7221 */ /* 0x000fe40000000000 */
[----:B---3--:R-:W-:Y:S01]  /*0cf0*/  FFMA R2, R2, R8, R9 ;  /* 0x0000000802027223 */ /* 0x008fe20000000009 */
[----:B------:R-:W-:Y:S01]  /*0d00*/  FMUL R9, R17, R14 ;  /* 0x0000000e11097220 */ /* 0x000fe20000400000 */
[----:B------:R-:W-:-:S03]  /*0d10*/  FADD R26, R26, R17 ;  /* 0x000000111a1a7221 */ /* 0x000fc60000000000 */
[----:B------:R-:W-:-:S07]  /*0d20*/  FFMA R9, R9, R20, R2 ;  /* 0x0000001409097223 */ /* 0x000fce0000000002 */
.L_x_95:
[----:B------:R-:W-:Y:S05]  /*0d30*/  BRA.U UP1, `(.L_x_91) ;  /* 0x0000000101447547 */ /* 0x000fea000b800000 */
[----:B------:R-:W0:Y:S01]  /*0d40*/  LDC.64 R14, c[0x0][0x390] ;  /* 0x0000e400ff0e7b82 */ /* 0x000e220000000a00 */
[----:B------:R-:W-:-:S07]  /*0d50*/  IMAD R5, R4, R0, R3 ;  /* 0x0000000004057224 */ /* 0x000fce00078e0203 */
[----:B------:R-:W1:Y:S08]  /*0d60*/  LDC.64 R12, c[0x0][0x388] ;  /* 0x0000e200ff0c7b82 */ /* 0x000e700000000a00 */
[----:B------:R-:W2:Y:S08]  /*0d70*/  LDC.64 R10, c[0x0][0x380] ;  /* 0x0000e000ff0a7b82 */ /* 0x000eb00000000a00 */
[----:B------:R-:W3:Y:S01]  /*0d80*/  LDC.64 R6, c[0x0][0x398] ;  /* 0x0000e600ff067b82 */ /* 0x000ee20000000a00 */
[----:B0-----:R-:W-:-:S06]  /*0d90*/  IMAD.WIDE.U32 R14, R4, 0x4, R14 ;  /* 0x00000004040e7825 */ /* 0x001fcc00078e000e */
[----:B------:R-:W4:Y:S01]  /*0da0*/  LDG.E.CONSTANT R15, desc[UR16][R14.64] ;  /* 0x000000100e0f7981 */ /* 0x000f22000c1e9900 */
[----:B-1----:R-:W-:-:S06]  /*0db0*/  IMAD.WIDE R12, R5, 0x4, R12 ;  /* 0x00000004050c7825 */ /* 0x002fcc00078e020c */
[----:B------:R-:W4:Y:S01]  /*0dc0*/  LDG.E.CONSTANT R12, desc[UR16][R12.64] ;  /* 0x000000100c0c7981 */ /* 0x000f22000c1e9900 */
[----:B--2---:R-:W-:-:S06]  /*0dd0*/  IMAD.WIDE R10, R5, 0x4, R10 ;  /* 0x00000004050a7825 */ /* 0x004fcc00078e020a */
[----:B------:R-:W2:Y:S01]  /*0de0*/  LDG.E.CONSTANT R11, desc[UR16][R10.64] ;  /* 0x000000100a0b7981 */ /* 0x000ea2000c1e9900 */
[----:B---3--:R-:W-:-:S06]  /*0df0*/  IMAD.WIDE.U32 R6, R4, 0x4, R6 ;  /* 0x0000000404067825 */ /* 0x008fcc00078e0006 */
[----:B------:R-:W3:Y:S01]  /*0e00*/  LDG.E.CONSTANT R6, desc[UR16][R6.64] ;  /* 0x0000001006067981 */ /* 0x000ee2000c1e9900 */
[----:B----4-:R-:W-:-:S04]  /*0e10*/  FADD R0, R12, -R15 ;  /* 0x8000000f0c007221 */ /* 0x010fc80000000000 */
[----:B--2---:R-:W-:Y:S01]  /*0e20*/  FMUL R0, R11, R0 ;  /* 0x000000000b007220 */ /* 0x004fe20000400000 */
[----:B------:R-:W-:-:S03]  /*0e30*/  FADD R26, R26, R11 ;  /* 0x0000000b1a1a7221 */ /* 0x000fc60000000000 */
[----:B---3--:R-:W-:-:S07]  /*0e40*/  FFMA R9, R0, R6, R9 ;  /* 0x0000000600097223 */ /* 0x008fce0000000009 */
.L_x_91:
[----:B------:R-:W0:Y:S08]  /*0e50*/  LDC.64 R4, c[0x0][0x3a8] ;  /* 0x0000ea00ff047b82 */ /* 0x000e300000000a00 */
[----:B------:R-:W1:Y:S01]  /*0e60*/  LDC.64 R6, c[0x0][0x3b0] ;  /* 0x0000ec00ff067b82 */ /* 0x000e620000000a00 */
[----:B0-----:R-:W-:-:S05]  /*0e70*/  IMAD.WIDE R4, R3, 0x4, R4 ;  /* 0x0000000403047825 */ /* 0x001fca00078e0204 */
[----:B------:R-:W-:Y:S01]  /*0e80*/  STG.E desc[UR16][R4.64], R9 ;  /* 0x0000000904007986 */ /* 0x000fe2000c101910 */
[----:B-1----:R-:W-:-:S05]  /*0e90*/  IMAD.WIDE R2, R3, 0x4, R6 ;  /* 0x0000000403027825 */ /* 0x002fca00078e0206 */
[----:B------:R-:W-:Y:S01]  /*0ea0*/  STG.E desc[UR16][R2.64], R26 ;  /* 0x0000001a02007986 */ /* 0x000fe2000c101910 */
[----:B------:R-:W-:Y:S05]  /*0eb0*/  EXIT ;  /* 0x000000000000794d */ /* 0x000fea0003800000 */
.L_x_96:
        /* <DEDUP_REMOVED lines=12> */
.L_x_218:


//--------------------- .text._Z17InitGradBetaGammaIfEvPT_S1_i --------------------------
	.section	.text._Z17InitGradBetaGammaIfEvPT_S1_i,"ax",@progbits
	.align	128
        .global         _Z17InitGradBetaGammaIfEvPT_S1_i
        .type           _Z17InitGradBetaGammaIfEvPT_S1_i,@function
        .size           _Z17InitGradBetaGammaIfEvPT_S1_i,(.L_x_219 - _Z17InitGradBetaGammaIfEvPT_S1_i)
        .other          _Z17InitGradBetaGammaIfEvPT_S1_i,@"STO_CUDA_ENTRY STV_DEFAULT"
_Z17InitGradBetaGammaIfEvPT_S1_i:
.text._Z17InitGradBetaGammaIfEvPT_S1_i:
[----:B------:R-:W-:Y:S01]  /*0000*/  LDC R1, c[0x0][0x37c] ;  /* 0x0000df00ff017b82 */ /* 0x000fe20000000800 */
[----:B------:R-:W0:Y:S07]  /*0010*/  S2R R7, SR_TID.X ;  /* 0x0000000000077919 */ /* 0x000e2e0000002100 */
[----:B------:R-:W0:Y:S01]  /*0020*/  S2UR UR4, SR_CTAID.X ;  /* 0x00000000000479c3 */ /* 0x000e220000002500 */
[----:B------:R-:W1:Y:S07]  /*0030*/  LDCU UR5, c[0x0][0x390] ;  /* 0x00007200ff0577ac */ /* 0x000e6e0008000800 */
[----:B------:R-:W0:Y:S02]  /*0040*/  LDC R0, c[0x0][0x360] ;  /* 0x0000d800ff007b82 */ /* 0x000e240000000800 */
[----:B0-----:R-:W-:-:S05]  /*0050*/  IMAD R7, R0, UR4, R7 ;  /* 0x0000000400077c24 */ /* 0x001fca000f8e0207 */
[----:B-1----:R-:W-:-:S13]  /*0060*/  ISETP.GE.AND P0, PT, R7, UR5, PT ;  /* 0x0000000507007c0c */ /* 0x002fda000bf06270 */
[----:B------:R-:W-:Y:S05]  /*0070*/  @P0 EXIT ;  /* 0x000000000000094d */ /* 0x000fea0003800000 */
[----:B------:R-:W0:Y:S01]  /*0080*/  LDC.64 R2, c[0x0][0x380] ;  /* 0x0000e000ff027b82 */ /* 0x000e220000000a00 */
[----:B------:R-:W1:Y:S07]  /*0090*/  LDCU.64 UR4, c[0x0][0x358] ;  /* 0x00006b00ff0477ac */ /* 0x000e6e0008000a00 */
[----:B------:R-:W2:Y:S01]  /*00a0*/  LDC.64 R4, c[0x0][0x388] ;  /* 0x0000e200ff047b82 */ /* 0x000ea20000000a00 */
[----:B0-----:R-:W-:-:S05]  /*00b0*/  IMAD.WIDE R2, R7, 0x4, R2 ;  /* 0x0000000407027825 */ /* 0x001fca00078e0202 */
[----:B-1----:R-:W-:Y:S01]  /*00c0*/  STG.E desc[UR4][R2.64], RZ ;  /* 0x000000ff02007986 */ /* 0x002fe2000c101904 */
[----:B--2---:R-:W-:-:S05]  /*00d0*/  IMAD.WIDE R4, R7, 0x4, R4 ;  /* 0x0000000407047825 */ /* 0x004fca00078e0204 */
[----:B------:R-:W-:Y:S01]  /*00e0*/  STG.E desc[UR4][R4.64], RZ ;  /* 0x000000ff04007986 */ /* 0x000fe2000c101904 */
[----:B------:R-:W-:Y:S05]  /*00f0*/  EXIT ;  /* 0x000000000000794d */ /* 0x000fea0003800000 */
.L_x_97:
        /* <DEDUP_REMOVED lines=16> */
.L_x_219:


//--------------------- .text._Z15LayerNormUpdateIf3YOpIffEEvPKT_iiPS2_T0_ --------------------------
	.section	.text._Z15LayerNormUpdateIf3YOpIffEEvPKT_iiPS2_T0_,"ax",@progbits
	.align	128
        .global         _Z15LayerNormUpdateIf3YOpIffEEvPKT_iiPS2_T0_
        .type           _Z15LayerNormUpdateIf3YOpIffEEvPKT_iiPS2_T0_,@function
        .size           _Z15LayerNormUpdateIf3YOpIffEEvPKT_iiPS2_T0_,(.L_x_220 - _Z15LayerNormUpdateIf3YOpIffEEvPKT_iiPS2_T0_)
        .other          _Z15LayerNormUpdateIf3YOpIffEEvPKT_iiPS2_T0_,@"STO_CUDA_ENTRY STV_DEFAULT"
_Z15LayerNormUpdateIf3YOpIffEEvPKT_iiPS2_T0_:
.text._Z15LayerNormUpdateIf3YOpIffEEvPKT_iiPS2_T0_:
        /* <DEDUP_REMOVED lines=14> */
[----:B------:R-:W4:Y:S03]  /*00e0*/  LDC.64 R12, c[0x0][0x3a0] ;  /* 0x0000e800ff0c7b82 */ /* 0x000f260000000a00 */
[----:B--2---:R-:W2:Y:S02]  /*00f0*/  MUFU.RCP R2, R2 ;  /* 0x0000000200027308 */ /* 0x004ea40000001000 */
[----:B--2---:R-:W-:-:S06]  /*0100*/  IADD3 R4, PT, PT, R2, 0xffffffe, RZ ;  /* 0x0ffffffe02047810 */ /* 0x004fcc0007ffe0ff */
[----:B------:R2:W5:Y:S02]  /*0110*/  F2I.FTZ.U32.TRUNC.NTZ R5, R4 ;  /* 0x0000000400057305 */ /* 0x000564000021f000 */
[----:B--2---:R-:W-:Y:S01]  /*0120*/  HFMA2 R4, -RZ, RZ, 0, 0 ;  /* 0x00000000ff047431 */ /* 0x004fe200000001ff */
[----:B-----5:R-:W-:-:S05]  /*0130*/  IADD3 R6, PT, PT, RZ, -R5, RZ ;  /* 0x80000005ff067210 */ /* 0x020fca0007ffe0ff */
[----:B------:R-:W-:Y:S01]  /*0140*/  IMAD R9, R6, R7, RZ ;  /* 0x0000000706097224 */ /* 0x000fe200078e02ff */
[----:B------:R-:W-:-:S03]  /*0150*/  IABS R6, R0 ;  /* 0x0000000000067213 */ /* 0x000fc60000000000 */
[----:B------:R-:W-:Y:S02]  /*0160*/  IMAD.HI.U32 R5, R5, R9, R4 ;  /* 0x0000000905057227 */ /* 0x000fe400078e0004 */
[----:B------:R-:W2:Y:S04]  /*0170*/  LDC.64 R8, c[0x0][0x398] ;  /* 0x0000e600ff087b82 */ /* 0x000ea80000000a00 */
[----:B------:R-:W-:-:S05]  /*0180*/  IMAD.HI.U32 R5, R5, R6, RZ ;  /* 0x0000000605057227 */ /* 0x000fca00078e00ff */
[----:B------:R-:W-:-:S05]  /*0190*/  IADD3 R2, PT, PT, -R5, RZ, RZ ;  /* 0x000000ff05027210 */ /* 0x000fca0007ffe1ff */
[----:B------:R-:W-:-:S05]  /*01a0*/  IMAD R2, R7, R2, R6 ;  /* 0x0000000207027224 */ /* 0x000fca00078e0206 */
[----:B------:R-:W-:-:S13]  /*01b0*/  ISETP.GT.U32.AND P2, PT, R7, R2, PT ;  /* 0x000000020700720c */ /* 0x000fda0003f44070 */
[-C--:B------:R-:W-:Y:S02]  /*01c0*/  @!P2 IADD3 R2, PT, PT, R2, -R7.reuse, RZ ;  /* 0x800000070202a210 */ /* 0x080fe40007ffe0ff */
[----:B------:R-:W-:Y:S02]  /*01d0*/  @!P2 IADD3 R5, PT, PT, R5, 0x1, RZ ;  /* 0x000000010505a810 */ /* 0x000fe40007ffe0ff */
[----:B------:R-:W-:Y:S02]  /*01e0*/  ISETP.GE.U32.AND P0, PT, R2, R7, PT ;  /* 0x000000070200720c */ /* 0x000fe40003f06070 */
[----:B------:R-:W-:Y:S01]  /*01f0*/  LOP3.LUT R2, R0, R3, RZ, 0x3c, !PT ;  /* 0x0000000300027212 */ /* 0x000fe200078e3cff */
[----:B------:R-:W5:Y:S01]  /*0200*/  LDC.64 R6, c[0x0][0x3a8] ;  /* 0x0000ea00ff067b82 */ /* 0x000f620000000a00 */
[----:B------:R-:W-:Y:S02]  /*0210*/  ISETP.NE.AND P2, PT, R3, RZ, PT ;  /* 0x000000ff0300720c */ /* 0x000fe40003f45270 */
[----:B------:R-:W-:-:S07]  /*0220*/  ISETP.GE.AND P1, PT, R2, RZ, PT ;  /* 0x000000ff0200720c */ /* 0x000fce0003f26270 */
[----:B------:R-:W-:-:S04]  /*0230*/  @P0 IADD3 R5, PT, PT, R5, 0x1, RZ ;  /* 0x0000000105050810 */ /* 0x000fc80007ffe0ff */
[----:B------:R-:W-:Y:S02]  /*0240*/  MOV R15, R5 ;  /* 0x00000005000f7202 */ /* 0x000fe40000000f00 */
[----:B------:R-:W5:Y:S02]  /*0250*/  LDC.64 R4, c[0x0][0x3b0] ;  /* 0x0000ec00ff047b82 */ /* 0x000f640000000a00 */
[----:B------:R-:W-:Y:S02]  /*0260*/  @!P1 IADD3 R15, PT, PT, -R15, RZ, RZ ;  /* 0x000000ff0f0f9210 */ /* 0x000fe40007ffe1ff */
[----:B------:R-:W-:-:S04]  /*0270*/  @!P2 LOP3.LUT R15, RZ, R3, RZ, 0x33, !PT ;  /* 0x00000003ff0fa212 */ /* 0x000fc800078e33ff */
[----:B------:R-:W-:-:S05]  /*0280*/  IADD3 R17, PT, PT, -R15, RZ, RZ ;  /* 0x000000ff0f117210 */ /* 0x000fca0007ffe1ff */
[----:B------:R-:W-:Y:S02]  /*0290*/  IMAD R17, R3, R17, R0 ;  /* 0x0000001103117224 */ /* 0x000fe400078e0200 */
[----:B--2---:R-:W-:-:S04]  /*02a0*/  IMAD.WIDE R2, R15, 0x4, R8 ;  /* 0x000000040f027825 */ /* 0x004fc800078e0208 */
[C---:B-1----:R-:W-:Y:S02]  /*02b0*/  IMAD R19, R15.reuse, UR6, R17 ;  /* 0x000000060f137c24 */ /* 0x042fe4000f8e0211 */
[----:B----4-:R-:W-:Y:S01]  /*02c0*/  IMAD.WIDE R8, R15, 0x4, R12 ;  /* 0x000000040f087825 */ /* 0x010fe200078e020c */
[----:B---3--:R-:W2:Y:S01]  /*02d0*/  LDG.E R2, desc[UR4][R2.64] ;  /* 0x0000000402027981 */ /* 0x008ea2000c1e1900 */
[----:B------:R-:W1:Y:S02]  /*02e0*/  LDC.64 R12, c[0x0][0x390] ;  /* 0x0000e400ff0c7b82 */ /* 0x000e640000000a00 */
[----:B0-----:R-:W-:Y:S02]  /*02f0*/  IMAD.WIDE R10, R19, 0x4, R10 ;  /* 0x00000004130a7825 */ /* 0x001fe400078e020a */
[----:B------:R-:W3:Y:S02]  /*0300*/  LDG.E R8, desc[UR4][R8.64] ;  /* 0x0000000408087981 */ /* 0x000ee4000c1e1900 */
[----:B-----5:R-:W-:-:S02]  /*0310*/  IMAD.WIDE R6, R17, 0x4, R6 ;  /* 0x0000000411067825 */ /* 0x020fc400078e0206 */
[----:B------:R-:W2:Y:S02]  /*0320*/  LDG.E.CONSTANT R11, desc[UR4][R10.64] ;  /* 0x000000040a0b7981 */ /* 0x000ea4000c1e9900 */
[----:B------:R-:W-:Y:S02]  /*0330*/  IMAD.WIDE R4, R17, 0x4, R4 ;  /* 0x0000000411047825 */ /* 0x000fe400078e0204 */
[----:B------:R-:W4:Y:S04]  /*0340*/  LDG.E R6, desc[UR4][R6.64] ;  /* 0x0000000406067981 */ /* 0x000f28000c1e1900 */
[----:B------:R-:W4:Y:S01]  /*0350*/  LDG.E R4, desc[UR4][R4.64] ;  /* 0x0000000404047981 */ /* 0x000f22000c1e1900 */
[----:B--2---:R-:W-:-:S04]  /*0360*/  FADD R15, -R2, R11 ;  /* 0x0000000b020f7221 */ /* 0x004fc80000000100 */
[----:B---3--:R-:W-:Y:S01]  /*0370*/  FMUL R15, R8, R15 ;  /* 0x0000000f080f7220 */ /* 0x008fe20000400000 */
[----:B-1----:R-:W-:-:S04]  /*0380*/  IMAD.WIDE R2, R0, 0x4, R12 ;  /* 0x0000000400027825 */ /* 0x002fc800078e020c */
[----:B----4-:R-:W-:-:S05]  /*0390*/  FFMA R15, R15, R6, R4 ;  /* 0x000000060f0f7223 */ /* 0x010fca0000000004 */
[----:B------:R-:W-:Y:S01]  /*03a0*/  STG.E desc[UR4][R2.64], R15 ;  /* 0x0000000f02007986 */ /* 0x000fe2000c101904 */
[----:B------:R-:W-:Y:S05]  /*03b0*/  EXIT ;  /* 0x000000000000794d */ /* 0x000fea0003800000 */
.L_x_98:
        /* <DEDUP_REMOVED lines=12> */
.L_x_220:


//--------------------- .text._Z27LayerNormRowReduceTempToOutIf6IvarOpIffEEvPKT_iiPS2_T0_ --------------------------
	.section	.text._Z27LayerNormRowReduceTempToOutIf6IvarOpIffEEvPKT_iiPS2_T0_,"ax",@progbits
	.align	128
        .global         _Z27LayerNormRowReduceTempToOutIf6IvarOpIffEEvPKT_iiPS2_T0_
        .type           _Z27LayerNormRowReduceTempToOutIf6IvarOpIffEEvPKT_iiPS2_T0_,@function
        .size           _Z27LayerNormRowReduceTempToOutIf6IvarOpIffEEvPKT_iiPS2_T0_,(.L_x_208 - _Z27LayerNormRowReduceTempToOutIf6IvarOpIffEEvPKT_iiPS2_T0_)
        .other          _Z27LayerNormRowReduceTempToOutIf6IvarOpIffEEvPKT_iiPS2_T0_,@"STO_CUDA_ENTRY STV_DEFAULT"
_Z27LayerNormRowReduceTempToOutIf6IvarOpIffEEvPKT_iiPS2_T0_:
.text._Z27LayerNormRowReduceTempToOutIf6IvarOpIffEEvPKT_iiPS2_T0_:
        /* <DEDUP_REMOVED lines=8> */
[----:B------:R-:W-:Y:S01]  /*0080*/  IMAD.U32 R5, RZ, RZ, UR8 ;  /* 0x00000008ff057e24 */ /* 0x000fe2000f8e00ff */
[----:B------:R-:W3:Y:S01]  /*0090*/  S2R R10, SR_LANEID ;  /* 0x00000000000a7919 */ /* 0x000ee20000000000 */
[----:B------:R-:W4:Y:S01]  /*00a0*/  LDCU.64 UR6, c[0x0][0x380] ;  /* 0x00007000ff0677ac */ /* 0x000f220008000a00 */
[----:B------:R-:W5:Y:S04]  /*00b0*/  LDCU UR9, c[0x0][0x3a0] ;  /* 0x00007400ff0977ac */ /* 0x000f680008000800 */
[----:B------:R-:W3:Y:S01]  /*00c0*/  LDC R2, c[0x0][0x370] ;  /* 0x0000dc00ff027b82 */ /* 0x000ee20000000800 */
[----:B------:R-:W-:Y:S01]  /*00d0*/  UMOV UR4, 0x400 ;  /* 0x0000040000047882 */ /* 0x000fe20000000000 */
[----:B----4-:R-:W-:-:S02]  /*00e0*/  UIADD3 UR6, UP0, UPT, UR6, 0x1000, URZ ;  /* 0x0000100006067890 */ /* 0x010fc4000ff1e0ff */
[----:B--2---:R-:W-:Y:S01]  /*00f0*/  ULEA UR4, UR5, UR4, 0x18 ;  /* 0x0000000405047291 */ /* 0x004fe2000f8ec0ff */
[----:B-----5:R-:W-:Y:S01]  /*0100*/  I2FP.F32.S32 R4, UR9 ;  /* 0x0000000900047c45 */ /* 0x020fe20008201400 */
[----:B------:R-:W-:Y:S01]  /*0110*/  UIADD3.X UR7, UPT, UPT, URZ, UR7, URZ, UP0, !UPT ;  /* 0x00000007ff077290 */ /* 0x000fe200087fe4ff */
[----:B0-----:R-:W-:Y:S02]  /*0120*/  LOP3.LUT R3, RZ, R0, RZ, 0x33, !PT ;  /* 0x00000000ff037212 */ /* 0x001fe400078e33ff */
[----:B------:R-:W-:-:S03]  /*0130*/  SHF.R.U32.HI R6, RZ, 0x3, R0 ;  /* 0x00000003ff067819 */ /* 0x000fc60000011600 */
[----:B-1----:R-:W-:Y:S01]  /*0140*/  VIADD R3, R3, UR10 ;  /* 0x0000000a03037c36 */ /* 0x002fe20008000000 */
[----:B------:R-:W-:Y:S01]  /*0150*/  LOP3.LUT R6, R6, 0x7c, RZ, 0xc0, !PT ;  /* 0x0000007c06067812 */ /* 0x000fe200078ec0ff */
[----:B------:R-:W0:Y:S03]  /*0160*/  LDCU.64 UR10, c[0x0][0x358] ;  /* 0x00006b00ff0a77ac */ /* 0x000e260008000a00 */
[----:B------:R-:W-:-:S04]  /*0170*/  LEA.HI R7, R3, 0x1, RZ, 0x19 ;  /* 0x0000000103077811 */ /* 0x000fc800078fc8ff */
[C---:B------:R-:W-:Y:S02]  /*0180*/  LOP3.LUT R11, R7.reuse, 0xf, RZ, 0xc0, !PT ;  /* 0x0000000f070b7812 */ /* 0x040fe400078ec0ff */
[C---:B------:R-:W-:Y:S02]  /*0190*/  LOP3.LUT R8, R7.reuse, 0x3fffff0, RZ, 0xc0, !PT ;  /* 0x03fffff007087812 */ /* 0x040fe400078ec0ff */
[----:B------:R-:W-:Y:S01]  /*01a0*/  LOP3.LUT R12, R7, 0x7, RZ, 0xc0, !PT ;  /* 0x00000007070c7812 */ /* 0x000fe200078ec0ff */
[----:B------:R-:W-:Y:S01]  /*01b0*/  VIADD R13, R11, 0xffffffff ;  /* 0xffffffff0b0d7836 */ /* 0x000fe20000000000 */
[----:B------:R-:W-:Y:S02]  /*01c0*/  LOP3.LUT R7, R7, 0x3, RZ, 0xc0, !PT ;  /* 0x0000000307077812 */ /* 0x000fe400078ec0ff */
[----:B------:R-:W-:Y:S02]  /*01d0*/  IADD3 R8, PT, PT, -R8, RZ, RZ ;  /* 0x000000ff08087210 */ /* 0x000fe40007ffe1ff */
[----:B------:R-:W-:-:S07]  /*01e0*/  IADD3 R16, PT, PT, R12, -0x1, RZ ;  /* 0xffffffff0c107810 */ /* 0x000fce0007ffe0ff */
.L_x_112:
[----:B-1----:R-:W1:Y:S01]  /*01f0*/  LDCU UR5, c[0x0][0x38c] ;  /* 0x00007180ff0577ac */ /* 0x002e620008000800 */
[----:B------:R-:W-:Y:S01]  /*0200*/  BSSY.RECONVERGENT B0, `(.L_x_99) ;  /* 0x0000070000007945 */ /* 0x000fe20003800200 */
[----:B------:R-:W-:Y:S01]  /*0210*/  IMAD.MOV.U32 R9, RZ, RZ, RZ ;  /* 0x000000ffff097224 */ /* 0x000fe200078e00ff */
[----:B-1----:R-:W-:-:S13]  /*0220*/  ISETP.GE.AND P0, PT, R0, UR5, PT ;  /* 0x0000000500007c0c */ /* 0x002fda000bf06270 */
[----:B0-----:R-:W-:Y:S05]  /*0230*/  @P0 BRA `(.L_x_100) ;  /* 0x0000000400b00947 */ /* 0x001fea0003800000 */
[----:B------:R-:W-:Y:S01]  /*0240*/  ISETP.GE.U32.AND P0, PT, R3, 0x780, PT ;  /* 0x000007800300780c */ /* 0x000fe20003f06070 */
[----:B------:R-:W-:Y:S01]  /*0250*/  BSSY.RECONVERGENT B1, `(.L_x_101) ;  /* 0x0000031000017945 */ /* 0x000fe20003800200 */
[----:B------:R-:W-:Y:S01]  /*0260*/  HFMA2 R9, -RZ, RZ, 0, 0 ;  /* 0x00000000ff097431 */ /* 0x000fe200000001ff */
[----:B------:R-:W-:Y:S01]  /*0270*/  ISETP.NE.AND P1, PT, R11, RZ, PT ;  /* 0x000000ff0b00720c */ /* 0x000fe20003f25270 */
[----:B------:R-:W-:-:S09]  /*0280*/  IMAD.MOV.U32 R18, RZ, RZ, R0 ;  /* 0x000000ffff127224 */ /* 0x000fd200078e0000 */
[----:B------:R-:W-:Y:S05]  /*0290*/  @!P0 BRA `(.L_x_102) ;  /* 0x0000000000b08947 */ /* 0x000fea0003800000 */
[----:B------:R-:W-:Y:S01]  /*02a0*/  IMAD R17, R5, UR5, R0 ;  /* 0x0000000505117c24 */ /* 0x000fe2000f8e0200 */
[----:B------:R-:W-:Y:S01]  /*02b0*/  MOV R9, RZ ;  /* 0x000000ff00097202 */ /* 0x000fe20000000f00 */
[----:B------:R-:W-:Y:S01]  /*02c0*/  IMAD.MOV.U32 R19, RZ, RZ, R8 ;  /* 0x000000ffff137224 */ /* 0x000fe200078e0008 */
[----:B------:R-:W-:-:S07]  /*02d0*/  MOV R18, R0 ;  /* 0x0000000000127202 */ /* 0x000fce0000000f00 */
.L_x_103:
[----:B------:R-:W-:Y:S01]  /*02e0*/  MOV R15, UR7 ;  /* 0x00000007000f7c02 */ /* 0x000fe20008000f00 */
[----:B------:R-:W-:-:S04]  /*02f0*/  IMAD.U32 R14, RZ, RZ, UR6 ;  /* 0x00000006ff0e7e24 */ /* 0x000fc8000f8e00ff */
[----:B------:R-:W-:-:S05]  /*0300*/  IMAD.WIDE R14, R17, 0x4, R14 ;  /* 0x00000004110e7825 */ /* 0x000fca00078e020e */
[----:B0-----:R-:W2:Y:S04]  /*0310*/  LDG.E.CONSTANT R26, desc[UR10][R14.64+-0x1000] ;  /* 0xfff0000a0e1a7981 */ /* 0x001ea8000c1e9900 */
[----:B------:R-:W4:Y:S04]  /*0320*/  LDG.E.CONSTANT R27, desc[UR10][R14.64+-0xe00] ;  /* 0xfff2000a0e1b7981 */ /* 0x000f28000c1e9900 */
[----:B------:R-:W5:Y:S04]  /*0330*/  LDG.E.CONSTANT R22, desc[UR10][R14.64+-0xc00] ;  /* 0xfff4000a0e167981 */ /* 0x000f68000c1e9900 */
[----:B------:R-:W3:Y:S04]  /*0340*/  LDG.E.CONSTANT R23, desc[UR10][R14.64+-0xa00] ;  /* 0xfff6000a0e177981 */ /* 0x000ee8000c1e9900 */
[----:B------:R-:W3:Y:S04]  /*0350*/  LDG.E.CONSTANT R25, desc[UR10][R14.64+-0x800] ;  /* 0xfff8000a0e197981 */ /* 0x000ee8000c1e9900 */
[----:B------:R-:W3:Y:S04]  /*0360*/  LDG.E.CONSTANT R24, desc[UR10][R14.64+-0x600] ;  /* 0xfffa000a0e187981 */ /* 0x000ee8000c1e9900 */
[----:B------:R-:W3:Y:S04]  /*0370*/  LDG.E.CONSTANT R20, desc[UR10][R14.64+-0x400] ;  /* 0xfffc000a0e147981 */ /* 0x000ee8000c1e9900 */
[----:B------:R-:W3:Y:S01]  /*0380*/  LDG.E.CONSTANT R21, desc[UR10][R14.64+-0x200] ;  /* 0xfffe000a0e157981 */ /* 0x000ee2000c1e9900 */
[----:B--2---:R-:W-:-:S03]  /*0390*/  FADD R26, R26, R9 ;  /* 0x000000091a1a7221 */ /* 0x004fc60000000000 */
[----:B------:R-:W2:Y:S01]  /*03a0*/  LDG.E.CONSTANT R9, desc[UR10][R14.64] ;  /* 0x0000000a0e097981 */ /* 0x000ea2000c1e9900 */
[----:B----4-:R-:W-:-:S04]  /*03b0*/  FADD R27, R26, R27 ;  /* 0x0000001b1a1b7221 */ /* 0x010fc80000000000 */
[----:B-----5:R-:W-:Y:S02]  /*03c0*/  FADD R26, R27, R22 ;  /* 0x000000161b1a7221 */ /* 0x020fe40000000000 */
[----:B------:R-:W4:Y:S02]  /*03d0*/  LDG.E.CONSTANT R22, desc[UR10][R14.64+0x200] ;  /* 0x0002000a0e167981 */ /* 0x000f24000c1e9900 */
[----:B---3--:R-:W-:Y:S02]  /*03e0*/  FADD R26, R26, R23 ;  /* 0x000000171a1a7221 */ /* 0x008fe40000000000 */
[----:B------:R-:W3:Y:S02]  /*03f0*/  LDG.E.CONSTANT R23, desc[UR10][R14.64+0x400] ;  /* 0x0004000a0e177981 */ /* 0x000ee4000c1e9900 */
[----:B------:R-:W-:Y:S02]  /*0400*/  FADD R27, R26, R25 ;  /* 0x000000191a1b7221 */ /* 0x000fe40000000000 */
[----:B------:R-:W5:Y:S02]  /*0410*/  LDG.E.CONSTANT R25, desc[UR10][R14.64+0x600] ;  /* 0x0006000a0e197981 */ /* 0x000f64000c1e9900 */
[----:B------:R-:W-:-:S02]  /*0420*/  FADD R27, R27, R24 ;  /* 0x000000181b1b7221 */ /* 0x000fc40000000000 */
[----:B------:R-:W5:Y:S02]  /*0430*/  LDG.E.CONSTANT R24, desc[UR10][R14.64+0x800] ;  /* 0x0008000a0e187981 */ /* 0x000f64000c1e9900 */
[----:B------:R-:W-:Y:S02]  /*0440*/  FADD R26, R27, R20 ;  /* 0x000000141b1a7221 */ /* 0x000fe40000000000 */
[----:B------:R-:W5:Y:S02]  /*0450*/  LDG.E.CONSTANT R20, desc[UR10][R14.64+0xa00] ;  /* 0x000a000a0e147981 */ /* 0x000f64000c1e9900 */
[----:B------:R-:W-:Y:S02]  /*0460*/  FADD R28, R26, R21 ;  /* 0x000000151a1c7221 */ /* 0x000fe40000000000 */
[----:B------:R-:W5:Y:S04]  /*0470*/  LDG.E.CONSTANT R21, desc[UR10][R14.64+0xc00] ;  /* 0x000c000a0e157981 */ /* 0x000f68000c1e9900 */
[----:B------:R-:W5:Y:S01]  /*0480*/  LDG.E.CONSTANT R26, desc[UR10][R14.64+0xe00] ;  /* 0x000e000a0e1a7981 */ /* 0x000f62000c1e9900 */
[----:B------:R-:W-:-:S05]  /*0490*/  VIADD R19, R19, 0x10 ;  /* 0x0000001013137836 */ /* 0x000fca0000000000 */
[----:B------:R-:W-:Y:S01]  /*04a0*/  ISETP.NE.AND P0, PT, R19, RZ, PT ;  /* 0x000000ff1300720c */ /* 0x000fe20003f05270 */
[----:B------:R-:W-:Y:S01]  /*04b0*/  VIADD R17, R17, 0x800 ;  /* 0x0000080011117836 */ /* 0x000fe20000000000 */
[----:B------:R-:W-:Y:S01]  /*04c0*/  IADD3 R18, PT, PT, R18, 0x800, RZ ;  /* 0x0000080012127810 */ /* 0x000fe20007ffe0ff */
[----:B--2---:R-:W-:-:S04]  /*04d0*/  FADD R9, R28, R9 ;  /* 0x000000091c097221 */ /* 0x004fc80000000000 */
[----:B----4-:R-:W-:-:S04]  /*04e0*/  FADD R22, R9, R22 ;  /* 0x0000001609167221 */ /* 0x010fc80000000000 */
[----:B---3--:R-:W-:-:S04]  /*04f0*/  FADD R22, R22, R23 ;  /* 0x0000001716167221 */ /* 0x008fc80000000000 */
[----:B-----5:R-:W-:-:S04]  /*0500*/  FADD R25, R22, R25 ;  /* 0x0000001916197221 */ /* 0x020fc80000000000 */
[----:B------:R-:W-:-:S04]  /*0510*/  FADD R25, R25, R24 ;  /* 0x0000001819197221 */ /* 0x000fc80000000000 */
[----:B------:R-:W-:-:S04]  /*0520*/  FADD R20, R25, R20 ;  /* 0x0000001419147221 */ /* 0x000fc80000000000 */
[----:B------:R-:W-:-:S04]  /*0530*/  FADD R21, R20, R21 ;  /* 0x0000001514157221 */ /* 0x000fc80000000000 */
[----:B------:R-:W-:Y:S01]  /*0540*/  FADD R9, R21, R26 ;  /* 0x0000001a15097221 */ /* 0x000fe20000000000 */
[----:B------:R-:W-:Y:S06]  /*0550*/  @P0 BRA `(.L_x_103) ;  /* 0xfffffffc00600947 */ /* 0x000fec000383ffff */
.L_x_102:
[----:B0-----:R-:W-:Y:S05]  /*0560*/  BSYNC.RECONVERGENT B1 ;  /* 0x0000000000017941 */ /* 0x001fea0003800200 */
.L_x_101:
[----:B------:R-:W-:Y:S05]  /*0570*/  @!P1 BRA `(.L_x_100) ;  /* 0x0000000000e09947 */ /* 0x000fea0003800000 */
[----:B------:R-:W-:Y:S01]  /*0580*/  ISETP.GE.U32.AND P0, PT, R13, 0x7, PT ;  /* 0x000000070d00780c */ /* 0x000fe20003f06070 */
[----:B------:R-:W-:Y:S01]  /*0590*/  BSSY.RECONVERGENT B1, `(.L_x_104) ;  /* 0x0000017000017945 */ /* 0x000fe20003800200 */
[----:B------:R-:W-:-:S11]  /*05a0*/  ISETP.NE.AND P1, PT, R12, RZ, PT ;  /* 0x000000ff0c00720c */ /* 0x000fd60003f25270 */
[----:B------:R-:W-:Y:S05]  /*05b0*/  @!P0 BRA `(.L_x_105) ;  /* 0x0000000000508947 */ /* 0x000fea0003800000 */
[----:B------:R-:W0:Y:S01]  /*05c0*/  LDC.64 R14, c[0x0][0x380] ;  /* 0x0000e000ff0e7b82 */ /* 0x000e220000000a00 */
[----:B------:R-:W-:-:S04]  /*05d0*/  IMAD R17, R5, UR5, R18 ;  /* 0x0000000505117c24 */ /* 0x000fc8000f8e0212 */
[----:B0-----:R-:W-:-:S05]  /*05e0*/  IMAD.WIDE R14, R17, 0x4, R14 ;  /* 0x00000004110e7825 */ /* 0x001fca00078e020e */
[----:B------:R-:W2:Y:S04]  /*05f0*/  LDG.E.CONSTANT R22, desc[UR10][R14.64] ;  /* 0x0000000a0e167981 */ /* 0x000ea8000c1e9900 */
[----:B------:R-:W4:Y:S04]  /*0600*/  LDG.E.CONSTANT R21, desc[UR10][R14.64+0x200] ;  /* 0x0002000a0e157981 */ /* 0x000f28000c1e9900 */
[----:B------:R-:W5:Y:S04]  /*0610*/  LDG.E.CONSTANT R24, desc[UR10][R14.64+0x400] ;  /* 0x0004000a0e187981 */ /* 0x000f68000c1e9900 */
[----:B------:R-:W3:Y:S04]  /*0620*/  LDG.E.CONSTANT R26, desc[UR10][R14.64+0x600] ;  /* 0x0006000a0e1a7981 */ /* 0x000ee8000c1e9900 */
[----:B------:R-:W3:Y:S04]  /*0630*/  LDG.E.CONSTANT R28, desc[UR10][R14.64+0x800] ;  /* 0x0008000a0e1c7981 */ /* 0x000ee8000c1e9900 */
[----:B------:R-:W3:Y:S04]  /*0640*/  LDG.E.CONSTANT R19, desc[UR10][R14.64+0xa00] ;  /* 0x000a000a0e137981 */ /* 0x000ee8000c1e9900 */
[----:B------:R-:W3:Y:S04]  /*0650*/  LDG.E.CONSTANT R17, desc[UR10][R14.64+0xc00] ;  /* 0x000c000a0e117981 */ /* 0x000ee8000c1e9900 */
[----:B------:R-:W3:Y:S01]  /*0660*/  LDG.E.CONSTANT R20, desc[UR10][R14.64+0xe00] ;  /* 0x000e000a0e147981 */ /* 0x000ee2000c1e9900 */
[----:B------:R-:W-:Y:S01]  /*0670*/  IADD3 R18, PT, PT, R18, 0x400, RZ ;  /* 0x0000040012127810 */ /* 0x000fe20007ffe0ff */
[----:B--2---:R-:W-:-:S04]  /*0680*/  FADD R22, R9, R22 ;  /* 0x0000001609167221 */ /* 0x004fc80000000000 */
[----:B----4-:R-:W-:-:S04]  /*0690*/  FADD R21, R22, R21 ;  /* 0x0000001516157221 */ /* 0x010fc80000000000 */
[----:B-----5:R-:W-:-:S04]  /*06a0*/  FADD R21, R21, R24 ;  /* 0x0000001815157221 */ /* 0x020fc80000000000 */
[----:B---3--:R-:W-:-:S04]  /*06b0*/  FADD R21, R21, R26 ;  /* 0x0000001a15157221 */ /* 0x008fc80000000000 */
[----:B------:R-:W-:-:S04]  /*06c0*/  FADD R28, R21, R28 ;  /* 0x0000001c151c7221 */ /* 0x000fc80000000000 */
[----:B------:R-:W-:-:S04]  /*06d0*/  FADD R28, R28, R19 ;  /* 0x000000131c1c7221 */ /* 0x000fc80000000000 */
[----:B------:R-:W-:-:S04]  /*06e0*/  FADD R17, R28, R17 ;  /* 0x000000111c117221 */ /* 0x000fc80000000000 */
[----:B------:R-:W-:-:S07]  /*06f0*/  FADD R9, R17, R20 ;  /* 0x0000001411097221 */ /* 0x000fce0000000000 */
.L_x_105:
[----:B------:R-:W-:Y:S05]  /*0700*/  BSYNC.RECONVERGENT B1 ;  /* 0x0000000000017941 */ /* 0x000fea0003800200 */
.L_x_104:
        /* <DEDUP_REMOVED lines=11> */
[----:B------:R-:W3:Y:S01]  /*07c0*/  LDG.E.CONSTANT R24, desc[UR10][R14.64+0x600] ;  /* 0x0006000a0e187981 */ /* 0x000ee2000c1e9900 */
[----:B------:R-:W-:-:S02]  /*07d0*/  VIADD R18, R18, 0x200 ;  /* 0x0000020012127836 */ /* 0x000fc40000000000 */
[----:B--2---:R-:W-:-:S04]  /*07e0*/  FADD R20, R9, R20 ;  /* 0x0000001409147221 */ /* 0x004fc80000000000 */
[----:B----4-:R-:W-:-:S04]  /*07f0*/  FADD R17, R20, R17 ;  /* 0x0000001114117221 */ /* 0x010fc80000000000 */
[----:B-----5:R-:W-:-:S04]  /*0800*/  FADD R17, R17, R22 ;  /* 0x0000001611117221 */ /* 0x020fc80000000000 */
[----:B---3--:R-:W-:-:S07]  /*0810*/  FADD R9, R17, R24 ;  /* 0x0000001811097221 */ /* 0x008fce0000000000 */
.L_x_107:
[----:B------:R-:W-:Y:S05]  /*0820*/  BSYNC.RECONVERGENT B1 ;  /* 0x0000000000017941 */ /* 0x000fea0003800200 */
.L_x_106:
        /* <DEDUP_REMOVED lines=10> */
[----:B------:R-:W4:Y:S01]  /*08d0*/  @P0 LDG.E.CONSTANT R20, desc[UR10][R14.64+0x400] ;  /* 0x0004000a0e140981 */ /* 0x000f22000c1e9900 */
[----:B--2---:R-:W-:-:S04]  /*08e0*/  FADD R9, R9, R18 ;  /* 0x0000001209097221 */ /* 0x004fc80000000000 */
[----:B----4-:R-:W-:-:S07]  /*08f0*/  @P0 FADD R9, R9, R20 ;  /* 0x0000001409090221 */ /* 0x010fce0000000000 */
.L_x_100:
[----:B0-----:R-:W-:Y:S05]  /*0900*/  BSYNC.RECONVERGENT B0 ;  /* 0x0000000000007941 */ /* 0x001fea0003800200 */
.L_x_99:
[----:B------:R-:W0:Y:S01]  /*0910*/  SHFL.DOWN P0, R14, R9, 0x1, 0x1f ;  /* 0x08201f00090e7f89 */ /* 0x000e220000000000 */
[----:B---3--:R-:W-:Y:S01]  /*0920*/  ISETP.NE.AND P1, PT, R10, RZ, PT ;  /* 0x000000ff0a00720c */ /* 0x008fe20003f25270 */
        /* <DEDUP_REMOVED lines=15> */
[----:B------:R-:W-:Y:S01]  /*0a20*/  UMOV UR5, 0x400 ;  /* 0x0000040000057882 */ /* 0x000fe20000000000 */
[----:B------:R-:W2:Y:S01]  /*0a30*/  MUFU.RCP R17, R4 ;  /* 0x0000000400117308 */ /* 0x000ea20000001000 */
[----:B------:R-:W-:Y:S01]  /*0a40*/  BSSY.RECONVERGENT B1, `(.L_x_110) ;  /* 0x0000011000017945 */ /* 0x000fe20003800200 */
[----:B-1----:R-:W-:-:S09]  /*0a50*/  ULEA UR5, UR8, UR5, 0x18 ;  /* 0x0000000508057291 */ /* 0x002fd2000f8ec0ff */
[----:B------:R-:W1:Y:S04]  /*0a60*/  LDS.64 R14, [UR5+0x8] ;  /* 0x00000805ff0e7984 */ /* 0x000e680008000a00 */
[----:B------:R-:W3:Y:S01]  /*0a70*/  LDS R18, [UR5+0x10] ;  /* 0x00001005ff127984 */ /* 0x000ee20008000800 */
[----:B-1----:R-:W-:-:S04]  /*0a80*/  FADD R14, R19, R14 ;  /* 0x0000000e130e7221 */ /* 0x002fc80000000000 */
[----:B------:R-:W-:Y:S01]  /*0a90*/  FADD R9, R14, R15 ;  /* 0x0000000f0e097221 */ /* 0x000fe20000000000 */
[----:B--2---:R-:W-:-:S03]  /*0aa0*/  FFMA R14, -R4, R17, 1 ;  /* 0x3f800000040e7423 */ /* 0x004fc60000000111 */
[----:B---3--:R-:W-:Y:S01]  /*0ab0*/  FADD R9, R9, R18 ;  /* 0x0000001209097221 */ /* 0x008fe20000000000 */
[----:B------:R-:W-:-:S03]  /*0ac0*/  FFMA R14, R17, R14, R17 ;  /* 0x0000000e110e7223 */ /* 0x000fc60000000011 */
[----:B------:R-:W1:Y:S01]  /*0ad0*/  FCHK P0, R9, R4 ;  /* 0x0000000409007302 */ /* 0x000e620000000000 */
[----:B------:R-:W-:-:S04]  /*0ae0*/  FFMA R15, R9, R14, RZ ;  /* 0x0000000e090f7223 */ /* 0x000fc800000000ff */
[----:B------:R-:W-:-:S04]  /*0af0*/  FFMA R17, -R4, R15, R9 ;  /* 0x0000000f04117223 */ /* 0x000fc80000000109 */
[----:B------:R-:W-:Y:S01]  /*0b00*/  FFMA R14, R14, R17, R15 ;  /* 0x000000110e0e7223 */ /* 0x000fe2000000000f */
[----:B-1----:R-:W-:Y:S06]  /*0b10*/  @!P0 BRA `(.L_x_111) ;  /* 0x00000000000c8947 */ /* 0x002fec0003800000 */
[----:B------:R-:W-:-:S07]  /*0b20*/  MOV R14, 0xb40 ;  /* 0x00000b40000e7802 */ /* 0x000fce0000000f00 */
[----:B0-----:R-:W-:Y:S05]  /*0b30*/  CALL.REL.NOINC `($__internal_4_$__cuda_sm3x_div_rn_noftz_f32_slowpath) ;  /* 0x0000000000447944 */ /* 0x001fea0003c00000 */
[----:B------:R-:W-:-:S07]  /*0b40*/  MOV R14, R9 ;  /* 0x00000009000e7202 */ /* 0x000fce0000000f00 */
.L_x_111:
[----:B------:R-:W-:Y:S05]  /*0b50*/  BSYNC.RECONVERGENT B1 ;  /* 0x0000000000017941 */ /* 0x000fea0003800200 */
.L_x_110:
[----:B------:R-:W1:Y:S02]  /*0b60*/  LDCU UR5, c[0x0][0x3a4] ;  /* 0x00007480ff0577ac */ /* 0x000e640008000800 */
[----:B-1----:R-:W-:Y:S02]  /*0b70*/  FADD R9, R14, UR5 ;  /* 0x000000050e097e21 */ /* 0x002fe40008000000 */
[----:B------:R-:W1:Y:S03]  /*0b80*/  LDC.64 R14, c[0x0][0x390] ;  /* 0x0000e400ff0e7b82 */ /* 0x000e660000000a00 */
[----:B------:R-:W-:-:S13]  /*0b90*/  FSETP.GEU.AND P0, PT, |R9|, 1.175494350822287508e-38, PT ;  /* 0x008000000900780b */ /* 0x000fda0003f0e200 */
[----:B------:R-:W-:-:S04]  /*0ba0*/  @!P0 FMUL R9, R9, 16777216 ;  /* 0x4b80000009098820 */ /* 0x000fc80000400000 */
[----:B------:R-:W2:Y:S01]  /*0bb0*/  MUFU.RSQ R17, R9 ;  /* 0x0000000900117308 */ /* 0x000ea20000001400 */
[----:B-1----:R-:W-:-:S04]  /*0bc0*/  IMAD.WIDE R14, R5, 0x4, R14 ;  /* 0x00000004050e7825 */ /* 0x002fc800078e020e */
[----:B--2---:R-:W-:-:S05]  /*0bd0*/  @!P0 FMUL R17, R17, 4096 ;  /* 0x4580000011118820 */ /* 0x004fca0000400000 */
[----:B------:R1:W-:Y:S02]  /*0be0*/  STG.E desc[UR10][R14.64], R17 ;  /* 0x000000110e007986 */ /* 0x0003e4000c10190a */
.L_x_109:
[----:B------:R-:W-:Y:S05]  /*0bf0*/  BSYNC.RECONVERGENT B0 ;  /* 0x0000000000007941 */ /* 0x000fea0003800200 */
.L_x_108:
[----:B------:R-:W2:Y:S01]  /*0c00*/  LDCU UR5, c[0x0][0x388] ;  /* 0x00007100ff0577ac */ /* 0x000ea20008000800 */
[----:B------:R-:W-:-:S05]  /*0c10*/  IMAD.IADD R5, R2, 0x1, R5 ;  /* 0x0000000102057824 */ /* 0x000fca00078e0205 */
[----:B--2---:R-:W-:-:S13]  /*0c20*/  ISETP.GE.AND P0, PT, R5, UR5, PT ;  /* 0x0000000505007c0c */ /* 0x004fda000bf06270 */
[----:B------:R-:W-:Y:S05]  /*0c30*/  @!P0 BRA `(.L_x_112) ;  /* 0xfffffff4006c8947 */ /* 0x000fea000383ffff */
[----:B------:R-:W-:Y:S05]  /*0c40*/  EXIT ;  /* 0x000000000000794d */ /* 0x000fea0003800000 */
        .weak           $__internal_4_$__cuda_sm3x_div_rn_noftz_f32_slowpath
        .type           $__internal_4_$__cuda_sm3x_div_rn_noftz_f32_slowpath,@function
        .size           $__internal_4_$__cuda_sm3x_div_rn_noftz_f32_slowpath,(.L_x_208 - $__internal_4_$__cuda_sm3x_div_rn_noftz_f32_slowpath)
$__internal_4_$__cuda_sm3x_div_rn_noftz_f32_slowpath:
[--C-:B------:R-:W-:Y:S01]  /*0c50*/  SHF.R.U32.HI R15, RZ, 0x17, R4.reuse ;  /* 0x00000017ff0f7819 */ /* 0x100fe20000011604 */
[----:B------:R-:W-:Y:S01]  /*0c60*/  BSSY.RECONVERGENT B2, `(.L_x_113) ;  /* 0x0000064000027945 */ /* 0x000fe20003800200 */
[----:B------:R-:W-:Y:S01]  /*0c70*/  SHF.R.U32.HI R17, RZ, 0x17, R9 ;  /* 0x00000017ff117819 */ /* 0x000fe20000011609 */
[----:B------:R-:W-:Y:S01]  /*0c80*/  IMAD.MOV.U32 R19, RZ, RZ, R4 ;  /* 0x000000ffff137224 */ /* 0x000fe200078e0004 */
[----:B------:R-:W-:Y:S02]  /*0c90*/  LOP3.LUT R15, R15, 0xff, RZ, 0xc0, !PT ;  /* 0x000000ff0f0f7812 */ /* 0x000fe400078ec0ff */
[----:B------:R-:W-:Y:S02]  /*0ca0*/  LOP3.LUT R21, R17, 0xff, RZ, 0xc0, !PT ;  /* 0x000000ff11157812 */ /* 0x000fe400078ec0ff */
[----:B------:R-:W-:Y:S02]  /*0cb0*/  IADD3 R20, PT, PT, R15, -0x1, RZ ;  /* 0xffffffff0f147810 */ /* 0x000fe40007ffe0ff */
[----:B------:R-:W-:Y:S01]  /*0cc0*/  MOV R18, R9 ;  /* 0x0000000900127202 */ /* 0x000fe20000000f00 */
[----:B------:R-:W-:Y:S01]  /*0cd0*/  VIADD R22, R21, 0xffffffff ;  /* 0xffffffff15167836 */ /* 0x000fe20000000000 */
[----:B------:R-:W-:-:S04]  /*0ce0*/  ISETP.GT.U32.AND P0, PT, R20, 0xfd, PT ;  /* 0x000000fd1400780c */ /* 0x000fc80003f04070 */
[----:B------:R-:W-:-:S13]  /*0cf0*/  ISETP.GT.U32.OR P0, PT, R22, 0xfd, P0 ;  /* 0x000000fd1600780c */ /* 0x000fda0000704470 */
[----:B------:R-:W-:Y:S01]  /*0d00*/  @!P0 MOV R17, RZ ;  /* 0x000000ff00118202 */ /* 0x000fe20000000f00 */
[----:B------:R-:W-:Y:S06]  /*0d10*/  @!P0 BRA `(.L_x_114) ;  /* 0x00000000005c8947 */ /* 0x000fec0003800000 */
[----:B------:R-:W-:Y:S02]  /*0d20*/  FSETP.GTU.FTZ.AND P1, PT, |R4|, +INF , PT ;  /* 0x7f8000000400780b */ /* 0x000fe40003f3c200 */
[----:B------:R-:W-:-:S04]  /*0d30*/  FSETP.GTU.FTZ.AND P0, PT, |R9|, +INF , PT ;  /* 0x7f8000000900780b */ /* 0x000fc80003f1c200 */
[----:B------:R-:W-:-:S13]  /*0d40*/  PLOP3.LUT P0, PT, P0, P1, PT, 0xf8, 0x8f ;  /* 0x00000000008f781c */ /* 0x000fda0000703f70 */
[----:B------:R-:W-:Y:S05]  /*0d50*/  @P0 BRA `(.L_x_115) ;  /* 0x00000004004c0947 */ /* 0x000fea0003800000 */
[----:B------:R-:W-:-:S13]  /*0d60*/  LOP3.LUT P0, RZ, R19, 0x7fffffff, R18, 0xc8, !PT ;  /* 0x7fffffff13ff7812 */ /* 0x000fda000780c812 */
[----:B------:R-:W-:Y:S05]  /*0d70*/  @!P0 BRA `(.L_x_116) ;  /* 0x00000004003c8947 */ /* 0x000fea0003800000 */
[C---:B------:R-:W-:Y:S02]  /*0d80*/  FSETP.NEU.FTZ.AND P2, PT, |R9|.reuse, +INF , PT ;  /* 0x7f8000000900780b */ /* 0x040fe40003f5d200 */
[----:B------:R-:W-:Y:S02]  /*0d90*/  FSETP.NEU.FTZ.AND P1, PT, |R4|, +INF , PT ;  /* 0x7f8000000400780b */ /* 0x000fe40003f3d200 */
[----:B------:R-:W-:-:S11]  /*0da0*/  FSETP.NEU.FTZ.AND P0, PT, |R9|, +INF , PT ;  /* 0x7f8000000900780b */ /* 0x000fd60003f1d200 */
[----:B------:R-:W-:Y:S05]  /*0db0*/  @!P1 BRA !P2, `(.L_x_116) ;  /* 0x00000004002c9947 */ /* 0x000fea0005000000 */
[----:B------:R-:W-:-:S04]  /*0dc0*/  LOP3.LUT P2, RZ, R18, 0x7fffffff, RZ, 0xc0, !PT ;  /* 0x7fffffff12ff7812 */ /* 0x000fc8000784c0ff */
[----:B------:R-:W-:-:S13]  /*0dd0*/  PLOP3.LUT P1, PT, P1, P2, PT, 0x2f, 0xf2 ;  /* 0x0000000000f2781c */ /* 0x000fda0000f24577 */
[----:B------:R-:W-:Y:S05]  /*0de0*/  @P1 BRA `(.L_x_117) ;  /* 0x0000000400181947 */ /* 0x000fea0003800000 */
[----:B------:R-:W-:-:S04]  /*0df0*/  LOP3.LUT P1, RZ, R19, 0x7fffffff, RZ, 0xc0, !PT ;  /* 0x7fffffff13ff7812 */ /* 0x000fc8000782c0ff */
[----:B------:R-:W-:-:S13]  /*0e00*/  PLOP3.LUT P0, PT, P0, P1, PT, 0x2f, 0xf2 ;  /* 0x0000000000f2781c */ /* 0x000fda0000702577 */
[----:B------:R-:W-:Y:S05]  /*0e10*/  @P0 BRA `(.L_x_118) ;  /* 0x0000000400000947 */ /* 0x000fea0003800000 */
[----:B------:R-:W-:Y:S02]  /*0e20*/  ISETP.GE.AND P0, PT, R22, RZ, PT ;  /* 0x000000ff1600720c */ /* 0x000fe40003f06270 */
[----:B------:R-:W-:-:S11]  /*0e30*/  ISETP.GE.AND P1, PT, R20, RZ, PT ;  /* 0x000000ff1400720c */ /* 0x000fd60003f26270 */
[----:B------:R-:W-:Y:S01]  /*0e40*/  @P0 IMAD.MOV.U32 R17, RZ, RZ, RZ ;  /* 0x000000ffff110224 */ /* 0x000fe200078e00ff */
[----:B------:R-:W-:Y:S01]  /*0e50*/  @!P0 MOV R17, 0xffffffc0 ;  /* 0xffffffc000118802 */ /* 0x000fe20000000f00 */
[----:B------:R-:W-:Y:S01]  /*0e60*/  @!P0 FFMA R18, R9, 1.84467440737095516160e+19, RZ ;  /* 0x5f80000009128823 */ /* 0x000fe200000000ff */
[----:B------:R-:W-:-:S03]  /*0e70*/  @!P1 FFMA R19, R4, 1.84467440737095516160e+19, RZ ;  /* 0x5f80000004139823 */ /* 0x000fc600000000ff */
[----:B------:R-:W-:-:S07]  /*0e80*/  @!P1 VIADD R17, R17, 0x40 ;  /* 0x0000004011119836 */ /* 0x000fce0000000000 */
.L_x_114:
[----:B------:R-:W-:Y:S01]  /*0e90*/  LEA R20, R15, 0xc0800000, 0x17 ;  /* 0xc08000000f147811 */ /* 0x000fe200078eb8ff */
[----:B------:R-:W-:Y:S01]  /*0ea0*/  VIADD R21, R21, 0xffffff81 ;  /* 0xffffff8115157836 */ /* 0x000fe20000000000 */
[----:B------:R-:W-:Y:S02]  /*0eb0*/  BSSY.RECONVERGENT B3, `(.L_x_119) ;  /* 0x0000035000037945 */ /* 0x000fe40003800200 */
[----:B------:R-:W-:Y:S01]  /*0ec0*/  IADD3 R22, PT, PT, -R20, R19, RZ ;  /* 0x0000001314167210 */ /* 0x000fe20007ffe1ff */
[----:B------:R-:W-:-:S03]  /*0ed0*/  IMAD R9, R21, -0x800000, R18 ;  /* 0xff80000015097824 */ /* 0x000fc600078e0212 */
[----:B------:R0:W1:Y:S01]  /*0ee0*/  MUFU.RCP R19, R22 ;  /* 0x0000001600137308 */ /* 0x0000620000001000 */
[----:B------:R-:W-:Y:S01]  /*0ef0*/  FADD.FTZ R20, -R22, -RZ ;  /* 0x800000ff16147221 */ /* 0x000fe20000010100 */
[----:B0-----:R-:W-:-:S04]  /*0f00*/  IADD3 R22, PT, PT, R21, 0x7f, -R15 ;  /* 0x0000007f15167810 */ /* 0x001fc80007ffe80f */
[----:B------:R-:W-:Y:S01]  /*0f10*/  IADD3 R22, PT, PT, R22, R17, RZ ;  /* 0x0000001116167210 */ /* 0x000fe20007ffe0ff */
[----:B-1----:R-:W-:-:S04]  /*0f20*/  FFMA R24, R19, R20, 1 ;  /* 0x3f80000013187423 */ /* 0x002fc80000000014 */
[----:B------:R-:W-:-:S04]  /*0f30*/  FFMA R18, R19, R24, R19 ;  /* 0x0000001813127223 */ /* 0x000fc80000000013 */
[----:B------:R-:W-:-:S04]  /*0f40*/  FFMA R19, R9, R18, RZ ;  /* 0x0000001209137223 */ /* 0x000fc800000000ff */
[----:B------:R-:W-:-:S04]  /*0f50*/  FFMA R23, R20, R19, R9 ;  /* 0x0000001314177223 */ /* 0x000fc80000000009 */
[----:B------:R-:W-:-:S04]  /*0f60*/  FFMA R19, R18, R23, R19 ;  /* 0x0000001712137223 */ /* 0x000fc80000000013 */
[----:B------:R-:W-:-:S04]  /*0f70*/  FFMA R20, R20, R19, R9 ;  /* 0x0000001314147223 */ /* 0x000fc80000000009 */
[----:B------:R-:W-:-:S05]  /*0f80*/  FFMA R9, R18, R20, R19 ;  /* 0x0000001412097223 */ /* 0x000fca0000000013 */
[----:B------:R-:W-:-:S04]  /*0f90*/  SHF.R.U32.HI R15, RZ, 0x17, R9 ;  /* 0x00000017ff0f7819 */ /* 0x000fc80000011609 */
[----:B------:R-:W-:-:S05]  /*0fa0*/  LOP3.LUT R15, R15, 0xff, RZ, 0xc0, !PT ;  /* 0x000000ff0f0f7812 */ /* 0x000fca00078ec0ff */
[----:B------:R-:W-:-:S05]  /*0fb0*/  IMAD.IADD R21, R15, 0x1, R22 ;  /* 0x000000010f157824 */ /* 0x000fca00078e0216 */
[----:B------:R-:W-:-:S04]  /*0fc0*/  IADD3 R15, PT, PT, R21, -0x1, RZ ;  /* 0xffffffff150f7810 */ /* 0x000fc80007ffe0ff */
[----:B------:R-:W-:-:S13]  /*0fd0*/  ISETP.GE.U32.AND P0, PT, R15, 0xfe, PT ;  /* 0x000000fe0f00780c */ /* 0x000fda0003f06070 */
[----:B------:R-:W-:Y:S05]  /*0fe0*/  @!P0 BRA `(.L_x_120) ;  /* 0x0000000000808947 */ /* 0x000fea0003800000 */
[----:B------:R-:W-:-:S13]  /*0ff0*/  ISETP.GT.AND P0, PT, R21, 0xfe, PT ;  /* 0x000000fe1500780c */ /* 0x000fda0003f04270 */
[----:B------:R-:W-:Y:S05]  /*1000*/  @P0 BRA `(.L_x_121) ;  /* 0x00000000006c0947 */ /* 0x000fea0003800000 */
[----:B------:R-:W-:-:S13]  /*1010*/  ISETP.GE.AND P0, PT, R21, 0x1, PT ;  /* 0x000000011500780c */ /* 0x000fda0003f06270 */
[----:B------:R-:W-:Y:S05]  /*1020*/  @P0 BRA `(.L_x_122) ;  /* 0x0000000000740947 */ /* 0x000fea0003800000 */
[----:B------:R-:W-:Y:S02]  /*1030*/  ISETP.GE.AND P0, PT, R21, -0x18, PT ;  /* 0xffffffe81500780c */ /* 0x000fe40003f06270 */
[----:B------:R-:W-:-:S11]  /*1040*/  LOP3.LUT R9, R9, 0x80000000, RZ, 0xc0, !PT ;  /* 0x8000000009097812 */ /* 0x000fd600078ec0ff */
[----:B------:R-:W-:Y:S05]  /*1050*/  @!P0 BRA `(.L_x_122) ;  /* 0x0000000000688947 */ /* 0x000fea0003800000 */
[CCC-:B------:R-:W-:Y:S01]  /*1060*/  FFMA.RZ R15, R18.reuse, R20.reuse, R19.reuse ;  /* 0x00000014120f7223 */ /* 0x1c0fe2000000c013 */
[C---:B------:R-:W-:Y:S02]  /*1070*/  ISETP.NE.AND P2, PT, R21.reuse, RZ, PT ;  /* 0x000000ff1500720c */ /* 0x040fe40003f45270 */
[----:B------:R-:W-:Y:S02]  /*1080*/  ISETP.NE.AND P1, PT, R21, RZ, PT ;  /* 0x000000ff1500720c */ /* 0x000fe40003f25270 */
[----:B------:R-:W-:Y:S01]  /*1090*/  LOP3.LUT R17, R15, 0x7fffff, RZ, 0xc0, !PT ;  /* 0x007fffff0f117812 */ /* 0x000fe200078ec0ff */
[CCC-:B------:R-:W-:Y:S01]  /*10a0*/  FFMA.RP R15, R18.reuse, R20.reuse, R19.reuse ;  /* 0x00000014120f7223 */ /* 0x1c0fe20000008013 */
[----:B------:R-:W-:Y:S01]  /*10b0*/  FFMA.RM R18, R18, R20, R19 ;  /* 0x0000001412127223 */ /* 0x000fe20000004013 */
[----:B------:R-:W-:Y:S01]  /*10c0*/  VIADD R20, R21, 0x20 ;  /* 0x0000002015147836 */ /* 0x000fe20000000000 */
[----:B------:R-:W-:Y:S02]  /*10d0*/  LOP3.LUT R17, R17, 0x800000, RZ, 0xfc, !PT ;  /* 0x0080000011117812 */ /* 0x000fe400078efcff */
[----:B------:R-:W-:-:S02]  /*10e0*/  IADD3 R19, PT, PT, -R21, RZ, RZ ;  /* 0x000000ff15137210 */ /* 0x000fc40007ffe1ff */
[----:B------:R-:W-:Y:S02]  /*10f0*/  SHF.L.U32 R20, R17, R20, RZ ;  /* 0x0000001411147219 */ /* 0x000fe400000006ff */
[----:B------:R-:W-:Y:S02]  /*1100*/  FSETP.NEU.FTZ.AND P0, PT, R15, R18, PT ;  /* 0x000000120f00720b */ /* 0x000fe40003f1d000 */
[----:B------:R-:W-:Y:S02]  /*1110*/  SEL R18, R19, RZ, P2 ;  /* 0x000000ff13127207 */ /* 0x000fe40001000000 */
[----:B------:R-:W-:Y:S02]  /*1120*/  ISETP.NE.AND P1, PT, R20, RZ, P1 ;  /* 0x000000ff1400720c */ /* 0x000fe40000f25270 */
[----:B------:R-:W-:Y:S02]  /*1130*/  SHF.R.U32.HI R18, RZ, R18, R17 ;  /* 0x00000012ff127219 */ /* 0x000fe40000011611 */
[----:B------:R-:W-:-:S02]  /*1140*/  PLOP3.LUT P0, PT, P0, P1, PT, 0xf8, 0x8f ;  /* 0x00000000008f781c */ /* 0x000fc40000703f70 */
[----:B------:R-:W-:Y:S02]  /*1150*/  SHF.R.U32.HI R20, RZ, 0x1, R18 ;  /* 0x00000001ff147819 */ /* 0x000fe40000011612 */
[----:B------:R-:W-:-:S04]  /*1160*/  SEL R15, RZ, 0x1, !P0 ;  /* 0x00000001ff0f7807 */ /* 0x000fc80004000000 */
[----:B------:R-:W-:-:S04]  /*1170*/  LOP3.LUT R15, R15, 0x1, R20, 0xf8, !PT ;  /* 0x000000010f0f7812 */ /* 0x000fc800078ef814 */
[----:B------:R-:W-:-:S05]  /*1180*/  LOP3.LUT R15, R15, R18, RZ, 0xc0, !PT ;  /* 0x000000120f0f7212 */ /* 0x000fca00078ec0ff */
[----:B------:R-:W-:-:S05]  /*1190*/  IMAD.IADD R20, R20, 0x1, R15 ;  /* 0x0000000114147824 */ /* 0x000fca00078e020f */
[----:B------:R-:W-:Y:S01]  /*11a0*/  LOP3.LUT R9, R20, R9, RZ, 0xfc, !PT ;  /* 0x0000000914097212 */ /* 0x000fe200078efcff */
[----:B------:R-:W-:Y:S06]  /*11b0*/  BRA `(.L_x_122) ;  /* 0x0000000000107947 */ /* 0x000fec0003800000 */
.L_x_121:
[----:B------:R-:W-:-:S04]  /*11c0*/  LOP3.LUT R9, R9, 0x80000000, RZ, 0xc0, !PT ;  /* 0x8000000009097812 */ /* 0x000fc800078ec0ff */
[----:B------:R-:W-:Y:S01]  /*11d0*/  LOP3.LUT R9, R9, 0x7f800000, RZ, 0xfc, !PT ;  /* 0x7f80000009097812 */ /* 0x000fe200078efcff */
[----:B------:R-:W-:Y:S06]  /*11e0*/  BRA `(.L_x_122) ;  /* 0x0000000000047947 */ /* 0x000fec0003800000 */
.L_x_120:
[----:B------:R-:W-:-:S07]  /*11f0*/  LEA R9, R22, R9, 0x17 ;  /* 0x0000000916097211 */ /* 0x000fce00078eb8ff */
.L_x_122:
[----:B------:R-:W-:Y:S05]  /*1200*/  BSYNC.RECONVERGENT B3 ;  /* 0x0000000000037941 */ /* 0x000fea0003800200 */
.L_x_119:
[----:B------:R-:W-:Y:S05]  /*1210*/  BRA `(.L_x_123) ;  /* 0x0000000000207947 */ /* 0x000fea0003800000 */
.L_x_118:
[----:B------:R-:W-:-:S04]  /*1220*/  LOP3.LUT R9, R19, 0x80000000, R18, 0x48, !PT ;  /* 0x8000000013097812 */ /* 0x000fc800078e4812 */
[----:B------:R-:W-:Y:S01]  /*1230*/  LOP3.LUT R9, R9, 0x7f800000, RZ, 0xfc, !PT ;  /* 0x7f80000009097812 */ /* 0x000fe200078efcff */
[----:B------:R-:W-:Y:S06]  /*1240*/  BRA `(.L_x_123) ;  /* 0x0000000000147947 */ /* 0x000fec0003800000 */
.L_x_117:
[----:B------:R-:W-:Y:S01]  /*1250*/  LOP3.LUT R9, R19, 0x80000000, R18, 0x48, !PT ;  /* 0x8000000013097812 */ /* 0x000fe200078e4812 */
[----:B------:R-:W-:Y:S06]  /*1260*/  BRA `(.L_x_123) ;  /* 0x00000000000c7947 */ /* 0x000fec0003800000 */
.L_x_116:
[----:B------:R-:W0:Y:S01]  /*1270*/  MUFU.RSQ R9, -QNAN ;  /* 0xffc0000000097908 */ /* 0x000e220000001400 */
[----:B------:R-:W-:Y:S05]  /*1280*/  BRA `(.L_x_123) ;  /* 0x0000000000047947 */ /* 0x000fea0003800000 */
.L_x_115:
[----:B------:R-:W-:-:S07]  /*1290*/  FADD.FTZ R9, R9, R4 ;  /* 0x0000000409097221 */ /* 0x000fce0000010000 */
.L_x_123:
[----:B------:R-:W-:Y:S05]  /*12a0*/  BSYNC.RECONVERGENT B2 ;  /* 0x0000000000027941 */ /* 0x000fea0003800200 */
.L_x_113:
[----:B------:R-:W-:-:S04]  /*12b0*/  IMAD.MOV.U32 R15, RZ, RZ, 0x0 ;  /* 0x00000000ff0f7424 */ /* 0x000fc800078e00ff */
[----:B0-----:R-:W-:Y:S05]  /*12c0*/  RET.REL.NODEC R14 `(_Z27LayerNormRowReduceTempToOutIf6IvarOpIffEEvPKT_iiPS2_T0_) ;  /* 0xffffffec0e4c7950 */ /* 0x001fea0003c3ffff */
.L_x_124:
        /* <DEDUP_REMOVED lines=11> */
.L_x_208:


//--------------------- .text._Z26LayerNormRowReduceInToTempIff6IvarOpIffEEvPKT_iiPT0_T1_ --------------------------
	.section	.text._Z26LayerNormRowReduceInToTempIff6IvarOpIffEEvPKT_iiPT0_T1_,"ax",@progbits
	.align	128
        .global         _Z26LayerNormRowReduceInToTempIff6IvarOpIffEEvPKT_iiPT0_T1_
        .type           _Z26LayerNormRowReduceInToTempIff6IvarOpIffEEvPKT_iiPT0_T1_,@function
        .size           _Z26LayerNormRowReduceInToTempIff6IvarOpIffEEvPKT_iiPT0_T1_,(.L_x_222 - _Z26LayerNormRowReduceInToTempIff6IvarOpIffEEvPKT_iiPT0_T1_)
        .other          _Z26LayerNormRowReduceInToTempIff6IvarOpIffEEvPKT_iiPT0_T1_,@"STO_CUDA_ENTRY STV_DEFAULT"
_Z26LayerNormRowReduceInToTempIff6IvarOpIffEEvPKT_iiPT0_T1_:
.text._Z26LayerNormRowReduceInToTempIff6IvarOpIffEEvPKT_iiPT0_T1_:
        /* <DEDUP_REMOVED lines=20> */
.L_x_130:
[----:B0-----:R-:W0:Y:S01]  /*0140*/  LDCU UR5, c[0x0][0x38c] ;  /* 0x00007180ff0577ac */ /* 0x001e220008000800 */
[----:B------:R-:W-:Y:S01]  /*0150*/  BSSY.RECONVERGENT B0, `(.L_x_125) ;  /* 0x0000013000007945 */ /* 0x000fe20003800200 */
[----:B-1----:R-:W-:Y:S01]  /*0160*/  HFMA2 R7, -RZ, RZ, 0, 0 ;  /* 0x00000000ff077431 */ /* 0x002fe200000001ff */
[----:B------:R-:W1:Y:S01]  /*0170*/  LDCU UR6, c[0x0][0x3a0] ;  /* 0x00007400ff0677ac */ /* 0x000e620008000800 */
[----:B0-----:R-:W-:-:S13]  /*0180*/  ISETP.GE.AND P0, PT, R0, UR5, PT ;  /* 0x0000000500007c0c */ /* 0x001fda000bf06270 */
[----:B-1----:R-:W-:Y:S05]  /*0190*/  @P0 BRA `(.L_x_126) ;  /* 0x0000000000380947 */ /* 0x002fea0003800000 */
[----:B------:R-:W0:Y:S08]  /*01a0*/  LDC.64 R10, c[0x0][0x398] ;  /* 0x0000e600ff0a7b82 */ /* 0x000e300000000a00 */
[----:B------:R-:W1:Y:S01]  /*01b0*/  LDC.64 R8, c[0x0][0x380] ;  /* 0x0000e000ff087b82 */ /* 0x000e620000000a00 */
[----:B0-----:R-:W-:-:S05]  /*01c0*/  IMAD.WIDE R10, R2, 0x4, R10 ;  /* 0x00000004020a7825 */ /* 0x001fca00078e020a */
[----:B------:R0:W5:Y:S01]  /*01d0*/  LDG.E R15, desc[UR10][R10.64] ;  /* 0x0000000a0a0f7981 */ /* 0x000162000c1e1900 */
[----:B------:R-:W-:Y:S02]  /*01e0*/  MOV R7, RZ ;  /* 0x000000ff00077202 */ /* 0x000fe40000000f00 */
[----:B-1----:R-:W-:-:S07]  /*01f0*/  MOV R13, R0 ;  /* 0x00000000000d7202 */ /* 0x002fce0000000f00 */
.L_x_127:
[----:B0-----:R-:W-:-:S04]  /*0200*/  IMAD R11, R2, UR6, R13 ;  /* 0x00000006020b7c24 */ /* 0x001fc8000f8e020d */
[----:B------:R-:W-:-:S06]  /*0210*/  IMAD.WIDE R10, R11, 0x4, R8 ;  /* 0x000000040b0a7825 */ /* 0x000fcc00078e0208 */
[----:B------:R-:W2:Y:S01]  /*0220*/  LDG.E.CONSTANT R10, desc[UR10][R10.64] ;  /* 0x0000000a0a0a7981 */ /* 0x000ea2000c1e9900 */
[----:B------:R-:W-:-:S04]  /*0230*/  IADD3 R13, PT, PT, R13, UR7, RZ ;  /* 0x000000070d0d7c10 */ /* 0x000fc8000fffe0ff */
[----:B------:R-:W-:Y:S01]  /*0240*/  ISETP.GE.AND P0, PT, R13, UR5, PT ;  /* 0x000000050d007c0c */ /* 0x000fe2000bf06270 */
[----:B--2--5:R-:W-:-:S04]  /*0250*/  FADD R12, -R15, R10 ;  /* 0x0000000a0f0c7221 */ /* 0x024fc80000000100 */
[----:B------:R-:W-:-:S08]  /*0260*/  FFMA R7, R12, R12, R7 ;  /* 0x0000000c0c077223 */ /* 0x000fd00000000007 */
[----:B------:R-:W-:Y:S05]  /*0270*/  @!P0 BRA `(.L_x_127) ;  /* 0xfffffffc00e08947 */ /* 0x000fea000383ffff */
.L_x_126:
[----:B------:R-:W-:Y:S05]  /*0280*/  BSYNC.RECONVERGENT B0 ;  /* 0x0000000000007941 */ /* 0x000fea0003800200 */
.L_x_125:
        /* <DEDUP_REMOVED lines=28> */
.L_x_129:
[----:B------:R-:W-:Y:S05]  /*0450*/  BSYNC.RECONVERGENT B0 ;  /* 0x0000000000007941 */ /* 0x000fea0003800200 */
.L_x_128:
[----:B------:R-:W2:Y:S01]  /*0460*/  LDCU UR5, c[0x0][0x388] ;  /* 0x00007100ff0577ac */ /* 0x000ea20008000800 */
[----:B------:R-:W-:-:S04]  /*0470*/  IADD3 R2, PT, PT, R3, R2, RZ ;  /* 0x0000000203027210 */ /* 0x000fc80007ffe0ff */
[----:B--2---:R-:W-:-:S13]  /*0480*/  ISETP.GE.AND P0, PT, R2, UR5, PT ;  /* 0x0000000502007c0c */ /* 0x004fda000bf06270 */
[----:B------:R-:W-:Y:S05]  /*0490*/  @!P0 BRA `(.L_x_130) ;  /* 0xfffffffc00288947 */ /* 0x000fea000383ffff */
[----:B------:R-:W-:Y:S05]  /*04a0*/  EXIT ;  /* 0x000000000000794d */ /* 0x000fea0003800000 */
.L_x_131:
        /* <DEDUP_REMOVED lines=13> */
.L_x_222:


//--------------------- .text._Z27LayerNormRowReduceTempToOutIf6MeanOpIffEEvPKT_iiPS2_T0_ --------------------------
	.section	.text._Z27LayerNormRowReduceTempToOutIf6MeanOpIffEEvPKT_iiPS2_T0_,"ax",@progbits
	.align	128
        .global         _Z27LayerNormRowReduceTempToOutIf6MeanOpIffEEvPKT_iiPS2_T0_
        .type           _Z27LayerNormRowReduceTempToOutIf6MeanOpIffEEvPKT_iiPS2_T0_,@function
        .size           _Z27LayerNormRowReduceTempToOutIf6MeanOpIffEEvPKT_iiPS2_T0_,(.L_x_209 - _Z27LayerNormRowReduceTempToOutIf6MeanOpIffEEvPKT_iiPS2_T0_)
        .other          _Z27LayerNormRowReduceTempToOutIf6MeanOpIffEEvPKT_iiPS2_T0_,@"STO_CUDA_ENTRY STV_DEFAULT"
_Z27LayerNormRowReduceTempToOutIf6MeanOpIffEEvPKT_iiPS2_T0_:
.text._Z27LayerNormRowReduceTempToOutIf6MeanOpIffEEvPKT_iiPS2_T0_:
        /* <DEDUP_REMOVED lines=28> */
[----:B------:R-:W-:Y:S01]  /*01c0*/  LOP3.LUT R7, R7, 0x3, RZ, 0xc0, !PT ;  /* 0x0000000307077812 */ /* 0x000fe200078ec0ff */
[----:B------:R-:W-:Y:S01]  /*01d0*/  VIADD R16, R12, 0xffffffff ;  /* 0xffffffff0c107836 */ /* 0x000fe20000000000 */
[----:B------:R-:W-:-:S07]  /*01e0*/  IADD3 R8, PT, PT, -R8, RZ, RZ ;  /* 0x000000ff08087210 */ /* 0x000fce0007ffe1ff */
.L_x_145:
[----:B-1----:R-:W1:Y:S01]  /*01f0*/  LDCU UR5, c[0x0][0x38c] ;  /* 0x00007180ff0577ac */ /* 0x002e620008000800 */
[----:B------:R-:W-:Y:S01]  /*0200*/  BSSY.RECONVERGENT B0, `(.L_x_132) ;  /* 0x0000070000007945 */ /* 0x000fe20003800200 */
[----:B------:R-:W-:Y:S01]  /*0210*/  HFMA2 R9, -RZ, RZ, 0, 0 ;  /* 0x00000000ff097431 */ /* 0x000fe200000001ff */
[----:B-1----:R-:W-:-:S13]  /*0220*/  ISETP.GE.AND P0, PT, R0, UR5, PT ;  /* 0x0000000500007c0c */ /* 0x002fda000bf06270 */
[----:B0-----:R-:W-:Y:S05]  /*0230*/  @P0 BRA `(.L_x_133) ;  /* 0x0000000400b00947 */ /* 0x001fea0003800000 */
[----:B------:R-:W-:Y:S01]  /*0240*/  ISETP.GE.U32.AND P0, PT, R3, 0x780, PT ;  /* 0x000007800300780c */ /* 0x000fe20003f06070 */
[----:B------:R-:W-:Y:S01]  /*0250*/  BSSY.RECONVERGENT B1, `(.L_x_134) ;  /* 0x0000031000017945 */ /* 0x000fe20003800200 */
[----:B------:R-:W-:Y:S01]  /*0260*/  ISETP.NE.AND P1, PT, R11, RZ, PT ;  /* 0x000000ff0b00720c */ /* 0x000fe20003f25270 */
[----:B------:R-:W-:Y:S01]  /*0270*/  IMAD.MOV.U32 R9, RZ, RZ, RZ ;  /* 0x000000ffff097224 */ /* 0x000fe200078e00ff */
[----:B------:R-:W-:-:S09]  /*0280*/  MOV R18, R0 ;  /* 0x0000000000127202 */ /* 0x000fd20000000f00 */
[----:B------:R-:W-:Y:S05]  /*0290*/  @!P0 BRA `(.L_x_135) ;  /* 0x0000000000b08947 */ /* 0x000fea0003800000 */
[--C-:B------:R-:W-:Y:S01]  /*02a0*/  IMAD R17, R5, UR5, R0.reuse ;  /* 0x0000000505117c24 */ /* 0x100fe2000f8e0200 */
[----:B------:R-:W-:Y:S01]  /*02b0*/  MOV R19, R8 ;  /* 0x0000000800137202 */ /* 0x000fe20000000f00 */
[----:B------:R-:W-:Y:S02]  /*02c0*/  IMAD.MOV.U32 R9, RZ, RZ, RZ ;  /* 0x000000ffff097224 */ /* 0x000fe400078e00ff */
[----:B------:R-:W-:-:S07]  /*02d0*/  IMAD.MOV.U32 R18, RZ, RZ, R0 ;  /* 0x000000ffff127224 */ /* 0x000fce00078e0000 */
.L_x_136:
        /* <DEDUP_REMOVED lines=27> */
[----:B------:R-:W-:-:S04]  /*0490*/  IADD3 R19, PT, PT, R19, 0x10, RZ ;  /* 0x0000001013137810 */ /* 0x000fc80007ffe0ff */
        /* <DEDUP_REMOVED lines=12> */
.L_x_135:
[----:B0-----:R-:W-:Y:S05]  /*0560*/  BSYNC.RECONVERGENT B1 ;  /* 0x0000000000017941 */ /* 0x001fea0003800200 */
.L_x_134:
        /* <DEDUP_REMOVED lines=16> */
[----:B------:R-:W-:-:S02]  /*0670*/  VIADD R18, R18, 0x400 ;  /* 0x0000040012127836 */ /* 0x000fc40000000000 */
        /* <DEDUP_REMOVED lines=8> */
.L_x_138:
[----:B------:R-:W-:Y:S05]  /*0700*/  BSYNC.RECONVERGENT B1 ;  /* 0x0000000000017941 */ /* 0x000fea0003800200 */
.L_x_137:
        /* <DEDUP_REMOVED lines=12> */
[----:B------:R-:W-:Y:S01]  /*07d0*/  IADD3 R18, PT, PT, R18, 0x200, RZ ;  /* 0x0000020012127810 */ /* 0x000fe20007ffe0ff */
[----:B--2---:R-:W-:-:S04]  /*07e0*/  FADD R20, R9, R20 ;  /* 0x0000001409147221 */ /* 0x004fc80000000000 */
[----:B----4-:R-:W-:-:S04]  /*07f0*/  FADD R17, R20, R17 ;  /* 0x0000001114117221 */ /* 0x010fc80000000000 */
[----:B-----5:R-:W-:-:S04]  /*0800*/  FADD R17, R17, R22 ;  /* 0x0000001611117221 */ /* 0x020fc80000000000 */
[----:B---3--:R-:W-:-:S07]  /*0810*/  FADD R9, R17, R24 ;  /* 0x0000001811097221 */ /* 0x008fce0000000000 */
.L_x_140:
[----:B------:R-:W-:Y:S05]  /*0820*/  BSYNC.RECONVERGENT B1 ;  /* 0x0000000000017941 */ /* 0x000fea0003800200 */
.L_x_139:
        /* <DEDUP_REMOVED lines=13> */
.L_x_133:
[----:B0-----:R-:W-:Y:S05]  /*0900*/  BSYNC.RECONVERGENT B0 ;  /* 0x0000000000007941 */ /* 0x001fea0003800200 */
.L_x_132:
        /* <DEDUP_REMOVED lines=34> */
[----:B0-----:R-:W-:Y:S05]  /*0b30*/  CALL.REL.NOINC `($__internal_5_$__cuda_sm3x_div_rn_noftz_f32_slowpath) ;  /* 0x00000000002c7944 */ /* 0x001fea0003c00000 */
[----:B------:R-:W-:-:S07]  /*0b40*/  IMAD.MOV.U32 R17, RZ, RZ, R9 ;  /* 0x000000ffff117224 */ /* 0x000fce00078e0009 */
.L_x_144:
[----:B------:R-:W-:Y:S05]  /*0b50*/  BSYNC.RECONVERGENT B1 ;  /* 0x0000000000017941 */ /* 0x000fea0003800200 */
.L_x_143:
[----:B------:R-:W1:Y:S02]  /*0b60*/  LDC.64 R14, c[0x0][0x390] ;  /* 0x0000e400ff0e7b82 */ /* 0x000e640000000a00 */
[----:B-1----:R-:W-:-:S05]  /*0b70*/  IMAD.WIDE R14, R5, 0x4, R14 ;  /* 0x00000004050e7825 */ /* 0x002fca00078e020e */
[----:B------:R1:W-:Y:S02]  /*0b80*/  STG.E desc[UR10][R14.64], R17 ;  /* 0x000000110e007986 */ /* 0x0003e4000c10190a */
.L_x_142:
[----:B------:R-:W-:Y:S05]  /*0b90*/  BSYNC.RECONVERGENT B0 ;  /* 0x0000000000007941 */ /* 0x000fea0003800200 */
.L_x_141:
[----:B------:R-:W2:Y:S01]  /*0ba0*/  LDCU UR5, c[0x0][0x388] ;  /* 0x00007100ff0577ac */ /* 0x000ea20008000800 */
[----:B------:R-:W-:-:S04]  /*0bb0*/  IADD3 R5, PT, PT, R2, R5, RZ ;  /* 0x0000000502057210 */ /* 0x000fc80007ffe0ff */
[----:B--2---:R-:W-:-:S13]  /*0bc0*/  ISETP.GE.AND P0, PT, R5, UR5, PT ;  /* 0x0000000505007c0c */ /* 0x004fda000bf06270 */
[----:B------:R-:W-:Y:S05]  /*0bd0*/  @!P0 BRA `(.L_x_145) ;  /* 0xfffffff400848947 */ /* 0x000fea000383ffff */
[----:B------:R-:W-:Y:S05]  /*0be0*/  EXIT ;  /* 0x000000000000794d */ /* 0x000fea0003800000 */
        .weak           $__internal_5_$__cuda_sm3x_div_rn_noftz_f32_slowpath
        .type           $__internal_5_$__cuda_sm3x_div_rn_noftz_f32_slowpath,@function
        .size           $__internal_5_$__cuda_sm3x_div_rn_noftz_f32_slowpath,(.L_x_209 - $__internal_5_$__cuda_sm3x_div_rn_noftz_f32_slowpath)
$__internal_5_$__cuda_sm3x_div_rn_noftz_f32_slowpath:
[----:B------:R-:W-:Y:S01]  /*0bf0*/  SHF.R.U32.HI R15, RZ, 0x17, R4 ;  /* 0x00000017ff0f7819 */ /* 0x000fe20000011604 */
[----:B------:R-:W-:Y:S01]  /*0c00*/  BSSY.RECONVERGENT B2, `(.L_x_146) ;  /* 0x0000064000027945 */ /* 0x000fe20003800200 */
[--C-:B------:R-:W-:Y:S01]  /*0c10*/  SHF.R.U32.HI R17, RZ, 0x17, R9.reuse ;  /* 0x00000017ff117819 */ /* 0x100fe20000011609 */
[----:B------:R-:W-:Y:S01]  /*0c20*/  IMAD.MOV.U32 R18, RZ, RZ, R9 ;  /* 0x000000ffff127224 */ /* 0x000fe200078e0009 */
[----:B------:R-:W-:Y:S02]  /*0c30*/  LOP3.LUT R15, R15, 0xff, RZ, 0xc0, !PT ;  /* 0x000000ff0f0f7812 */ /* 0x000fe400078ec0ff */
[----:B------:R-:W-:Y:S02]  /*0c40*/  LOP3.LUT R21, R17, 0xff, RZ, 0xc0, !PT ;  /* 0x000000ff11157812 */ /* 0x000fe400078ec0ff */
[----:B------:R-:W-:Y:S01]  /*0c50*/  MOV R19, R4 ;  /* 0x0000000400137202 */ /* 0x000fe20000000f00 */
[----:B------:R-:W-:Y:S01]  /*0c60*/  VIADD R20, R15, 0xffffffff ;  /* 0xffffffff0f147836 */ /* 0x000fe20000000000 */
[----:B------:R-:W-:-:S04]  /*0c70*/  IADD3 R22, PT, PT, R21, -0x1, RZ ;  /* 0xffffffff15167810 */ /* 0x000fc80007ffe0ff */
[----:B------:R-:W-:-:S04]  /*0c80*/  ISETP.GT.U32.AND P0, PT, R20, 0xfd, PT ;  /* 0x000000fd1400780c */ /* 0x000fc80003f04070 */
[----:B------:R-:W-:-:S13]  /*0c90*/  ISETP.GT.U32.OR P0, PT, R22, 0xfd, P0 ;  /* 0x000000fd1600780c */ /* 0x000fda0000704470 */
[----:B------:R-:W-:Y:S01]  /*0ca0*/  @!P0 IMAD.MOV.U32 R17, RZ, RZ, RZ ;  /* 0x000000ffff118224 */ /* 0x000fe200078e00ff */
        /* <DEDUP_REMOVED lines=19> */
[----:B------:R-:W-:Y:S01]  /*0de0*/  @P0 MOV R17, RZ ;  /* 0x000000ff00110202 */ /* 0x000fe20000000f00 */
[----:B------:R-:W-:Y:S02]  /*0df0*/  @!P0 IMAD.MOV.U32 R17, RZ, RZ, -0x40 ;  /* 0xffffffc0ff118424 */ /* 0x000fe400078e00ff */
[----:B------:R-:W-:Y:S01]  /*0e00*/  @!P0 FFMA R18, R9, 1.84467440737095516160e+19, RZ ;  /* 0x5f80000009128823 */ /* 0x000fe200000000ff */
[----:B------:R-:W-:Y:S02]  /*0e10*/  @!P1 FFMA R19, R4, 1.84467440737095516160e+19, RZ ;  /* 0x5f80000004139823 */ /* 0x000fe400000000ff */
[----:B------:R-:W-:-:S07]  /*0e20*/  @!P1 IADD3 R17, PT, PT, R17, 0x40, RZ ;  /* 0x0000004011119810 */ /* 0x000fce0007ffe0ff */
.L_x_147:
[----:B------:R-:W-:Y:S01]  /*0e30*/  LEA R20, R15, 0xc0800000, 0x17 ;  /* 0xc08000000f147811 */ /* 0x000fe200078eb8ff */
[----:B------:R-:W-:Y:S01]  /*0e40*/  BSSY.RECONVERGENT B3, `(.L_x_152) ;  /* 0x0000036000037945 */ /* 0x000fe20003800200 */
[----:B------:R-:W-:-:S03]  /*0e50*/  IADD3 R21, PT, PT, R21, -0x7f, RZ ;  /* 0xffffff8115157810 */ /* 0x000fc60007ffe0ff */
[----:B------:R-:W-:Y:S02]  /*0e60*/  IMAD.IADD R22, R19, 0x1, -R20 ;  /* 0x0000000113167824 */ /* 0x000fe400078e0a14 */
[C---:B------:R-:W-:Y:S02]  /*0e70*/  IMAD R9, R21.reuse, -0x800000, R18 ;  /* 0xff80000015097824 */ /* 0x040fe400078e0212 */
[----:B------:R0:W1:Y:S01]  /*0e80*/  MUFU.RCP R19, R22 ;  /* 0x0000001600137308 */ /* 0x0000620000001000 */
[----:B------:R-:W-:Y:S01]  /*0e90*/  FADD.FTZ R20, -R22, -RZ ;  /* 0x800000ff16147221 */ /* 0x000fe20000010100 */
[----:B0-----:R-:W-:-:S05]  /*0ea0*/  IADD3 R22, PT, PT, R21, 0x7f, -R15 ;  /* 0x0000007f15167810 */ /* 0x001fca0007ffe80f */
[----:B------:R-:W-:Y:S02]  /*0eb0*/  IMAD.IADD R22, R22, 0x1, R17 ;  /* 0x0000000116167824 */ /* 0x000fe400078e0211 */
        /* <DEDUP_REMOVED lines=8> */
[----:B------:R-:W-:-:S04]  /*0f40*/  LOP3.LUT R15, R15, 0xff, RZ, 0xc0, !PT ;  /* 0x000000ff0f0f7812 */ /* 0x000fc800078ec0ff */
[----:B------:R-:W-:-:S05]  /*0f50*/  IADD3 R21, PT, PT, R15, R22, RZ ;  /* 0x000000160f157210 */ /* 0x000fca0007ffe0ff */
[----:B------:R-:W-:-:S05]  /*0f60*/  VIADD R15, R21, 0xffffffff ;  /* 0xffffffff150f7836 */ /* 0x000fca0000000000 */
        /* <DEDUP_REMOVED lines=15> */
[----:B------:R-:W-:Y:S01]  /*1060*/  IADD3 R20, PT, PT, R21, 0x20, RZ ;  /* 0x0000002015147810 */ /* 0x000fe20007ffe0ff */
[----:B------:R-:W-:Y:S01]  /*1070*/  IMAD.MOV R19, RZ, RZ, -R21 ;  /* 0x000000ffff137224 */ /* 0x000fe200078e0a15 */
[----:B------:R-:W-:-:S02]  /*1080*/  LOP3.LUT R17, R17, 0x800000, RZ, 0xfc, !PT ;  /* 0x0080000011117812 */ /* 0x000fc400078efcff */
[----:B------:R-:W-:Y:S02]  /*1090*/  FSETP.NEU.FTZ.AND P0, PT, R15, R18, PT ;  /* 0x000000120f00720b */ /* 0x000fe40003f1d000 */
[----:B------:R-:W-:Y:S02]  /*10a0*/  SHF.L.U32 R20, R17, R20, RZ ;  /* 0x0000001411147219 */ /* 0x000fe400000006ff */
[----:B------:R-:W-:Y:S02]  /*10b0*/  SEL R18, R19, RZ, P2 ;  /* 0x000000ff13127207 */ /* 0x000fe40001000000 */
[----:B------:R-:W-:Y:S02]  /*10c0*/  ISETP.NE.AND P1, PT, R20, RZ, P1 ;  /* 0x000000ff1400720c */ /* 0x000fe40000f25270 */
[----:B------:R-:W-:Y:S02]  /*10d0*/  SHF.R.U32.HI R18, RZ, R18, R17 ;  /* 0x00000012ff127219 */ /* 0x000fe40000011611 */
[----:B------:R-:W-:-:S02]  /*10e0*/  PLOP3.LUT P0, PT, P0, P1, PT, 0xf8, 0x8f ;  /* 0x00000000008f781c */ /* 0x000fc40000703f70 */
[----:B------:R-:W-:Y:S02]  /*10f0*/  SHF.R.U32.HI R20, RZ, 0x1, R18 ;  /* 0x00000001ff147819 */ /* 0x000fe40000011612 */
[----:B------:R-:W-:-:S04]  /*1100*/  SEL R15, RZ, 0x1, !P0 ;  /* 0x00000001ff0f7807 */ /* 0x000fc80004000000 */
[----:B------:R-:W-:-:S04]  /*1110*/  LOP3.LUT R15, R15, 0x1, R20, 0xf8, !PT ;  /* 0x000000010f0f7812 */ /* 0x000fc800078ef814 */
[----:B------:R-:W-:-:S04]  /*1120*/  LOP3.LUT R15, R15, R18, RZ, 0xc0, !PT ;  /* 0x000000120f0f7212 */ /* 0x000fc800078ec0ff */
[----:B------:R-:W-:-:S04]  /*1130*/  IADD3 R20, PT, PT, R20, R15, RZ ;  /* 0x0000000f14147210 */ /* 0x000fc80007ffe0ff */
[----:B------:R-:W-:Y:S01]  /*1140*/  LOP3.LUT R9, R20, R9, RZ, 0xfc, !PT ;  /* 0x0000000914097212 */ /* 0x000fe200078efcff */
[----:B------:R-:W-:Y:S06]  /*1150*/  BRA `(.L_x_155) ;  /* 0x0000000000107947 */ /* 0x000fec0003800000 */
.L_x_154:
[----:B------:R-:W-:-:S04]  /*1160*/  LOP3.LUT R9, R9, 0x80000000, RZ, 0xc0, !PT ;  /* 0x8000000009097812 */ /* 0x000fc800078ec0ff */
[----:B------:R-:W-:Y:S01]  /*1170*/  LOP3.LUT R9, R9, 0x7f800000, RZ, 0xfc, !PT ;  /* 0x7f80000009097812 */ /* 0x000fe200078efcff */
[----:B------:R-:W-:Y:S06]  /*1180*/  BRA `(.L_x_155) ;  /* 0x0000000000047947 */ /* 0x000fec0003800000 */
.L_x_153:
[----:B------:R-:W-:-:S07]  /*1190*/  IMAD R9, R22, 0x800000, R9 ;  /* 0x0080000016097824 */ /* 0x000fce00078e0209 */
.L_x_155:
[----:B------:R-:W-:Y:S05]  /*11a0*/  BSYNC.RECONVERGENT B3 ;  /* 0x0000000000037941 */ /* 0x000fea0003800200 */
.L_x_152:
[----:B------:R-:W-:Y:S05]  /*11b0*/  BRA `(.L_x_156) ;  /* 0x0000000000207947 */ /* 0x000fea0003800000 */
.L_x_151:
[----:B------:R-:W-:-:S04]  /*11c0*/  LOP3.LUT R9, R19, 0x80000000, R18, 0x48, !PT ;  /* 0x8000000013097812 */ /* 0x000fc800078e4812 */
[----:B------:R-:W-:Y:S01]  /*11d0*/  LOP3.LUT R9, R9, 0x7f800000, RZ, 0xfc, !PT ;  /* 0x7f80000009097812 */ /* 0x000fe200078efcff */
[----:B------:R-:W-:Y:S06]  /*11e0*/  BRA `(.L_x_156) ;  /* 0x0000000000147947 */ /* 0x000fec0003800000 */
.L_x_150:
[----:B------:R-:W-:Y:S01]  /*11f0*/  LOP3.LUT R9, R19, 0x80000000, R18, 0x48, !PT ;  /* 0x8000000013097812 */ /* 0x000fe200078e4812 */
[----:B------:R-:W-:Y:S06]  /*1200*/  BRA `(.L_x_156) ;  /* 0x00000000000c7947 */ /* 0x000fec0003800000 */
.L_x_149:
[----:B------:R-:W0:Y:S01]  /*1210*/  MUFU.RSQ R9, -QNAN ;  /* 0xffc0000000097908 */ /* 0x000e220000001400 */
[----:B------:R-:W-:Y:S05]  /*1220*/  BRA `(.L_x_156) ;  /* 0x0000000000047947 */ /* 0x000fea0003800000 */
.L_x_148:
[----:B------:R-:W-:-:S07]  /*1230*/  FADD.FTZ R9, R9, R4 ;  /* 0x0000000409097221 */ /* 0x000fce0000010000 */
.L_x_156:
[----:B------:R-:W-:Y:S05]  /*1240*/  BSYNC.RECONVERGENT B2 ;  /* 0x0000000000027941 */ /* 0x000fea0003800200 */
.L_x_146:
[----:B------:R-:W-:-:S04]  /*1250*/  HFMA2 R15, -RZ, RZ, 0, 0 ;  /* 0x00000000ff0f7431 */ /* 0x000fc800000001ff */
[----:B0-----:R-:W-:Y:S05]  /*1260*/  RET.REL.NODEC R14 `(_Z27LayerNormRowReduceTempToOutIf6MeanOpIffEEvPKT_iiPS2_T0_) ;  /* 0xffffffec0e647950 */ /* 0x001fea0003c3ffff */
.L_x_157:
        /* <DEDUP_REMOVED lines=9> */
.L_x_209:


//--------------------- .text._Z26LayerNormRowReduceInToTempIff6MeanOpIffEEvPKT_iiPT0_T1_ --------------------------
	.section	.text._Z26LayerNormRowReduceInToTempIff6MeanOpIffEEvPKT_iiPT0_T1_,"ax",@progbits
	.align	128
        .global         _Z26LayerNormRowReduceInToTempIff6MeanOpIffEEvPKT_iiPT0_T1_
        .type           _Z26LayerNormRowReduceInToTempIff6MeanOpIffEEvPKT_iiPT0_T1_,@function
        .size           _Z26LayerNormRowReduceInToTempIff6MeanOpIffEEvPKT_iiPT0_T1_,(.L_x_224 - _Z26LayerNormRowReduceInToTempIff6MeanOpIffEEvPKT_iiPT0_T1_)
        .other          _Z26LayerNormRowReduceInToTempIff6MeanOpIffEEvPKT_iiPT0_T1_,@"STO_CUDA_ENTRY STV_DEFAULT"
_Z26LayerNormRowReduceInToTempIff6MeanOpIffEEvPKT_iiPT0_T1_:
.text._Z26LayerNormRowReduceInToTempIff6MeanOpIffEEvPKT_iiPT0_T1_:
[----:B------:R-:W-:Y:S08]  /*0000*/  LDC R1, c[0x0][0x37c] ;  /* 0x0000df00ff017b82 */ /* 0x000ff00000000800 */
[----:B------:R-:W0:Y:S08]  /*0010*/  S2UR UR6, SR_CTAID.Y ;  /* 0x00000000000679c3 */ /* 0x000e300000002600 */
[----:B------:R-:W0:Y:S02]  /*0020*/  LDC R0, c[0x0][0x388] ;  /* 0x0000e200ff007b82 */ /* 0x000e240000000800 */
[----:B0-----:R-:W-:-:S13]  /*0030*/  ISETP.LE.AND P0, PT, R0, UR6, PT ;  /* 0x0000000600007c0c */ /* 0x001fda000bf03270 */
[----:B------:R-:W-:Y:S05]  /*0040*/  @P0 EXIT ;  /* 0x000000000000094d */ /* 0x000fea0003800000 */
[----:B------:R-:W0:Y:S01]  /*0050*/  S2R R0, SR_TID.X ;  /* 0x0000000000007919 */ /* 0x000e220000002100 */
[----:B------:R-:W1:Y:S01]  /*0060*/  LDCU UR7, c[0x0][0x360] ;  /* 0x00006c00ff0777ac */ /* 0x000e620008000800 */
[----:B------:R-:W1:Y:S01]  /*0070*/  LDC R2, c[0x0][0x370] ;  /* 0x0000dc00ff027b82 */ /* 0x000e620000000800 */
[----:B------:R-:W2:Y:S01]  /*0080*/  S2R R3, SR_CTAID.X ;  /* 0x0000000000037919 */ /* 0x000ea20000002500 */
[----:B------:R-:W-:Y:S01]  /*0090*/  UMOV UR4, 0x400 ;  /* 0x0000040000047882 */ /* 0x000fe20000000000 */
[----:B------:R-:W3:Y:S01]  /*00a0*/  LDCU.64 UR10, c[0x0][0x358] ;  /* 0x00006b00ff0a77ac */ /* 0x000ee20008000a00 */
[----:B------:R-:W4:Y:S04]  /*00b0*/  S2R R14, SR_LANEID ;  /* 0x00000000000e7919 */ /* 0x000f280000000000 */
[----:B------:R-:W5:Y:S01]  /*00c0*/  S2UR UR5, SR_CgaCtaId ;  /* 0x00000000000579c3 */ /* 0x000f620000008800 */
[----:B------:R-:W0:Y:S01]  /*00d0*/  LDCU UR8, c[0x0][0x374] ;  /* 0x00006e80ff0877ac */ /* 0x000e220008000800 */
[----:B-1----:R-:W-:Y:S01]  /*00e0*/  IMAD R5, R2, UR7, RZ ;  /* 0x0000000702057c24 */ /* 0x002fe2000f8e02ff */
[--C-:B0-----:R-:W-:Y:S01]  /*00f0*/  SHF.R.U32.HI R6, RZ, 0x3, R0.reuse ;  /* 0x00000003ff067819 */ /* 0x101fe20000011600 */
[----:B-----5:R-:W-:Y:S01]  /*0100*/  ULEA UR5, UR5, UR4, 0x18 ;  /* 0x0000000405057291 */ /* 0x020fe2000f8ec0ff */
[----:B--2---:R-:W-:-:S02]  /*0110*/  IMAD R4, R3, UR7, R0 ;  /* 0x0000000703047c24 */ /* 0x004fc4000f8e0200 */
[----:B------:R-:W-:Y:S01]  /*0120*/  LOP3.LUT R6, R6, 0x7c, RZ, 0xc0, !PT ;  /* 0x0000007c06067812 */ /* 0x000fe200078ec0ff */
[----:B---34-:R-:W-:-:S08]  /*0130*/  UMOV UR4, UR6 ;  /* 0x0000000600047c82 */ /* 0x018fd00008000000 */
.L_x_163:
[----:B0-----:R-:W0:Y:S01]  /*0140*/  LDCU UR6, c[0x0][0x38c] ;  /* 0x00007180ff0677ac */ /* 0x001e220008000800 */
[----:B------:R-:W-:Y:S01]  /*0150*/  BSSY.RECONVERGENT B0, `(.L_x_158) ;  /* 0x000000f000007945 */ /* 0x000fe20003800200 */
[----:B-1----:R-:W-:Y:S01]  /*0160*/  HFMA2 R7, -RZ, RZ, 0, 0 ;  /* 0x00000000ff077431 */ /* 0x002fe200000001ff */
[----:B0-----:R-:W-:-:S13]  /*0170*/  ISETP.GE.AND P0, PT, R4, UR6, PT ;  /* 0x0000000604007c0c */ /* 0x001fda000bf06270 */
[----:B------:R-:W-:Y:S05]  /*0180*/  @P0 BRA `(.L_x_159) ;  /* 0x00000000002c0947 */ /* 0x000fea0003800000 */
[----:B------:R-:W0:Y:S01]  /*0190*/  LDC R13, c[0x0][0x398] ;  /* 0x0000e600ff0d7b82 */ /* 0x000e220000000800 */
[----:B------:R-:W-:Y:S02]  /*01a0*/  MOV R7, RZ ;  /* 0x000000ff00077202 */ /* 0x000fe40000000f00 */
[----:B------:R-:W-:-:S05]  /*01b0*/  MOV R12, R4 ;  /* 0x00000004000c7202 */ /* 0x000fca0000000f00 */
[----:B------:R-:W1:Y:S02]  /*01c0*/  LDC.64 R10, c[0x0][0x380] ;  /* 0x0000e000ff0a7b82 */ /* 0x000e640000000a00 */
.L_x_160:
[----:B0-----:R-:W-:-:S04]  /*01d0*/  IMAD R9, R13, UR4, R12 ;  /* 0x000000040d097c24 */ /* 0x001fc8000f8e020c */
[----:B-1----:R-:W-:-:S06]  /*01e0*/  IMAD.WIDE R8, R9, 0x4, R10 ;  /* 0x0000000409087825 */ /* 0x002fcc00078e020a */
[----:B------:R-:W2:Y:S01]  /*01f0*/  LDG.E.CONSTANT R8, desc[UR10][R8.64] ;  /* 0x0000000a08087981 */ /* 0x000ea2000c1e9900 */
[----:B------:R-:W-:-:S04]  /*0200*/  IADD3 R12, PT, PT, R5, R12, RZ ;  /* 0x0000000c050c7210 */ /* 0x000fc80007ffe0ff */
[----:B------:R-:W-:Y:S01]  /*0210*/  ISETP.GE.AND P0, PT, R12, UR6, PT ;  /* 0x000000060c007c0c */ /* 0x000fe2000bf06270 */
[----:B--2---:R-:W-:-:S12]  /*0220*/  FADD R7, R8, R7 ;  /* 0x0000000708077221 */ /* 0x004fd80000000000 */
[----:B------:R-:W-:Y:S05]  /*0230*/  @!P0 BRA `(.L_x_160) ;  /* 0xfffffffc00e48947 */ /* 0x000fea000383ffff */
.L_x_159:
[----:B------:R-:W-:Y:S05]  /*0240*/  BSYNC.RECONVERGENT B0 ;  /* 0x0000000000007941 */ /* 0x000fea0003800200 */
.L_x_158:
        /* <DEDUP_REMOVED lines=28> */
.L_x_162:
[----:B------:R-:W-:Y:S05]  /*0410*/  BSYNC.RECONVERGENT B0 ;  /* 0x0000000000007941 */ /* 0x000fea0003800200 */
.L_x_161:
[----:B------:R-:W2:Y:S01]  /*0420*/  LDCU UR6, c[0x0][0x388] ;  /* 0x00007100ff0677ac */ /* 0x000ea20008000800 */
[----:B------:R-:W-:-:S04]  /*0430*/  UIADD3 UR4, UPT, UPT, UR8, UR4, URZ ;  /* 0x0000000408047290 */ /* 0x000fc8000fffe0ff */
[----:B--2---:R-:W-:-:S09]  /*0440*/  UISETP.GE.AND UP0, UPT, UR4, UR6, UPT ;  /* 0x000000060400728c */ /* 0x004fd2000bf06270 */
[----:B------:R-:W-:Y:S05]  /*0450*/  BRA.U !UP0, `(.L_x_163) ;  /* 0xfffffffd08387547 */ /* 0x000fea000b83ffff */
[----:B------:R-:W-:Y:S05]  /*0460*/  EXIT ;  /* 0x000000000000794d */ /* 0x000fea0003800000 */
.L_x_164:
        /* <DEDUP_REMOVED lines=9> */
.L_x_224:


//--------------------- .text._Z25LayerNormRowReduceInToOutIff6MeanOpIffE6IvarOpIffEEvPKT_iiPT0_S8_T1_T2_ --------------------------
	.section	.text._Z25LayerNormRowReduceInToOutIff6MeanOpIffE6IvarOpIffEEvPKT_iiPT0_S8_T1_T2_,"ax",@progbits
	.align	128
        .global         _Z25LayerNormRowReduceInToOutIff6MeanOpIffE6IvarOpIffEEvPKT_iiPT0_S8_T1_T2_
        .type           _Z25LayerNormRowReduceInToOutIff6MeanOpIffE6IvarOpIffEEvPKT_iiPT0_S8_T1_T2_,@function
        .size           _Z25LayerNormRowReduceInToOutIff6MeanOpIffE6IvarOpIffEEvPKT_iiPT0_S8_T1_T2_,(.L_x_210 - _Z25LayerNormRowReduceInToOutIff6MeanOpIffE6IvarOpIffEEvPKT_iiPT0_S8_T1_T2_)
        .other          _Z25LayerNormRowReduceInToOutIff6MeanOpIffE6IvarOpIffEEvPKT_iiPT0_S8_T1_T2_,@"STO_CUDA_ENTRY STV_DEFAULT"
_Z25LayerNormRowReduceInToOutIff6MeanOpIffE6IvarOpIffEEvPKT_iiPT0_S8_T1_T2_:
.text._Z25LayerNormRowReduceInToOutIff6MeanOpIffE6IvarOpIffEEvPKT_iiPT0_S8_T1_T2_:
        /* <DEDUP_REMOVED lines=10> */
[----:B------:R-:W4:Y:S01]  /*00a0*/  LDCU UR7, c[0x0][0x3a0] ;  /* 0x00007400ff0777ac */ /* 0x000f220008000800 */
[----:B------:R-:W-:-:S04]  /*00b0*/  UMOV UR4, 0x400 ;  /* 0x0000040000047882 */ /* 0x000fc80000000000 */
[----:B------:R-:W3:Y:S01]  /*00c0*/  LDC R3, c[0x0][0x370] ;  /* 0x0000dc00ff037b82 */ /* 0x000ee20000000800 */
[----:B----4-:R-:W-:Y:S01]  /*00d0*/  I2FP.F32.S32 R6, UR7 ;  /* 0x0000000700067c45 */ /* 0x010fe20008201400 */
[----:B--2---:R-:W-:Y:S01]  /*00e0*/  ULEA UR4, UR5, UR4, 0x18 ;  /* 0x0000000405047291 */ /* 0x004fe2000f8ec0ff */
[----:B0-----:R-:W-:Y:S02]  /*00f0*/  LOP3.LUT R4, RZ, R0, RZ, 0x33, !PT ;  /* 0x00000000ff047212 */ /* 0x001fe400078e33ff */
[----:B------:R-:W-:Y:S02]  /*0100*/  SHF.R.U32.HI R7, RZ, 0x3, R0 ;  /* 0x00000003ff077819 */ /* 0x000fe40000011600 */
[----:B-1----:R-:W-:Y:S01]  /*0110*/  IADD3 R4, PT, PT, R4, UR8, RZ ;  /* 0x0000000804047c10 */ /* 0x002fe2000fffe0ff */
[----:B------:R-:W0:Y:S01]  /*0120*/  LDCU.64 UR8, c[0x0][0x358] ;  /* 0x00006b00ff0877ac */ /* 0x000e220008000a00 */
[----:B------:R-:W-:Y:S02]  /*0130*/  LOP3.LUT R7, R7, 0x7c, RZ, 0xc0, !PT ;  /* 0x0000007c07077812 */ /* 0x000fe400078ec0ff */
[----:B------:R-:W-:-:S04]  /*0140*/  LEA.HI R11, R4, 0x1, RZ, 0x19 ;  /* 0x00000001040b7811 */ /* 0x000fc800078fc8ff */
[C---:B------:R-:W-:Y:S02]  /*0150*/  LOP3.LUT R8, R11.reuse, 0xf, RZ, 0xc0, !PT ;  /* 0x0000000f0b087812 */ /* 0x040fe400078ec0ff */
[C---:B------:R-:W-:Y:S02]  /*0160*/  LOP3.LUT R9, R11.reuse, 0x7, RZ, 0xc0, !PT ;  /* 0x000000070b097812 */ /* 0x040fe400078ec0ff */
[C---:B------:R-:W-:Y:S02]  /*0170*/  LOP3.LUT R10, R11.reuse, 0x3fffff0, RZ, 0xc0, !PT ;  /* 0x03fffff00b0a7812 */ /* 0x040fe400078ec0ff */
[----:B------:R-:W-:Y:S02]  /*0180*/  LOP3.LUT R11, R11, 0x3, RZ, 0xc0, !PT ;  /* 0x000000030b0b7812 */ /* 0x000fe400078ec0ff */
[----:B------:R-:W-:Y:S02]  /*0190*/  IADD3 R12, PT, PT, R8, -0x1, RZ ;  /* 0xffffffff080c7810 */ /* 0x000fe40007ffe0ff */
[----:B------:R-:W-:-:S07]  /*01a0*/  IADD3 R13, PT, PT, R9, -0x1, RZ ;  /* 0xffffffff090d7810 */ /* 0x000fce0007ffe0ff */
.L_x_191:
[----:B-1----:R-:W1:Y:S01]  /*01b0*/  LDCU UR5, c[0x0][0x38c] ;  /* 0x00007180ff0577ac */ /* 0x002e620008000800 */
[----:B------:R-:W-:Y:S01]  /*01c0*/  BSSY.RECONVERGENT B0, `(.L_x_165) ;  /* 0x0000075000007945 */ /* 0x000fe20003800200 */
[----:B------:R-:W-:Y:S01]  /*01d0*/  HFMA2 R16, -RZ, RZ, 0, 0 ;  /* 0x00000000ff107431 */ /* 0x000fe200000001ff */
[----:B-1----:R-:W-:-:S13]  /*01e0*/  ISETP.GE.AND P0, PT, R0, UR5, PT ;  /* 0x0000000500007c0c */ /* 0x002fda000bf06270 */
[----:B0-----:R-:W-:Y:S05]  /*01f0*/  @P0 BRA `(.L_x_166) ;  /* 0x0000000400c40947 */ /* 0x001fea0003800000 */
[----:B------:R-:W-:Y:S01]  /*0200*/  ISETP.GE.U32.AND P0, PT, R4, 0x780, PT ;  /* 0x000007800400780c */ /* 0x000fe20003f06070 */
[----:B------:R-:W-:Y:S01]  /*0210*/  BSSY.RECONVERGENT B1, `(.L_x_167) ;  /* 0x0000033000017945 */ /* 0x000fe20003800200 */
[----:B------:R-:W-:Y:S02]  /*0220*/  ISETP.NE.AND P1, PT, R8, RZ, PT ;  /* 0x000000ff0800720c */ /* 0x000fe40003f25270 */
[----:B------:R-:W-:Y:S02]  /*0230*/  MOV R16, RZ ;  /* 0x000000ff00107202 */ /* 0x000fe40000000f00 */
[----:B------:R-:W-:-:S07]  /*0240*/  MOV R18, R0 ;  /* 0x0000000000127202 */ /* 0x000fce0000000f00 */
[----:B------:R-:W-:Y:S05]  /*0250*/  @!P0 BRA `(.L_x_168) ;  /* 0x0000000000b88947 */ /* 0x000fea0003800000 */
[----:B------:R-:W1:Y:S01]  /*0260*/  LDCU UR5, c[0x0][0x3a0] ;  /* 0x00007400ff0577ac */ /* 0x000e620008000800 */
[----:B------:R-:W-:Y:S02]  /*0270*/  LEA.HI R10, R4, 0x1, RZ, 0x19 ;  /* 0x00000001040a7811 */ /* 0x000fe400078fc8ff */
[----:B------:R-:W-:Y:S02]  /*0280*/  MOV R16, RZ ;  /* 0x000000ff00107202 */ /* 0x000fe40000000f00 */
[----:B------:R-:W-:Y:S02]  /*0290*/  LOP3.LUT R10, R10, 0x3fffff0, RZ, 0xc0, !PT ;  /* 0x03fffff00a0a7812 */ /* 0x000fe400078ec0ff */
[----:B------:R-:W-:Y:S02]  /*02a0*/  MOV R18, R0 ;  /* 0x0000000000127202 */ /* 0x000fe40000000f00 */
[----:B------:R-:W-:Y:S01]  /*02b0*/  IADD3 R19, PT, PT, -R10, RZ, RZ ;  /* 0x000000ff0a137210 */ /* 0x000fe20007ffe1ff */
[----:B-1----:R-:W-:-:S07]  /*02c0*/  IMAD R17, R5, UR5, R0 ;  /* 0x0000000505117c24 */ /* 0x002fce000f8e0200 */
.L_x_169:
[----:B------:R-:W1:Y:S02]  /*02d0*/  LDC.64 R14, c[0x0][0x380] ;  /* 0x0000e000ff0e7b82 */ /* 0x000e640000000a00 */
[----:B-1----:R-:W-:-:S05]  /*02e0*/  IMAD.WIDE R14, R17, 0x4, R14 ;  /* 0x00000004110e7825 */ /* 0x002fca00078e020e */
[----:B0-----:R-:W2:Y:S04]  /*02f0*/  LDG.E.CONSTANT R21, desc[UR8][R14.64] ;  /* 0x000000080e157981 */ /* 0x001ea8000c1e9900 */
[----:B------:R-:W4:Y:S04]  /*0300*/  LDG.E.CONSTANT R27, desc[UR8][R14.64+0x200] ;  /* 0x000200080e1b7981 */ /* 0x000f28000c1e9900 */
[----:B------:R-:W5:Y:S04]  /*0310*/  LDG.E.CONSTANT R22, desc[UR8][R14.64+0x400] ;  /* 0x000400080e167981 */ /* 0x000f68000c1e9900 */
[----:B------:R-:W3:Y:S04]  /*0320*/  LDG.E.CONSTANT R23, desc[UR8][R14.64+0x600] ;  /* 0x000600080e177981 */ /* 0x000ee8000c1e9900 */
[----:B------:R-:W3:Y:S04]  /*0330*/  LDG.E.CONSTANT R25, desc[UR8][R14.64+0x800] ;  /* 0x000800080e197981 */ /* 0x000ee8000c1e9900 */
[----:B------:R-:W3:Y:S04]  /*0340*/  LDG.E.CONSTANT R24, desc[UR8][R14.64+0xa00] ;  /* 0x000a00080e187981 */ /* 0x000ee8000c1e9900 */
[----:B------:R-:W3:Y:S01]  /*0350*/  LDG.E.CONSTANT R20, desc[UR8][R14.64+0xc00] ;  /* 0x000c00080e147981 */ /* 0x000ee2000c1e9900 */
[----:B--2---:R-:W-:-:S03]  /*0360*/  FADD R16, R21, R16 ;  /* 0x0000001015107221 */ /* 0x004fc60000000000 */
[----:B------:R-:W2:Y:S01]  /*0370*/  LDG.E.CONSTANT R21, desc[UR8][R14.64+0xe00] ;  /* 0x000e00080e157981 */ /* 0x000ea2000c1e9900 */
[----:B----4-:R-:W-:-:S03]  /*0380*/  FADD R27, R16, R27 ;  /* 0x0000001b101b7221 */ /* 0x010fc60000000000 */
[----:B------:R-:W4:Y:S01]  /*0390*/  LDG.E.CONSTANT R16, desc[UR8][R14.64+0x1000] ;  /* 0x001000080e107981 */ /* 0x000f22000c1e9900 */
[----:B-----5:R-:W-:-:S03]  /*03a0*/  FADD R26, R27, R22 ;  /* 0x000000161b1a7221 */ /* 0x020fc60000000000 */
[----:B------:R-:W5:Y:S01]  /*03b0*/  LDG.E.CONSTANT R22, desc[UR8][R14.64+0x1200] ;  /* 0x001200080e167981 */ /* 0x000f62000c1e9900 */
[----:B---3--:R-:W-:-:S03]  /*03c0*/  FADD R26, R26, R23 ;  /* 0x000000171a1a7221 */ /* 0x008fc60000000000 */
[----:B------:R-:W3:Y:S01]  /*03d0*/  LDG.E.CONSTANT R23, desc[UR8][R14.64+0x1400] ;  /* 0x001400080e177981 */ /* 0x000ee2000c1e9900 */
[----:B------:R-:W-:-:S03]  /*03e0*/  FADD R27, R26, R25 ;  /* 0x000000191a1b7221 */ /* 0x000fc60000000000 */
[----:B------:R-:W3:Y:S01]  /*03f0*/  LDG.E.CONSTANT R25, desc[UR8][R14.64+0x1600] ;  /* 0x001600080e197981 */ /* 0x000ee2000c1e9900 */
[----:B------:R-:W-:-:S03]  /*0400*/  FADD R27, R27, R24 ;  /* 0x000000181b1b7221 */ /* 0x000fc60000000000 */
[----:B------:R-:W3:Y:S01]  /*0410*/  LDG.E.CONSTANT R24, desc[UR8][R14.64+0x1800] ;  /* 0x001800080e187981 */ /* 0x000ee2000c1e9900 */
[----:B------:R-:W-:-:S03]  /*0420*/  FADD R26, R27, R20 ;  /* 0x000000141b1a7221 */ /* 0x000fc60000000000 */
[----:B------:R-:W3:Y:S01]  /*0430*/  LDG.E.CONSTANT R20, desc[UR8][R14.64+0x1a00] ;  /* 0x001a00080e147981 */ /* 0x000ee2000c1e9900 */
[----:B--2---:R-:W-:-:S03]  /*0440*/  FADD R27, R26, R21 ;  /* 0x000000151a1b7221 */ /* 0x004fc60000000000 */
[----:B------:R-:W2:Y:S04]  /*0450*/  LDG.E.CONSTANT R21, desc[UR8][R14.64+0x1c00] ;  /* 0x001c00080e157981 */ /* 0x000ea8000c1e9900 */
[----:B------:R-:W2:Y:S01]  /*0460*/  LDG.E.CONSTANT R26, desc[UR8][R14.64+0x1e00] ;  /* 0x001e00080e1a7981 */ /* 0x000ea2000c1e9900 */
[----:B----4-:R-:W-:Y:S01]  /*0470*/  FADD R27, R27, R16 ;  /* 0x000000101b1b7221 */ /* 0x010fe20000000000 */
[----:B------:R-:W-:Y:S02]  /*0480*/  IADD3 R19, PT, PT, R19, 0x10, RZ ;  /* 0x0000001013137810 */ /* 0x000fe40007ffe0ff */
[----:B------:R-:W-:Y:S01]  /*0490*/  IADD3 R18, PT, PT, R18, 0x800, RZ ;  /* 0x0000080012127810 */ /* 0x000fe20007ffe0ff */
[----:B-----5:R-:W-:Y:S01]  /*04a0*/  FADD R22, R27, R22 ;  /* 0x000000161b167221 */ /* 0x020fe20000000000 */
[----:B------:R-:W-:-:S02]  /*04b0*/  ISETP.NE.AND P0, PT, R19, RZ, PT ;  /* 0x000000ff1300720c */ /* 0x000fc40003f05270 */
[----:B------:R-:W-:Y:S01]  /*04c0*/  IADD3 R17, PT, PT, R17, 0x800, RZ ;  /* 0x0000080011117810 */ /* 0x000fe20007ffe0ff */
[----:B---3--:R-:W-:-:S04]  /*04d0*/  FADD R22, R22, R23 ;  /* 0x0000001716167221 */ /* 0x008fc80000000000 */
[----:B------:R-:W-:-:S04]  /*04e0*/  FADD R25, R22, R25 ;  /* 0x0000001916197221 */ /* 0x000fc80000000000 */
[----:B------:R-:W-:-:S04]  /*04f0*/  FADD R25, R25, R24 ;  /* 0x0000001819197221 */ /* 0x000fc80000000000 */
[----:B------:R-:W-:-:S04]  /*0500*/  FADD R20, R25, R20 ;  /* 0x0000001419147221 */ /* 0x000fc80000000000 */
[----:B--2---:R-:W-:-:S04]  /*0510*/  FADD R21, R20, R21 ;  /* 0x0000001514157221 */ /* 0x004fc80000000000 */
[----:B------:R-:W-:Y:S01]  /*0520*/  FADD R16, R21, R26 ;  /* 0x0000001a15107221 */ /* 0x000fe20000000000 */
[----:B------:R-:W-:Y:S06]  /*0530*/  @P0 BRA `(.L_x_169) ;  /* 0xfffffffc00640947 */ /* 0x000fec000383ffff */
.L_x_168:
[----:B0-----:R-:W-:Y:S05]  /*0540*/  BSYNC.RECONVERGENT B1 ;  /* 0x0000000000017941 */ /* 0x001fea0003800200 */
.L_x_167:
[----:B------:R-:W-:Y:S05]  /*0550*/  @!P1 BRA `(.L_x_166) ;  /* 0x0000000000ec9947 */ /* 0x000fea0003800000 */
[----:B------:R-:W-:Y:S01]  /*0560*/  ISETP.GE.U32.AND P0, PT, R12, 0x7, PT ;  /* 0x000000070c00780c */ /* 0x000fe20003f06070 */
[----:B------:R-:W-:Y:S01]  /*0570*/  BSSY.RECONVERGENT B1, `(.L_x_170) ;  /* 0x0000018000017945 */ /* 0x000fe20003800200 */
[----:B------:R-:W-:-:S11]  /*0580*/  ISETP.NE.AND P1, PT, R9, RZ, PT ;  /* 0x000000ff0900720c */ /* 0x000fd60003f25270 */
[----:B------:R-:W-:Y:S05]  /*0590*/  @!P0 BRA `(.L_x_171) ;  /* 0x0000000000548947 */ /* 0x000fea0003800000 */
[----:B------:R-:W0:Y:S01]  /*05a0*/  LDC.64 R14, c[0x0][0x380] ;  /* 0x0000e000ff0e7b82 */ /* 0x000e220000000a00 */
[----:B------:R-:W1:Y:S02]  /*05b0*/  LDCU UR5, c[0x0][0x3a0] ;  /* 0x00007400ff0577ac */ /* 0x000e640008000800 */
[----:B-1----:R-:W-:-:S04]  /*05c0*/  IMAD R17, R5, UR5, R18 ;  /* 0x0000000505117c24 */ /* 0x002fc8000f8e0212 */
        /* <DEDUP_REMOVED lines=18> */
.L_x_171:
[----:B------:R-:W-:Y:S05]  /*06f0*/  BSYNC.RECONVERGENT B1 ;  /* 0x0000000000017941 */ /* 0x000fea0003800200 */
.L_x_170:
        /* <DEDUP_REMOVED lines=18> */
.L_x_173:
[----:B------:R-:W-:Y:S05]  /*0820*/  BSYNC.RECONVERGENT B1 ;  /* 0x0000000000017941 */ /* 0x000fea0003800200 */
.L_x_172:
[----:B------:R-:W-:Y:S05]  /*0830*/  @!P1 BRA `(.L_x_166) ;  /* 0x0000000000349947 */ /* 0x000fea0003800000 */
[----:B------:R-:W0:Y:S01]  /*0840*/  LDC.64 R14, c[0x0][0x380] ;  /* 0x0000e000ff0e7b82 */ /* 0x000e220000000a00 */
[----:B------:R-:W1:Y:S02]  /*0850*/  LDCU UR5, c[0x0][0x3a0] ;  /* 0x00007400ff0577ac */ /* 0x000e640008000800 */
[----:B-1----:R-:W-:-:S04]  /*0860*/  IMAD R17, R5, UR5, R18 ;  /* 0x0000000505117c24 */ /* 0x002fc8000f8e0212 */
        /* <DEDUP_REMOVED lines=10> */
.L_x_166:
[----:B0-----:R-:W-:Y:S05]  /*0910*/  BSYNC.RECONVERGENT B0 ;  /* 0x0000000000007941 */ /* 0x001fea0003800200 */
.L_x_165:
        /* <DEDUP_REMOVED lines=20> */
[----:B--2---:R-:W-:-:S04]  /*0a60*/  FFMA R16, -R6, R21, 1 ;  /* 0x3f80000006107423 */ /* 0x004fc80000000115 */
[----:B------:R-:W-:Y:S01]  /*0a70*/  FFMA R21, R21, R16, R21 ;  /* 0x0000001015157223 */ /* 0x000fe20000000015 */
[----:B-1----:R-:W-:-:S09]  /*0a80*/  ULEA UR5, UR6, UR5, 0x18 ;  /* 0x0000000506057291 */ /* 0x002fd2000f8ec0ff */
[----:B------:R-:W1:Y:S04]  /*0a90*/  LDS.64 R14, [UR5+0x8] ;  /* 0x00000805ff0e7984 */ /* 0x000e680008000a00 */
[----:B------:R-:W2:Y:S01]  /*0aa0*/  LDS R17, [UR5+0x10] ;  /* 0x00001005ff117984 */ /* 0x000ea20008000800 */
[----:B-1----:R-:W-:-:S04]  /*0ab0*/  FADD R14, R19, R14 ;  /* 0x0000000e130e7221 */ /* 0x002fc80000000000 */
[----:B------:R-:W-:-:S04]  /*0ac0*/  FADD R14, R14, R15 ;  /* 0x0000000f0e0e7221 */ /* 0x000fc80000000000 */
[----:B--2---:R-:W-:-:S04]  /*0ad0*/  FADD R14, R14, R17 ;  /* 0x000000110e0e7221 */ /* 0x004fc80000000000 */
[----:B------:R-:W1:Y:S01]  /*0ae0*/  FCHK P0, R14, R6 ;  /* 0x000000060e007302 */ /* 0x000e620000000000 */
[----:B------:R-:W-:-:S04]  /*0af0*/  FFMA R16, R14, R21, RZ ;  /* 0x000000150e107223 */ /* 0x000fc800000000ff */
[----:B------:R-:W-:-:S04]  /*0b00*/  FFMA R15, -R6, R16, R14 ;  /* 0x00000010060f7223 */ /* 0x000fc8000000010e */
[----:B------:R-:W-:Y:S01]  /*0b10*/  FFMA R21, R21, R15, R16 ;  /* 0x0000000f15157223 */ /* 0x000fe20000000010 */
[----:B-1----:R-:W-:Y:S06]  /*0b20*/  @!P0 BRA `(.L_x_177) ;  /* 0x0000000000108947 */ /* 0x002fec0003800000 */
[----:B------:R-:W-:Y:S02]  /*0b30*/  MOV R15, R6 ;  /* 0x00000006000f7202 */ /* 0x000fe40000000f00 */
[----:B------:R-:W-:-:S07]  /*0b40*/  MOV R16, 0xb60 ;  /* 0x00000b6000107802 */ /* 0x000fce0000000f00 */
[----:B0-----:R-:W-:Y:S05]  /*0b50*/  CALL.REL.NOINC `($__internal_6_$__cuda_sm3x_div_rn_noftz_f32_slowpath) ;  /* 0x0000000c00587944 */ /* 0x001fea0003c00000 */
[----:B------:R-:W-:-:S07]  /*0b60*/  MOV R21, R14 ;  /* 0x0000000e00157202 */ /* 0x000fce0000000f00 */
.L_x_177:
[----:B------:R-:W-:Y:S05]  /*0b70*/  BSYNC.RECONVERGENT B1 ;  /* 0x0000000000017941 */ /* 0x000fea0003800200 */
.L_x_176:
[----:B------:R-:W1:Y:S01]  /*0b80*/  S2UR UR6, SR_CgaCtaId ;  /* 0x00000000000679c3 */ /* 0x000e620000008800 */
[----:B------:R-:W-:-:S07]  /*0b90*/  UMOV UR5, 0x400 ;  /* 0x0000040000057882 */ /* 0x000fce0000000000 */
[----:B------:R-:W2:Y:S01]  /*0ba0*/  LDC.64 R14, c[0x0][0x390] ;  /* 0x0000e400ff0e7b82 */ /* 0x000ea20000000a00 */
[----:B-1----:R-:W-:Y:S01]  /*0bb0*/  ULEA UR5, UR6, UR5, 0x18 ;  /* 0x0000000506057291 */ /* 0x002fe2000f8ec0ff */
[----:B--2---:R-:W-:-:S08]  /*0bc0*/  IMAD.WIDE R14, R5, 0x4, R14 ;  /* 0x00000004050e7825 */ /* 0x004fd000078e020e */
[----:B------:R1:W-:Y:S04]  /*0bd0*/  STS [UR5], R21 ;  /* 0x00000015ff007988 */ /* 0x0003e80008000805 */
[----:B------:R1:W-:Y:S02]  /*0be0*/  STG.E desc[UR8][R14.64], R21 ;  /* 0x000000150e007986 */ /* 0x0003e4000c101908 */
.L_x_175:
[----:B------:R-:W-:Y:S05]  /*0bf0*/  BSYNC.RECONVERGENT B0 ;  /* 0x0000000000007941 */ /* 0x000fea0003800200 */
.L_x_174:
[----:B------:R-:W2:Y:S01]  /*0c00*/  LDCU UR10, c[0x0][0x38c] ;  /* 0x00007180ff0a77ac */ /* 0x000ea20008000800 */
[----:B------:R-:W3:Y:S01]  /*0c10*/  S2UR UR6, SR_CgaCtaId ;  /* 0x00000000000679c3 */ /* 0x000ee20000008800 */
[----:B------:R-:W-:Y:S01]  /*0c20*/  BSSY.RECONVERGENT B0, `(.L_x_178) ;  /* 0x0000095000007945 */ /* 0x000fe20003800200 */
[----:B------:R-:W-:Y:S01]  /*0c30*/  HFMA2 R17, -RZ, RZ, 0, 0 ;  /* 0x00000000ff117431 */ /* 0x000fe200000001ff */
[----:B------:R-:W-:Y:S01]  /*0c40*/  UMOV UR5, 0x400 ;  /* 0x0000040000057882 */ /* 0x000fe20000000000 */
[----:B------:R-:W4:Y:S04]  /*0c50*/  LDCU UR7, c[0x0][0x3b0] ;  /* 0x00007600ff0777ac */ /* 0x000f280008000800 */
[----:B------:R-:W-:Y:S01]  /*0c60*/  BAR.SYNC.DEFER_BLOCKING 0x0 ;  /* 0x0000000000007b1d */ /* 0x000fe20000010000 */
[----:B--2---:R-:W-:Y:S01]  /*0c70*/  ISETP.GE.AND P0, PT, R0, UR10, PT ;  /* 0x0000000a00007c0c */ /* 0x004fe2000bf06270 */
[----:B---3--:R-:W-:-:S12]  /*0c80*/  ULEA UR5, UR6, UR5, 0x18 ;  /* 0x0000000506057291 */ /* 0x008fd8000f8ec0ff */
[----:B----4-:R-:W-:Y:S05]  /*0c90*/  @P0 BRA `(.L_x_179) ;  /* 0x0000000800340947 */ /* 0x010fea0003800000 */
[----:B------:R-:W2:Y:S01]  /*0ca0*/  LDS R16, [UR5] ;  /* 0x00000005ff107984 */ /* 0x000ea20008000800 */
[----:B------:R-:W-:Y:S01]  /*0cb0*/  ISETP.GE.U32.AND P0, PT, R4, 0x780, PT ;  /* 0x000007800400780c */ /* 0x000fe20003f06070 */
[----:B------:R-:W-:Y:S01]  /*0cc0*/  BSSY.RECONVERGENT B1, `(.L_x_180) ;  /* 0x000003f000017945 */ /* 0x000fe20003800200 */
[----:B------:R-:W-:Y:S02]  /*0cd0*/  ISETP.NE.AND P1, PT, R8, RZ, PT ;  /* 0x000000ff0800720c */ /* 0x000fe40003f25270 */
[----:B------:R-:W-:Y:S02]  /*0ce0*/  MOV R17, RZ ;  /* 0x000000ff00117202 */ /* 0x000fe40000000f00 */
[----:B------:R-:W-:-:S07]  /*0cf0*/  MOV R18, R0 ;  /* 0x0000000000127202 */ /* 0x000fce0000000f00 */
[----:B------:R-:W-:Y:S05]  /*0d00*/  @!P0 BRA `(.L_x_181) ;  /* 0x0000000000e88947 */ /* 0x000fea0003800000 */
[----:B------:R-:W-:Y:S01]  /*0d10*/  HFMA2 R17, -RZ, RZ, 0, 0 ;  /* 0x00000000ff117431 */ /* 0x000fe200000001ff */
[----:B0-----:R-:W-:Y:S02]  /*0d20*/  MOV R19, RZ ;  /* 0x000000ff00137202 */ /* 0x001fe40000000f00 */
[----:B------:R-:W-:-:S07]  /*0d30*/  MOV R18, R0 ;  /* 0x0000000000127202 */ /* 0x000fce0000000f00 */
.L_x_182:
[----:B-1----:R-:W0:Y:S01]  /*0d40*/  LDC.64 R14, c[0x0][0x380] ;  /* 0x0000e000ff0e7b82 */ /* 0x002e220000000a00 */
        /* <DEDUP_REMOVED lines=8> */
[----:B------:R-:W5:Y:S01]  /*0dd0*/  LDG.E.CONSTANT R21, desc[UR8][R14.64+0xc00] ;  /* 0x000c00080e157981 */ /* 0x000f62000c1e9900 */
[----:B--2---:R-:W-:-:S03]  /*0de0*/  FADD R22, -R16, R25 ;  /* 0x0000001910167221 */ /* 0x004fc60000000100 */
[----:B------:R-:W2:Y:S01]  /*0df0*/  LDG.E.CONSTANT R25, desc[UR8][R14.64+0xe00] ;  /* 0x000e00080e197981 */ /* 0x000ea2000c1e9900 */
[----:B------:R-:W-:Y:S01]  /*0e00*/  FFMA R17, R22, R22, R17 ;  /* 0x0000001616117223 */ /* 0x000fe20000000011 */
[C---:B---3--:R-:W-:Y:S01]  /*0e10*/  FADD R24, -R16.reuse, R24 ;  /* 0x0000001810187221 */ /* 0x048fe20000000100 */
[----:B----4-:R-:W-:-:S03]  /*0e20*/  FADD R20, -R16, R20 ;  /* 0x0000001410147221 */ /* 0x010fc60000000100 */
[----:B------:R-:W-:Y:S01]  /*0e30*/  FFMA R17, R24, R24, R17 ;  /* 0x0000001818117223 */ /* 0x000fe20000000011 */
[----:B-----5:R-:W-:-:S03]  /*0e40*/  FADD R29, -R16, R29 ;  /* 0x0000001d101d7221 */ /* 0x020fc60000000100 */
[----:B------:R-:W-:Y:S02]  /*0e50*/  FFMA R20, R20, R20, R17 ;  /* 0x0000001414147223 */ /* 0x000fe40000000011 */
[----:B------:R-:W3:Y:S02]  /*0e60*/  LDG.E.CONSTANT R17, desc[UR8][R14.64+0x1000] ;  /* 0x001000080e117981 */ /* 0x000ee4000c1e9900 */
[----:B------:R-:W-:Y:S01]  /*0e70*/  FFMA R20, R29, R29, R20 ;  /* 0x0000001d1d147223 */ /* 0x000fe20000000014 */
[C---:B------:R-:W-:Y:S02]  /*0e80*/  FADD R29, -R16.reuse, R27 ;  /* 0x0000001b101d7221 */ /* 0x040fe40000000100 */
[----:B------:R-:W4:Y:S02]  /*0e90*/  LDG.E.CONSTANT R27, desc[UR8][R14.64+0x1200] ;  /* 0x001200080e1b7981 */ /* 0x000f24000c1e9900 */
[----:B------:R-:W-:Y:S01]  /*0ea0*/  FFMA R20, R29, R29, R20 ;  /* 0x0000001d1d147223 */ /* 0x000fe20000000014 */
[----:B------:R-:W-:-:S02]  /*0eb0*/  FADD R29, -R16, R23 ;  /* 0x00000017101d7221 */ /* 0x000fc40000000100 */
[----:B------:R-:W5:Y:S02]  /*0ec0*/  LDG.E.CONSTANT R23, desc[UR8][R14.64+0x1400] ;  /* 0x001400080e177981 */ /* 0x000f64000c1e9900 */
[----:B------:R-:W-:Y:S01]  /*0ed0*/  FFMA R20, R29, R29, R20 ;  /* 0x0000001d1d147223 */ /* 0x000fe20000000014 */
[C---:B------:R-:W-:Y:S02]  /*0ee0*/  FADD R29, -R16.reuse, R21 ;  /* 0x00000015101d7221 */ /* 0x040fe40000000100 */
[----:B------:R-:W5:Y:S02]  /*0ef0*/  LDG.E.CONSTANT R21, desc[UR8][R14.64+0x1600] ;  /* 0x001600080e157981 */ /* 0x000f64000c1e9900 */
[----:B------:R-:W-:Y:S02]  /*0f00*/  FFMA R20, R29, R29, R20 ;  /* 0x0000001d1d147223 */ /* 0x000fe40000000014 */
[----:B------:R-:W5:Y:S01]  /*0f10*/  LDG.E.CONSTANT R29, desc[UR8][R14.64+0x1800] ;  /* 0x001800080e1d7981 */ /* 0x000f62000c1e9900 */
[----:B--2---:R-:W-:-:S03]  /*0f20*/  FADD R22, -R16, R25 ;  /* 0x0000001910167221 */ /* 0x004fc60000000100 */
[----:B------:R-:W2:Y:S01]  /*0f30*/  LDG.E.CONSTANT R25, desc[UR8][R14.64+0x1a00] ;  /* 0x001a00080e197981 */ /* 0x000ea2000c1e9900 */
[----:B------:R-:W-:-:S03]  /*0f40*/  FFMA R24, R22, R22, R20 ;  /* 0x0000001616187223 */ /* 0x000fc60000000014 */
[----:B------:R-:W2:Y:S04]  /*0f50*/  LDG.E.CONSTANT R20, desc[UR8][R14.64+0x1c00] ;  /* 0x001c00080e147981 */ /* 0x000ea8000c1e9900 */
[----:B------:R0:W2:Y:S01]  /*0f60*/  LDG.E.CONSTANT R22, desc[UR8][R14.64+0x1e00] ;  /* 0x001e00080e167981 */ /* 0x0000a2000c1e9900 */
[----:B---3--:R-:W-:-:S04]  /*0f70*/  FADD R17, -R16, R17 ;  /* 0x0000001110117221 */ /* 0x008fc80000000100 */
[----:B------:R-:W-:Y:S01]  /*0f80*/  FFMA R24, R17, R17, R24 ;  /* 0x0000001111187223 */ /* 0x000fe20000000018 */
[----:B----4-:R-:W-:-:S04]  /*0f90*/  FADD R27, -R16, R27 ;  /* 0x0000001b101b7221 */ /* 0x010fc80000000100 */
[----:B------:R-:W-:Y:S01]  /*0fa0*/  FFMA R24, R27, R27, R24 ;  /* 0x0000001b1b187223 */ /* 0x000fe20000000018 */
[----:B-----5:R-:W-:Y:S01]  /*0fb0*/  FADD R23, -R16, R23 ;  /* 0x0000001710177221 */ /* 0x020fe20000000100 */
[----:B------:R-:W-:-:S03]  /*0fc0*/  IADD3 R19, PT, PT, R19, 0x10, RZ ;  /* 0x0000001013137810 */ /* 0x000fc60007ffe0ff */
[----:B------:R-:W-:Y:S01]  /*0fd0*/  FFMA R24, R23, R23, R24 ;  /* 0x0000001717187223 */ /* 0x000fe20000000018 */
[----:B------:R-:W-:Y:S01]  /*0fe0*/  FADD R21, -R16, R21 ;  /* 0x0000001510157221 */ /* 0x000fe20000000100 */
[----:B------:R-:W-:-:S03]  /*0ff0*/  ISETP.NE.AND P0, PT, R19, R10, PT ;  /* 0x0000000a1300720c */ /* 0x000fc60003f05270 */
[----:B------:R-:W-:Y:S01]  /*1000*/  FFMA R24, R21, R21, R24 ;  /* 0x0000001515187223 */ /* 0x000fe20000000018 */
[----:B------:R-:W-:-:S04]  /*1010*/  FADD R29, -R16, R29 ;  /* 0x0000001d101d7221 */ /* 0x000fc80000000100 */
[----:B------:R-:W-:Y:S01]  /*1020*/  FFMA R24, R29, R29, R24 ;  /* 0x0000001d1d187223 */ /* 0x000fe20000000018 */
[----:B------:R-:W-:Y:S01]  /*1030*/  IADD3 R18, PT, PT, R18, 0x800, RZ ;  /* 0x0000080012127810 */ /* 0x000fe20007ffe0ff */
[----:B--2---:R-:W-:-:S04]  /*1040*/  FADD R25, -R16, R25 ;  /* 0x0000001910197221 */ /* 0x004fc80000000100 */
[----:B------:R-:W-:Y:S01]  /*1050*/  FFMA R24, R25, R25, R24 ;  /* 0x0000001919187223 */ /* 0x000fe20000000018 */
[C---:B0-----:R-:W-:Y:S01]  /*1060*/  FADD R15, -R16.reuse, R20 ;  /* 0x00000014100f7221 */ /* 0x041fe20000000100 */
[----:B------:R-:W-:-:S03]  /*1070*/  FADD R17, -R16, R22 ;  /* 0x0000001610117221 */ /* 0x000fc60000000100 */
[----:B------:R-:W-:-:S04]  /*1080*/  FFMA R24, R15, R15, R24 ;  /* 0x0000000f0f187223 */ /* 0x000fc80000000018 */
[----:B------:R-:W-:Y:S01]  /*1090*/  FFMA R17, R17, R17, R24 ;  /* 0x0000001111117223 */ /* 0x000fe20000000018 */
[----:B------:R-:W-:Y:S06]  /*10a0*/  @P0 BRA `(.L_x_182) ;  /* 0xfffffffc00240947 */ /* 0x000fec000383ffff */
.L_x_181:
[----:B------:R-:W-:Y:S05]  /*10b0*/  BSYNC.RECONVERGENT B1 ;  /* 0x0000000000017941 */ /* 0x000fea0003800200 */
.L_x_180:
[----:B------:R-:W-:Y:S05]  /*10c0*/  @!P1 BRA `(.L_x_179) ;  /* 0x0000000400289947 */ /* 0x000fea0003800000 */
[----:B------:R-:W-:Y:S01]  /*10d0*/  ISETP.GE.U32.AND P0, PT, R12, 0x7, PT ;  /* 0x000000070c00780c */ /* 0x000fe20003f06070 */
[----:B------:R-:W-:Y:S01]  /*10e0*/  BSSY.RECONVERGENT B1, `(.L_x_183) ;  /* 0x0000020000017945 */ /* 0x000fe20003800200 */
[----:B------:R-:W-:-:S11]  /*10f0*/  ISETP.NE.AND P1, PT, R9, RZ, PT ;  /* 0x000000ff0900720c */ /* 0x000fd60003f25270 */
[----:B------:R-:W-:Y:S05]  /*1100*/  @!P0 BRA `(.L_x_184) ;  /* 0x0000000000748947 */ /* 0x000fea0003800000 */
[----:B-1----:R-:W1:Y:S01]  /*1110*/  LDC.64 R14, c[0x0][0x380] ;  /* 0x0000e000ff0e7b82 */ /* 0x002e620000000a00 */
[----:B------:R-:W0:Y:S02]  /*1120*/  LDCU UR6, c[0x0][0x3b0] ;  /* 0x00007600ff0677ac */ /* 0x000e240008000800 */
[----:B0-----:R-:W-:-:S04]  /*1130*/  IMAD R19, R5, UR6, R18 ;  /* 0x0000000605137c24 */ /* 0x001fc8000f8e0212 */
[----:B-1----:R-:W-:-:S05]  /*1140*/  IMAD.WIDE R14, R19, 0x4, R14 ;  /* 0x00000004130e7825 */ /* 0x002fca00078e020e */
[----:B------:R-:W2:Y:S04]  /*1150*/  LDG.E.CONSTANT R20, desc[UR8][R14.64] ;  /* 0x000000080e147981 */ /* 0x000ea8000c1e9900 */
[----:B------:R-:W3:Y:S04]  /*1160*/  LDG.E.CONSTANT R22, desc[UR8][R14.64+0x200] ;  /* 0x000200080e167981 */ /* 0x000ee8000c1e9900 */
[----:B------:R-:W4:Y:S04]  /*1170*/  LDG.E.CONSTANT R27, desc[UR8][R14.64+0x400] ;  /* 0x000400080e1b7981 */ /* 0x000f28000c1e9900 */
[----:B------:R-:W5:Y:S04]  /*1180*/  LDG.E.CONSTANT R25, desc[UR8][R14.64+0x600] ;  /* 0x000600080e197981 */ /* 0x000f68000c1e9900 */
[----:B------:R-:W5:Y:S04]  /*1190*/  LDG.E.CONSTANT R23, desc[UR8][R14.64+0x800] ;  /* 0x000800080e177981 */ /* 0x000f68000c1e9900 */
[----:B------:R-:W5:Y:S04]  /*11a0*/  LDG.E.CONSTANT R19, desc[UR8][R14.64+0xa00] ;  /* 0x000a00080e137981 */ /* 0x000f68000c1e9900 */
[----:B------:R-:W5:Y:S04]  /*11b0*/  LDG.E.CONSTANT R21, desc[UR8][R14.64+0xc00] ;  /* 0x000c00080e157981 */ /* 0x000f68000c1e9900 */
[----:B------:R0:W5:Y:S01]  /*11c0*/  LDG.E.CONSTANT R29, desc[UR8][R14.64+0xe00] ;  /* 0x000e00080e1d7981 */ /* 0x000162000c1e9900 */
[----:B------:R-:W-:Y:S01]  /*11d0*/  IADD3 R18, PT, PT, R18, 0x400, RZ ;  /* 0x0000040012127810 */ /* 0x000fe20007ffe0ff */
[----:B--2---:R-:W-:-:S04]  /*11e0*/  FADD R20, -R16, R20 ;  /* 0x0000001410147221 */ /* 0x004fc80000000100 */
[----:B------:R-:W-:Y:S01]  /*11f0*/  FFMA R17, R20, R20, R17 ;  /* 0x0000001414117223 */ /* 0x000fe20000000011 */
[C---:B---3--:R-:W-:Y:S01]  /*1200*/  FADD R22, -R16.reuse, R22 ;  /* 0x0000001610167221 */ /* 0x048fe20000000100 */
[----:B----4-:R-:W-:-:S03]  /*1210*/  FADD R20, -R16, R27 ;  /* 0x0000001b10147221 */ /* 0x010fc60000000100 */
[----:B------:R-:W-:-:S04]  /*1220*/  FFMA R17, R22, R22, R17 ;  /* 0x0000001616117223 */ /* 0x000fc80000000011 */
[----:B------:R-:W-:Y:S01]  /*1230*/  FFMA R17, R20, R20, R17 ;  /* 0x0000001414117223 */ /* 0x000fe20000000011 */
[----:B-----5:R-:W-:-:S04]  /*1240*/  FADD R20, -R16, R25 ;  /* 0x0000001910147221 */ /* 0x020fc80000000100 */
[----:B------:R-:W-:Y:S01]  /*1250*/  FFMA R17, R20, R20, R17 ;  /* 0x0000001414117223 */ /* 0x000fe20000000011 */
[C---:B------:R-:W-:Y:S01]  /*1260*/  FADD R20, -R16.reuse, R23 ;  /* 0x0000001710147221 */ /* 0x040fe20000000100 */
[----:B0-----:R-:W-:-:S03]  /*1270*/  FADD R14, -R16, R19 ;  /* 0x00000013100e7221 */ /* 0x001fc60000000100 */
[----:B------:R-:W-:Y:S01]  /*1280*/  FFMA R17, R20, R20, R17 ;  /* 0x0000001414117223 */ /* 0x000fe20000000011 */
[----:B------:R-:W-:-:S03]  /*1290*/  FADD R20, -R16, R21 ;  /* 0x0000001510147221 */ /* 0x000fc60000000100 */
[----:B------:R-:W-:Y:S01]  /*12a0*/  FFMA R17, R14, R14, R17 ;  /* 0x0000000e0e117223 */ /* 0x000fe20000000011 */
[----:B------:R-:W-:-:S03]  /*12b0*/  FADD R14, -R16, R29 ;  /* 0x0000001d100e7221 */ /* 0x000fc60000000100 */
[----:B------:R-:W-:-:S04]  /*12c0*/  FFMA R17, R20, R20, R17 ;  /* 0x0000001414117223 */ /* 0x000fc80000000011 */
[----:B------:R-:W-:-:S07]  /*12d0*/  FFMA R17, R14, R14, R17 ;  /* 0x0000000e0e117223 */ /* 0x000fce0000000011 */
.L_x_184:
[----:B------:R-:W-:Y:S05]  /*12e0*/  BSYNC.RECONVERGENT B1 ;  /* 0x0000000000017941 */ /* 0x000fea0003800200 */
.L_x_183:
        /* <DEDUP_REMOVED lines=12> */
[----:B------:R-:W5:Y:S01]  /*13b0*/  LDG.E.CONSTANT R25, desc[UR8][R14.64+0x600] ;  /* 0x000600080e197981 */ /* 0x000f62000c1e9900 */
[----:B------:R-:W-:Y:S01]  /*13c0*/  IADD3 R18, PT, PT, R18, 0x200, RZ ;  /* 0x0000020012127810 */ /* 0x000fe20007ffe0ff */
[----:B--2---:R-:W-:-:S04]  /*13d0*/  FADD R20, -R16, R19 ;  /* 0x0000001310147221 */ /* 0x004fc80000000100 */
[----:B------:R-:W-:Y:S01]  /*13e0*/  FFMA R17, R20, R20, R17 ;  /* 0x0000001414117223 */ /* 0x000fe20000000011 */
[C---:B---3--:R-:W-:Y:S01]  /*13f0*/  FADD R20, -R16.reuse, R21 ;  /* 0x0000001510147221 */ /* 0x048fe20000000100 */
[----:B----4-:R-:W-:-:S03]  /*1400*/  FADD R22, -R16, R23 ;  /* 0x0000001710167221 */ /* 0x010fc60000000100 */
[----:B------:R-:W-:Y:S01]  /*1410*/  FFMA R17, R20, R20, R17 ;  /* 0x0000001414117223 */ /* 0x000fe20000000011 */
[----:B-----5:R-:W-:-:S03]  /*1420*/  FADD R20, -R16, R25 ;  /* 0x0000001910147221 */ /* 0x020fc60000000100 */
[----:B------:R-:W-:-:S04]  /*1430*/  FFMA R17, R22, R22, R17 ;  /* 0x0000001616117223 */ /* 0x000fc80000000011 */
[----:B------:R-:W-:-:S07]  /*1440*/  FFMA R17, R20, R20, R17 ;  /* 0x0000001414117223 */ /* 0x000fce0000000011 */
.L_x_186:
[----:B------:R-:W-:Y:S05]  /*1450*/  BSYNC.RECONVERGENT B1 ;  /* 0x0000000000017941 */ /* 0x000fea0003800200 */
.L_x_185:
[----:B------:R-:W-:Y:S05]  /*1460*/  @!P1 BRA `(.L_x_179) ;  /* 0x0000000000409947 */ /* 0x000fea0003800000 */
[----:B-1----:R-:W1:Y:S01]  /*1470*/  LDC.64 R14, c[0x0][0x380] ;  /* 0x0000e000ff0e7b82 */ /* 0x002e620000000a00 */
[----:B------:R-:W0:Y:S02]  /*1480*/  LDCU UR6, c[0x0][0x3b0] ;  /* 0x00007600ff0677ac */ /* 0x000e240008000800 */
[----:B0-----:R-:W-:-:S04]  /*1490*/  IMAD R19, R5, UR6, R18 ;  /* 0x0000000605137c24 */ /* 0x001fc8000f8e0212 */
[----:B-1----:R-:W-:-:S05]  /*14a0*/  IMAD.WIDE R14, R19, 0x4, R14 ;  /* 0x00000004130e7825 */ /* 0x002fca00078e020e */
[----:B------:R-:W2:Y:S01]  /*14b0*/  LDG.E.CONSTANT R19, desc[UR8][R14.64] ;  /* 0x000000080e137981 */ /* 0x000ea2000c1e9900 */
[----:B------:R-:W-:Y:S01]  /*14c0*/  ISETP.NE.AND P0, PT, R11, 0x1, PT ;  /* 0x000000010b00780c */ /* 0x000fe20003f05270 */
[----:B--2---:R-:W-:-:S04]  /*14d0*/  FADD R18, -R16, R19 ;  /* 0x0000001310127221 */ /* 0x004fc80000000100 */
[----:B------:R-:W-:-:S08]  /*14e0*/  FFMA R17, R18, R18, R17 ;  /* 0x0000001212117223 */ /* 0x000fd00000000011 */
[----:B------:R-:W-:Y:S05]  /*14f0*/  @!P0 BRA `(.L_x_179) ;  /* 0x00000000001c8947 */ /* 0x000fea0003800000 */
[----:B------:R-:W-:Y:S01]  /*1500*/  ISETP.NE.AND P0, PT, R11, 0x2, PT ;  /* 0x000000020b00780c */ /* 0x000fe20003f05270 */
[----:B------:R-:W2:-:S12]  /*1510*/  LDG.E.CONSTANT R19, desc[UR8][R14.64+0x200] ;  /* 0x000200080e137981 */ /* 0x000e98000c1e9900 */
[----:B------:R-:W3:Y:S01]  /*1520*/  @P0 LDG.E.CONSTANT R21, desc[UR8][R14.64+0x400] ;  /* 0x000400080e150981 */ /* 0x000ee2000c1e9900 */
[----:B--2---:R-:W-:-:S04]  /*1530*/  FADD R18, -R16, R19 ;  /* 0x0000001310127221 */ /* 0x004fc80000000100 */
[----:B------:R-:W-:Y:S01]  /*1540*/  FFMA R17, R18, R18, R17 ;  /* 0x0000001212117223 */ /* 0x000fe20000000011 */
[----:B---3--:R-:W-:-:S04]  /*1550*/  @P0 FADD R16, -R16, R21 ;  /* 0x0000001510100221 */ /* 0x008fc80000000100 */
[----:B------:R-:W-:-:S07]  /*1560*/  @P0 FFMA R17, R16, R16, R17 ;  /* 0x0000001010110223 */ /* 0x000fce0000000011 */
.L_x_179:
[----:B------:R-:W-:Y:S05]  /*1570*/  BSYNC.RECONVERGENT B0 ;  /* 0x0000000000007941 */ /* 0x000fea0003800200 */
.L_x_178:
[----:B-1----:R-:W1:Y:S01]  /*1580*/  SHFL.DOWN P0, R14, R17, 0x1, 0x1f ;  /* 0x08201f00110e7f89 */ /* 0x002e620000000000 */
[----:B------:R-:W-:Y:S01]  /*1590*/  ISETP.NE.AND P1, PT, R2, RZ, PT ;  /* 0x000000ff0200720c */ /* 0x000fe20003f25270 */
[----:B------:R-:W-:Y:S01]  /*15a0*/  BSSY.RECONVERGENT B0, `(.L_x_187) ;  /* 0x000002c000007945 */ /* 0x000fe20003800200 */
[----:B-1----:R-:W-:-:S05]  /*15b0*/  @P0 FADD R14, R14, R17 ;  /* 0x000000110e0e0221 */ /* 0x002fca0000000000 */
[----:B------:R-:W1:Y:S02]  /*15c0*/  SHFL.DOWN P0, R15, R14, 0x2, 0x1f ;  /* 0x08401f000e0f7f89 */ /* 0x000e640000000000 */
[----:B-1----:R-:W-:-:S05]  /*15d0*/  @P0 FADD R15, R14, R15 ;  /* 0x0000000f0e0f0221 */ /* 0x002fca0000000000 */
[----:B--2---:R-:W1:Y:S02]  /*15e0*/  SHFL.DOWN P0, R16, R15, 0x4, 0x1f ;  /* 0x08801f000f107f89 */ /* 0x004e640000000000 */
[----:B-1----:R-:W-:-:S05]  /*15f0*/  @P0 FADD R16, R15, R16 ;  /* 0x000000100f100221 */ /* 0x002fca0000000000 */
[----:B0-----:R-:W0:Y:S02]  /*1600*/  SHFL.DOWN P0, R19, R16, 0x8, 0x1f ;  /* 0x09001f0010137f89 */ /* 0x001e240000000000 */
[----:B0-----:R-:W-:-:S05]  /*1610*/  @P0 FADD R19, R16, R19 ;  /* 0x0000001310130221 */ /* 0x001fca0000000000 */
[----:B------:R-:W0:Y:S02]  /*1620*/  SHFL.DOWN P0, R18, R19, 0x10, 0x1f ;  /* 0x0a001f0013127f89 */ /* 0x000e240000000000 */
[----:B0-----:R-:W-:Y:S01]  /*1630*/  @P0 FADD R18, R19, R18 ;  /* 0x0000001213120221 */ /* 0x001fe20000000000 */
[----:B------:R-:W-:-:S04]  /*1640*/  ISETP.NE.AND P0, PT, R0, RZ, PT ;  /* 0x000000ff0000720c */ /* 0x000fc80003f05270 */
[----:B------:R0:W-:Y:S01]  /*1650*/  @!P1 STS [R7+UR4+0x4], R18 ;  /* 0x0000041207009988 */ /* 0x0001e20008000804 */
[----:B------:R-:W-:Y:S08]  /*1660*/  BAR.SYNC.DEFER_BLOCKING 0x0 ;  /* 0x0000000000007b1d */ /* 0x000ff00000010000 */
[----:B------:R-:W-:Y:S05]  /*1670*/  @P0 BRA `(.L_x_188) ;  /* 0x0000000000780947 */ /* 0x000fea0003800000 */
[----:B------:R-:W1:Y:S01]  /*1680*/  LDS.64 R14, [UR5+0x8] ;  /* 0x00000805ff0e7984 */ /* 0x000e620008000a00 */
[----:B------:R-:W2:Y:S01]  /*1690*/  LDCU UR6, c[0x0][0x3b0] ;  /* 0x00007600ff0677ac */ /* 0x000ea20008000800 */
[----:B------:R-:W-:Y:S02]  /*16a0*/  BSSY.RECONVERGENT B1, `(.L_x_189) ;  /* 0x0000012000017945 */ /* 0x000fe40003800200 */
[----:B------:R-:W3:Y:S01]  /*16b0*/  LDS R17, [UR5+0x10] ;  /* 0x00001005ff117984 */ /* 0x000ee20008000800 */
[----:B--2---:R-:W-:-:S04]  /*16c0*/  I2FP.F32.S32 R19, UR6 ;  /* 0x0000000600137c45 */ /* 0x004fc80008201400 */
[----:B------:R-:W2:Y:S01]  /*16d0*/  MUFU.RCP R16, R19 ;  /* 0x0000001300107308 */ /* 0x000ea20000001000 */
        /* <DEDUP_REMOVED lines=14> */
.L_x_190:
[----:B------:R-:W-:Y:S05]  /*17c0*/  BSYNC.RECONVERGENT B1 ;  /* 0x0000000000017941 */ /* 0x000fea0003800200 */
.L_x_189:
        /* <DEDUP_REMOVED lines=9> */
.L_x_188:
[----:B------:R-:W-:Y:S05]  /*1860*/  BSYNC.RECONVERGENT B0 ;  /* 0x0000000000007941 */ /* 0x000fea0003800200 */
.L_x_187:
[----:B------:R-:W2:Y:S01]  /*1870*/  LDCU UR5, c[0x0][0x388] ;  /* 0x00007100ff0577ac */ /* 0x000ea20008000800 */
[----:B------:R-:W-:-:S04]  /*1880*/  IADD3 R5, PT, PT, R3, R5, RZ ;  /* 0x0000000503057210 */ /* 0x000fc80007ffe0ff */
[----:B--2---:R-:W-:-:S13]  /*1890*/  ISETP.GE.AND P0, PT, R5, UR5, PT ;  /* 0x0000000505007c0c */ /* 0x004fda000bf06270 */
[----:B------:R-:W-:Y:S05]  /*18a0*/  @!P0 BRA `(.L_x_191) ;  /* 0xffffffe800408947 */ /* 0x000fea000383ffff */
[----:B------:R-:W-:Y:S05]  /*18b0*/  EXIT ;  /* 0x000000000000794d */ /* 0x000fea0003800000 */
        .weak           $__internal_6_$__cuda_sm3x_div_rn_noftz_f32_slowpath
        .type           $__internal_6_$__cuda_sm3x_div_rn_noftz_f32_slowpath,@function
        .size           $__internal_6_$__cuda_sm3x_div_rn_noftz_f32_slowpath,(.L_x_210 - $__internal_6_$__cuda_sm3x_div_rn_noftz_f32_slowpath)
$__internal_6_$__cuda_sm3x_div_rn_noftz_f32_slowpath:
[----:B------:R-:W-:Y:S01]  /*18c0*/  SHF.R.U32.HI R17, RZ, 0x17, R15 ;  /* 0x00000017ff117819 */ /* 0x000fe2000001160f */
[----:B------:R-:W-:Y:S01]  /*18d0*/  BSSY.RECONVERGENT B2, `(.L_x_192) ;  /* 0x0000062000027945 */ /* 0x000fe20003800200 */
[----:B------:R-:W-:Y:S02]  /*18e0*/  SHF.R.U32.HI R18, RZ, 0x17, R14 ;  /* 0x00000017ff127819 */ /* 0x000fe4000001160e */
[----:B------:R-:W-:Y:S02]  /*18f0*/  LOP3.LUT R17, R17, 0xff, RZ, 0xc0, !PT ;  /* 0x000000ff11117812 */ /* 0x000fe400078ec0ff */
[----:B------:R-:W-:Y:S02]  /*1900*/  LOP3.LUT R21, R18, 0xff, RZ, 0xc0, !PT ;  /* 0x000000ff12157812 */ /* 0x000fe400078ec0ff */
[----:B------:R-:W-:Y:S02]  /*1910*/  IADD3 R20, PT, PT, R17, -0x1, RZ ;  /* 0xffffffff11147810 */ /* 0x000fe40007ffe0ff */
[----:B------:R-:W-:-:S02]  /*1920*/  IADD3 R19, PT, PT, R21, -0x1, RZ ;  /* 0xffffffff15137810 */ /* 0x000fc40007ffe0ff */
        /* <DEDUP_REMOVED lines=23> */
[----:B------:R-:W-:Y:S01]  /*1aa0*/  @!P0 FFMA R14, R14, 1.84467440737095516160e+19, RZ ;  /* 0x5f8000000e0e8823 */ /* 0x000fe200000000ff */
[----:B------:R-:W-:Y:S01]  /*1ab0*/  @!P0 MOV R18, 0xffffffc0 ;  /* 0xffffffc000128802 */ /* 0x000fe20000000f00 */
[----:B------:R-:W-:-:S03]  /*1ac0*/  @!P1 FFMA R15, R15, 1.84467440737095516160e+19, RZ ;  /* 0x5f8000000f0f9823 */ /* 0x000fc600000000ff */
[----:B------:R-:W-:-:S07]  /*1ad0*/  @!P1 IADD3 R18, PT, PT, R18, 0x40, RZ ;  /* 0x0000004012129810 */ /* 0x000fce0007ffe0ff */
.L_x_193:
[----:B------:R-:W-:Y:S01]  /*1ae0*/  LEA R20, R17, 0xc0800000, 0x17 ;  /* 0xc080000011147811 */ /* 0x000fe200078eb8ff */
[----:B------:R-:W-:Y:S01]  /*1af0*/  BSSY.RECONVERGENT B3, `(.L_x_198) ;  /* 0x0000036000037945 */ /* 0x000fe20003800200 */
[----:B------:R-:W-:Y:S02]  /*1b00*/  IADD3 R21, PT, PT, R21, -0x7f, RZ ;  /* 0xffffff8115157810 */ /* 0x000fe40007ffe0ff */
[----:B------:R-:W-:-:S03]  /*1b10*/  IADD3 R22, PT, PT, -R20, R15, RZ ;  /* 0x0000000f14167210 */ /* 0x000fc60007ffe1ff */
[C---:B------:R-:W-:Y:S01]  /*1b20*/  IMAD R14, R21.reuse, -0x800000, R14 ;  /* 0xff800000150e7824 */ /* 0x040fe200078e020e */
[----:B------:R-:W0:Y:S01]  /*1b30*/  MUFU.RCP R15, R22 ;  /* 0x00000016000f7308 */ /* 0x000e220000001000 */
[----:B------:R-:W-:Y:S01]  /*1b40*/  FADD.FTZ R19, -R22, -RZ ;  /* 0x800000ff16137221 */ /* 0x000fe20000010100 */
[----:B------:R-:W-:-:S04]  /*1b50*/  IADD3 R21, PT, PT, R21, 0x7f, -R17 ;  /* 0x0000007f15157810 */ /* 0x000fc80007ffe811 */
[----:B------:R-:W-:Y:S01]  /*1b60*/  IADD3 R21, PT, PT, R21, R18, RZ ;  /* 0x0000001215157210 */ /* 0x000fe20007ffe0ff */
[----:B0-----:R-:W-:-:S04]  /*1b70*/  FFMA R20, R15, R19, 1 ;  /* 0x3f8000000f147423 */ /* 0x001fc80000000013 */
        /* <DEDUP_REMOVED lines=8> */
[----:B------:R-:W-:-:S04]  /*1c00*/  IADD3 R22, PT, PT, R17, R21, RZ ;  /* 0x0000001511167210 */ /* 0x000fc80007ffe0ff */
        /* <DEDUP_REMOVED lines=10> */
[-CC-:B------:R-:W-:Y:S01]  /*1cb0*/  FFMA.RZ R17, R15, R19.reuse, R20.reuse ;  /* 0x000000130f117223 */ /* 0x180fe2000000c014 */
[C---:B------:R-:W-:Y:S02]  /*1cc0*/  ISETP.NE.AND P2, PT, R22.reuse, RZ, PT ;  /* 0x000000ff1600720c */ /* 0x040fe40003f45270 */
[C---:B------:R-:W-:Y:S02]  /*1cd0*/  ISETP.NE.AND P1, PT, R22.reuse, RZ, PT ;  /* 0x000000ff1600720c */ /* 0x040fe40003f25270 */
[----:B------:R-:W-:Y:S01]  /*1ce0*/  LOP3.LUT R18, R17, 0x7fffff, RZ, 0xc0, !PT ;  /* 0x007fffff11127812 */ /* 0x000fe200078ec0ff */
[CCC-:B------:R-:W-:Y:S01]  /*1cf0*/  FFMA.RP R17, R15.reuse, R19.reuse, R20.reuse ;  /* 0x000000130f117223 */ /* 0x1c0fe20000008014 */
[----:B------:R-:W-:Y:S01]  /*1d00*/  FFMA.RM R20, R15, R19, R20 ;  /* 0x000000130f147223 */ /* 0x000fe20000004014 */
[----:B------:R-:W-:Y:S02]  /*1d10*/  IADD3 R15, PT, PT, R22, 0x20, RZ ;  /* 0x00000020160f7810 */ /* 0x000fe40007ffe0ff */
[----:B------:R-:W-:-:S02]  /*1d20*/  LOP3.LUT R18, R18, 0x800000, RZ, 0xfc, !PT ;  /* 0x0080000012127812 */ /* 0x000fc400078efcff */
[----:B------:R-:W-:Y:S02]  /*1d30*/  IADD3 R19, PT, PT, -R22, RZ, RZ ;  /* 0x000000ff16137210 */ /* 0x000fe40007ffe1ff */
[----:B------:R-:W-:Y:S02]  /*1d40*/  SHF.L.U32 R15, R18, R15, RZ ;  /* 0x0000000f120f7219 */ /* 0x000fe400000006ff */
[----:B------:R-:W-:Y:S02]  /*1d50*/  FSETP.NEU.FTZ.AND P0, PT, R17, R20, PT ;  /* 0x000000141100720b */ /* 0x000fe40003f1d000 */
[----:B------:R-:W-:Y:S02]  /*1d60*/  SEL R17, R19, RZ, P2 ;  /* 0x000000ff13117207 */ /* 0x000fe40001000000 */
[----:B------:R-:W-:Y:S02]  /*1d70*/  ISETP.NE.AND P1, PT, R15, RZ, P1 ;  /* 0x000000ff0f00720c */ /* 0x000fe40000f25270 */
[----:B------:R-:W-:-:S02]  /*1d80*/  SHF.R.U32.HI R17, RZ, R17, R18 ;  /* 0x00000011ff117219 */ /* 0x000fc40000011612 */
[----:B------:R-:W-:Y:S02]  /*1d90*/  PLOP3.LUT P0, PT, P0, P1, PT, 0xf8, 0x8f ;  /* 0x00000000008f781c */ /* 0x000fe40000703f70 */
[----:B------:R-:W-:Y:S02]  /*1da0*/  SHF.R.U32.HI R18, RZ, 0x1, R17 ;  /* 0x00000001ff127819 */ /* 0x000fe40000011611 */
[----:B------:R-:W-:-:S04]  /*1db0*/  SEL R15, RZ, 0x1, !P0 ;  /* 0x00000001ff0f7807 */ /* 0x000fc80004000000 */
[----:B------:R-:W-:-:S04]  /*1dc0*/  LOP3.LUT R20, R15, 0x1, R18, 0xf8, !PT ;  /* 0x000000010f147812 */ /* 0x000fc800078ef812 */
[----:B------:R-:W-:-:S04]  /*1dd0*/  LOP3.LUT R17, R20, R17, RZ, 0xc0, !PT ;  /* 0x0000001114117212 */ /* 0x000fc800078ec0ff */
[----:B------:R-:W-:-:S04]  /*1de0*/  IADD3 R17, PT, PT, R18, R17, RZ ;  /* 0x0000001112117210 */ /* 0x000fc80007ffe0ff */
[----:B------:R-:W-:Y:S01]  /*1df0*/  LOP3.LUT R14, R17, R14, RZ, 0xfc, !PT ;  /* 0x0000000e110e7212 */ /* 0x000fe200078efcff */
[----:B------:R-:W-:Y:S06]  /*1e00*/  BRA `(.L_x_201) ;  /* 0x0000000000107947 */ /* 0x000fec0003800000 */
.L_x_200:
[----:B------:R-:W-:-:S04]  /*1e10*/  LOP3.LUT R14, R14, 0x80000000, RZ, 0xc0, !PT ;  /* 0x800000000e0e7812 */ /* 0x000fc800078ec0ff */
[----:B------:R-:W-:Y:S01]  /*1e20*/  LOP3.LUT R14, R14, 0x7f800000, RZ, 0xfc, !PT ;  /* 0x7f8000000e0e7812 */ /* 0x000fe200078efcff */
[----:B------:R-:W-:Y:S06]  /*1e30*/  BRA `(.L_x_201) ;  /* 0x0000000000047947 */ /* 0x000fec0003800000 */
.L_x_199:
[----:B------:R-:W-:-:S07]  /*1e40*/  LEA R14, R21, R14, 0x17 ;  /* 0x0000000e150e7211 */ /* 0x000fce00078eb8ff */
.L_x_201:
[----:B------:R-:W-:Y:S05]  /*1e50*/  BSYNC.RECONVERGENT B3 ;  /* 0x0000000000037941 */ /* 0x000fea0003800200 */
.L_x_198:
[----:B------:R-:W-:Y:S05]  /*1e60*/  BRA `(.L_x_202) ;  /* 0x0000000000207947 */ /* 0x000fea0003800000 */
.L_x_197:
[----:B------:R-:W-:-:S04]  /*1e70*/  LOP3.LUT R14, R15, 0x80000000, R14, 0x48, !PT ;  /* 0x800000000f0e7812 */ /* 0x000fc800078e480e */
[----:B------:R-:W-:Y:S01]  /*1e80*/  LOP3.LUT R14, R14, 0x7f800000, RZ, 0xfc, !PT ;  /* 0x7f8000000e0e7812 */ /* 0x000fe200078efcff */
[----:B------:R-:W-:Y:S06]  /*1e90*/  BRA `(.L_x_202) ;  /* 0x0000000000147947 */ /* 0x000fec0003800000 */
.L_x_196:
[----:B------:R-:W-:Y:S01]  /*1ea0*/  LOP3.LUT R14, R15, 0x80000000, R14, 0x48, !PT ;  /* 0x800000000f0e7812 */ /* 0x000fe200078e480e */
[----:B------:R-:W-:Y:S06]  /*1eb0*/  BRA `(.L_x_202) ;  /* 0x00000000000c7947 */ /* 0x000fec0003800000 */
.L_x_195:
[----:B------:R-:W0:Y:S01]  /*1ec0*/  MUFU.RSQ R14, -QNAN ;  /* 0xffc00000000e7908 */ /* 0x000e220000001400 */
[----:B------:R-:W-:Y:S05]  /*1ed0*/  BRA `(.L_x_202) ;  /* 0x0000000000047947 */ /* 0x000fea0003800000 */
.L_x_194:
[----:B------:R-:W-:-:S07]  /*1ee0*/  FADD.FTZ R14, R14, R15 ;  /* 0x0000000f0e0e7221 */ /* 0x000fce0000010000 */
.L_x_202:
[----:B------:R-:W-:Y:S05]  /*1ef0*/  BSYNC.RECONVERGENT B2 ;  /* 0x0000000000027941 */ /* 0x000fea0003800200 */
.L_x_192:
[----:B------:R-:W-:-:S04]  /*1f00*/  HFMA2 R17, -RZ, RZ, 0, 0 ;  /* 0x00000000ff117431 */ /* 0x000fc800000001ff */
[----:B0-----:R-:W-:Y:S05]  /*1f10*/  RET.REL.NODEC R16 `(_Z25LayerNormRowReduceInToOutIff6MeanOpIffE6IvarOpIffEEvPKT_iiPT0_S8_T1_T2_) ;  /* 0xffffffe010387950 */ /* 0x001fea0003c3ffff */
.L_x_203:
        /* <DEDUP_REMOVED lines=14> */
.L_x_210:


//--------------------- .nv.shared.reserved.0     --------------------------
	.section	.nv.shared.reserved.0,"aw",@nobits
	.weak		__nv_reservedSMEM_offset_0_alias
	.size		__nv_reservedSMEM_offset_0_alias, 0, 64
	.other		__nv_reservedSMEM_offset_0_alias,@"STO_CUDA_RESERVED_SHARED STV_DEFAULT"
__nv_reservedSMEM_offset_0_alias:
	.zero		0
	.zero		64


//--------------------- .nv.global                --------------------------
	.section	.nv.global,"aw",@nobits
.nv.global:
	.type		_ZN34_INTERNAL_b77e9396_4_k_cu_d62a178a4cuda3std3__48in_placeE,@object
	.size		_ZN34_INTERNAL_b77e9396_4_k_cu_d62a178a4cuda3std3__48in_placeE,(_ZN34_INTERNAL_b77e9396_4_k_cu_d62a178a4cuda3std6ranges3__45__cpo8distanceE - _ZN34_INTERNAL_b77e9396_4_k_cu_d62a178a4cuda3std3__48in_placeE)
_ZN34_INTERNAL_b77e9396_4_k_cu_d62a178a4cuda3std3__48in_placeE:
	.zero		1
	.type		_ZN34_INTERNAL_b77e9396_4_k_cu_d62a178a4cuda3std6ranges3__45__cpo8distanceE,@object
	.size		_ZN34_INTERNAL_b77e9396_4_k_cu_d62a178a4cuda3std6ranges3__45__cpo8distanceE,(_ZN34_INTERNAL_b77e9396_4_k_cu_d62a178a4cuda3std3__45__cpo6cbeginE - _ZN34_INTERNAL_b77e9396_4_k_cu_d62a178a4cuda3std6ranges3__45__cpo8distanceE)
_ZN34_INTERNAL_b77e9396_4_k_cu_d62a178a4cuda3std6ranges3__45__cpo8distanceE:
	.zero		1
	.type		_ZN34_INTERNAL_b77e9396_4_k_cu_d62a178a4cuda3std3__45__cpo6cbeginE,@object
	.size		_ZN34_INTERNAL_b77e9396_4_k_cu_d62a178a4cuda3std3__45__cpo6cbeginE,(_ZN34_INTERNAL_b77e9396_4_k_cu_d62a178a4cuda3std6ranges3__45__cpo7advanceE - _ZN34_INTERNAL_b77e9396_4_k_cu_d62a178a4cuda3std3__45__cpo6cbeginE)
_ZN34_INTERNAL_b77e9396_4_k_cu_d62a178a4cuda3std3__45__cpo6cbeginE:
	.zero		1
	.type		_ZN34_INTERNAL_b77e9396_4_k_cu_d62a178a4cuda3std6ranges3__45__cpo7advanceE,@object
	.size		_ZN34_INTERNAL_b77e9396_4_k_cu_d62a178a4cuda3std6ranges3__45__cpo7advanceE,(_ZN34_INTERNAL_b77e9396_4_k_cu_d62a178a4cuda3std3__45__cpo7crbeginE - _ZN34_INTERNAL_b77e9396_4_k_cu_d62a178a4cuda3std6ranges3__45__cpo7advanceE)
_ZN34_INTERNAL_b77e9396_4_k_cu_d62a178a4cuda3std6ranges3__45__cpo7advanceE:
	.zero		1
	.type		_ZN34_INTERNAL_b77e9396_4_k_cu_d62a178a4cuda3std3__45__cpo7crbeginE,@object
	.size		_ZN34_INTERNAL_b77e9396_4_k_cu_d62a178a4cuda3std3__45__cpo7crbeginE,(_ZN34_INTERNAL_b77e9396_4_k_cu_d62a178a4cuda3std6ranges3__45__cpo4dataE - _ZN34_INTERNAL_b77e9396_4_k_cu_d62a178a4cuda3std3__45__cpo7crbeginE)
_ZN34_INTERNAL_b77e9396_4_k_cu_d62a178a4cuda3std3__45__cpo7crbeginE:
	.zero		1
	.type		_ZN34_INTERNAL_b77e9396_4_k_cu_d62a178a4cuda3std6ranges3__45__cpo4dataE,@object
	.size		_ZN34_INTERNAL_b77e9396_4_k_cu_d62a178a4cuda3std6ranges3__45__cpo4dataE,(_ZN34_INTERNAL_b77e9396_4_k_cu_d62a178a4cuda3std6ranges3__45__cpo5beginE - _ZN34_INTERNAL_b77e9396_4_k_cu_d62a178a4cuda3std6ranges3__45__cpo4dataE)
_ZN34_INTERNAL_b77e9396_4_k_cu_d62a178a4cuda3std6ranges3__45__cpo4dataE:
	.zero		1
	.type		_ZN34_INTERNAL_b77e9396_4_k_cu_d62a178a4cuda3std6ranges3__45__cpo5beginE,@object
	.size		_ZN34_INTERNAL_b77e9396_4_k_cu_d62a178a4cuda3std6ranges3__45__cpo5beginE,(_ZN34_INTERNAL_b77e9396_4_k_cu_d62a178a4cuda3std3__436_GLOBAL__N__b77e9396_4_k_cu_d62a178a6ignoreE - _ZN34_INTERNAL_b77e9396_4_k_cu_d62a178a4cuda3std6ranges3__45__cpo5beginE)
_ZN34_INTERNAL_b77e9396_4_k_cu_d62a178a4cuda3std6ranges3__45__cpo5beginE:
	.zero		1
	.type		_ZN34_INTERNAL_b77e9396_4_k_cu_d62a178a4cuda3std3__436_GLOBAL__N__b77e9396_4_k_cu_d62a178a6ignoreE,@object
	.size		_ZN34_INTERNAL_b77e9396_4_k_cu_d62a178a4cuda3std3__436_GLOBAL__N__b77e9396_4_k_cu_d62a178a6ignoreE,(_ZN34_INTERNAL_b77e9396_4_k_cu_d62a178a4cuda3std6ranges3__45__cpo4sizeE - _ZN34_INTERNAL_b77e9396_4_k_cu_d62a178a4cuda3std3__436_GLOBAL__N__b77e9396_4_k_cu_d62a178a6ignoreE)
_ZN34_INTERNAL_b77e9396_4_k_cu_d62a178a4cuda3std3__436_GLOBAL__N__b77e9396_4_k_cu_d62a178a6ignoreE:
	.zero		1
	.type		_ZN34_INTERNAL_b77e9396_4_k_cu_d62a178a4cuda3std6ranges3__45__cpo4sizeE,@object
	.size		_ZN34_INTERNAL_b77e9396_4_k_cu_d62a178a4cuda3std6ranges3__45__cpo4sizeE,(_ZN34_INTERNAL_b77e9396_4_k_cu_d62a178a4cuda3std3__45__cpo5beginE - _ZN34_INTERNAL_b77e9396_4_k_cu_d62a178a4cuda3std6ranges3__45__cpo4sizeE)
_ZN34_INTERNAL_b77e9396_4_k_cu_d62a178a4cuda3std6ranges3__45__cpo4sizeE:
	.zero		1
	.type		_ZN34_INTERNAL_b77e9396_4_k_cu_d62a178a4cuda3std3__45__cpo5beginE,@object
	.size		_ZN34_INTERNAL_b77e9396_4_k_cu_d62a178a4cuda3std3__45__cpo5beginE,(_ZN34_INTERNAL_b77e9396_4_k_cu_d62a178a4cuda3std6ranges3__45__cpo6cbeginE - _ZN34_INTERNAL_b77e9396_4_k_cu_d62a178a4cuda3std3__45__cpo5beginE)
_ZN34_INTERNAL_b77e9396_4_k_cu_d62a178a4cuda3std3__45__cpo5beginE:
	.zero		1
	.type		_ZN34_INTERNAL_b77e9396_4_k_cu_d62a178a4cuda3std6ranges3__45__cpo6cbeginE,@object
	.size		_ZN34_INTERNAL_b77e9396_4_k_cu_d62a178a4cuda3std6ranges3__45__cpo6cbeginE,(_ZN34_INTERNAL_b77e9396_4_k_cu_d62a178a4cuda3std3__45__cpo6rbeginE - _ZN34_INTERNAL_b77e9396_4_k_cu_d62a178a4cuda3std6ranges3__45__cpo6cbeginE)
_ZN34_INTERNAL_b77e9396_4_k_cu_d62a178a4cuda3std6ranges3__45__cpo6cbeginE:
	.zero		1
	.type		_ZN34_INTERNAL_b77e9396_4_k_cu_d62a178a4cuda3std3__45__cpo6rbeginE,@object
	.size		_ZN34_INTERNAL_b77e9396_4_k_cu_d62a178a4cuda3std3__45__cpo6rbeginE,(_ZN34_INTERNAL_b77e9396_4_k_cu_d62a178a4cuda3std6ranges3__45__cpo4nextE - _ZN34_INTERNAL_b77e9396_4_k_cu_d62a178a4cuda3std3__45__cpo6rbeginE)
_ZN34_INTERNAL_b77e9396_4_k_cu_d62a178a4cuda3std3__45__cpo6rbeginE:
	.zero		1
	.type		_ZN34_INTERNAL_b77e9396_4_k_cu_d62a178a4cuda3std6ranges3__45__cpo4nextE,@object
	.size		_ZN34_INTERNAL_b77e9396_4_k_cu_d62a178a4cuda3std6ranges3__45__cpo4nextE,(_ZN34_INTERNAL_b77e9396_4_k_cu_d62a178a4cuda3std6ranges3__45__cpo4swapE - _ZN34_INTERNAL_b77e9396_4_k_cu_d62a178a4cuda3std6ranges3__45__cpo4nextE)
_ZN34_INTERNAL_b77e9396_4_k_cu_d62a178a4cuda3std6ranges3__45__cpo4nextE:
	.zero		1
	.type		_ZN34_INTERNAL_b77e9396_4_k_cu_d62a178a4cuda3std6ranges3__45__cpo4swapE,@object
	.size		_ZN34_INTERNAL_b77e9396_4_k_cu_d62a178a4cuda3std6ranges3__45__cpo4swapE,(_ZN34_INTERNAL_b77e9396_4_k_cu_d62a178a4cuda3std3__420unreachable_sentinelE - _ZN34_INTERNAL_b77e9396_4_k_cu_d62a178a4cuda3std6ranges3__45__cpo4swapE)
_ZN34_INTERNAL_b77e9396_4_k_cu_d62a178a4cuda3std6ranges3__45__cpo4swapE:
	.zero		1
	.type		_ZN34_INTERNAL_b77e9396_4_k_cu_d62a178a4cuda3std3__420unreachable_sentinelE,@object
	.size		_ZN34_INTERNAL_b77e9396_4_k_cu_d62a178a4cuda3std3__420unreachable_sentinelE,(_ZN34_INTERNAL_b77e9396_4_k_cu_d62a178a6thrust24THRUST_300001_SM_1000_NS6system6detail10sequential3seqE - _ZN34_INTERNAL_b77e9396_4_k_cu_d62a178a4cuda3std3__420unreachable_sentinelE)
_ZN34_INTERNAL_b77e9396_4_k_cu_d62a178a4cuda3std3__420unreachable_sentinelE:
	.zero		1
	.type		_ZN34_INTERNAL_b77e9396_4_k_cu_d62a178a6thrust24THRUST_300001_SM_1000_NS6system6detail10sequential3seqE,@object
	.size		_ZN34_INTERNAL_b77e9396_4_k_cu_d62a178a6thrust24THRUST_300001_SM_1000_NS6system6detail10sequential3seqE,(_ZN34_INTERNAL_b77e9396_4_k_cu_d62a178a4cuda3std3__45__cpo4cendE - _ZN34_INTERNAL_b77e9396_4_k_cu_d62a178a6thrust24THRUST_300001_SM_1000_NS6system6detail10sequential3seqE)
_ZN34_INTERNAL_b77e9396_4_k_cu_d62a178a6thrust24THRUST_300001_SM_1000_NS6system6detail10sequential3seqE:
	.zero		1
	.type		_ZN34_INTERNAL_b77e9396_4_k_cu_d62a178a4cuda3std3__45__cpo4cendE,@object
	.size		_ZN34_INTERNAL_b77e9396_4_k_cu_d62a178a4cuda3std3__45__cpo4cendE,(_ZN34_INTERNAL_b77e9396_4_k_cu_d62a178a4cuda3std6ranges3__45__cpo9iter_swapE - _ZN34_INTERNAL_b77e9396_4_k_cu_d62a178a4cuda3std3__45__cpo4cendE)
_ZN34_INTERNAL_b77e9396_4_k_cu_d62a178a4cuda3std3__45__cpo4cendE:
	.zero		1
	.type		_ZN34_INTERNAL_b77e9396_4_k_cu_d62a178a4cuda3std6ranges3__45__cpo9iter_swapE,@object
	.size		_ZN34_INTERNAL_b77e9396_4_k_cu_d62a178a4cuda3std6ranges3__45__cpo9iter_swapE,(_ZN34_INTERNAL_b77e9396_4_k_cu_d62a178a4cuda3std3__45__cpo5crendE - _ZN34_INTERNAL_b77e9396_4_k_cu_d62a178a4cuda3std6ranges3__45__cpo9iter_swapE)
_ZN34_INTERNAL_b77e9396_4_k_cu_d62a178a4cuda3std6ranges3__45__cpo9iter_swapE:
	.zero		1
	.type		_ZN34_INTERNAL_b77e9396_4_k_cu_d62a178a4cuda3std3__45__cpo5crendE,@object
	.size		_ZN34_INTERNAL_b77e9396_4_k_cu_d62a178a4cuda3std3__45__cpo5crendE,(_ZN34_INTERNAL_b77e9396_4_k_cu_d62a178a4cuda3std6ranges3__45__cpo5cdataE - _ZN34_INTERNAL_b77e9396_4_k_cu_d62a178a4cuda3std3__45__cpo5crendE)
_ZN34_INTERNAL_b77e9396_4_k_cu_d62a178a4cuda3std3__45__cpo5crendE:
	.zero		1
	.type		_ZN34_INTERNAL_b77e9396_4_k_cu_d62a178a4cuda3std6ranges3__45__cpo5cdataE,@object
	.size		_ZN34_INTERNAL_b77e9396_4_k_cu_d62a178a4cuda3std6ranges3__45__cpo5cdataE,(_ZN34_INTERNAL_b77e9396_4_k_cu_d62a178a4cuda3std6ranges3__45__cpo3endE - _ZN34_INTERNAL_b77e9396_4_k_cu_d62a178a4cuda3std6ranges3__45__cpo5cdataE)
_ZN34_INTERNAL_b77e9396_4_k_cu_d62a178a4cuda3std6ranges3__45__cpo5cdataE:
	.zero		1
	.type		_ZN34_INTERNAL_b77e9396_4_k_cu_d62a178a4cuda3std6ranges3__45__cpo3endE,@object
	.size		_ZN34_INTERNAL_b77e9396_4_k_cu_d62a178a4cuda3std6ranges3__45__cpo3endE,(_ZN34_INTERNAL_b77e9396_4_k_cu_d62a178a4cuda3std3__419piecewise_constructE - _ZN34_INTERNAL_b77e9396_4_k_cu_d62a178a4cuda3std6ranges3__45__cpo3endE)
_ZN34_INTERNAL_b77e9396_4_k_cu_d62a178a4cuda3std6ranges3__45__cpo3endE:
	.zero		1
	.type		_ZN34_INTERNAL_b77e9396_4_k_cu_d62a178a4cuda3std3__419piecewise_constructE,@object
	.size		_ZN34_INTERNAL_b77e9396_4_k_cu_d62a178a4cuda3std3__419piecewise_constructE,(_ZN34_INTERNAL_b77e9396_4_k_cu_d62a178a4cuda3std6ranges3__45__cpo5ssizeE - _ZN34_INTERNAL_b77e9396_4_k_cu_d62a178a4cuda3std3__419piecewise_constructE)
_ZN34_INTERNAL_b77e9396_4_k_cu_d62a178a4cuda3std3__419piecewise_constructE:
	.zero		1
	.type		_ZN34_INTERNAL_b77e9396_4_k_cu_d62a178a4cuda3std6ranges3__45__cpo5ssizeE,@object
	.size		_ZN34_INTERNAL_b77e9396_4_k_cu_d62a178a4cuda3std6ranges3__45__cpo5ssizeE,(_ZN34_INTERNAL_b77e9396_4_k_cu_d62a178a4cuda3std3__45__cpo3endE - _ZN34_INTERNAL_b77e9396_4_k_cu_d62a178a4cuda3std6ranges3__45__cpo5ssizeE)
_ZN34_INTERNAL_b77e9396_4_k_cu_d62a178a4cuda3std6ranges3__45__cpo5ssizeE:
	.zero		1
	.type		_ZN34_INTERNAL_b77e9396_4_k_cu_d62a178a4cuda3std3__45__cpo3endE,@object
	.size		_ZN34_INTERNAL_b77e9396_4_k_cu_d62a178a4cuda3std3__45__cpo3endE,(_ZN34_INTERNAL_b77e9396_4_k_cu_d62a178a4cuda3std6ranges3__45__cpo4cendE - _ZN34_INTERNAL_b77e9396_4_k_cu_d62a178a4cuda3std3__45__cpo3endE)
_ZN34_INTERNAL_b77e9396_4_k_cu_d62a178a4cuda3std3__45__cpo3endE:
	.zero		1
	.type		_ZN34_INTERNAL_b77e9396_4_k_cu_d62a178a4cuda3std6ranges3__45__cpo4cendE,@object
	.size		_ZN34_INTERNAL_b77e9396_4_k_cu_d62a178a4cuda3std6ranges3__45__cpo4cendE,(_ZN34_INTERNAL_b77e9396_4_k_cu_d62a178a4cuda3std3__45__cpo4rendE - _ZN34_INTERNAL_b77e9396_4_k_cu_d62a178a4cuda3std6ranges3__45__cpo4cendE)
_ZN34_INTERNAL_b77e9396_4_k_cu_d62a178a4cuda3std6ranges3__45__cpo4cendE:
	.zero		1
	.type		_ZN34_INTERNAL_b77e9396_4_k_cu_d62a178a4cuda3std3__45__cpo4rendE,@object
	.size		_ZN34_INTERNAL_b77e9396_4_k_cu_d62a178a4cuda3std3__45__cpo4rendE,(_ZN34_INTERNAL_b77e9396_4_k_cu_d62a178a4cuda3std6ranges3__45__cpo4prevE - _ZN34_INTERNAL_b77e9396_4_k_cu_d62a178a4cuda3std3__45__cpo4rendE)
_ZN34_INTERNAL_b77e9396_4_k_cu_d62a178a4cuda3std3__45__cpo4rendE:
	.zero		1
	.type		_ZN34_INTERNAL_b77e9396_4_k_cu_d62a178a4cuda3std6ranges3__45__cpo4prevE,@object
	.size		_ZN34_INTERNAL_b77e9396_4_k_cu_d62a178a4cuda3std6ranges3__45__cpo4prevE,(_ZN34_INTERNAL_b77e9396_4_k_cu_d62a178a4cuda3std6ranges3__45__cpo9iter_moveE - _ZN34_INTERNAL_b77e9396_4_k_cu_d62a178a4cuda3std6ranges3__45__cpo4prevE)
_ZN34_INTERNAL_b77e9396_4_k_cu_d62a178a4cuda3std6ranges3__45__cpo4prevE:
	.zero		1
	.type		_ZN34_INTERNAL_b77e9396_4_k_cu_d62a178a4cuda3std6ranges3__45__cpo9iter_moveE,@object
	.size		_ZN34_INTERNAL_b77e9396_4_k_cu_d62a178a4cuda3std6ranges3__45__cpo9iter_moveE,(.L_13 - _ZN34_INTERNAL_b77e9396_4_k_cu_d62a178a4cuda3std6ranges3__45__cpo9iter_moveE)
_ZN34_INTERNAL_b77e9396_4_k_cu_d62a178a4cuda3std6ranges3__45__cpo9iter_moveE:
	.zero		1
.L_13:


//--------------------- .nv.shared._Z27LayerNormRowReduceTempToOutIf7DmeanOpIffEEvPKT_iiPS2_T0_ --------------------------
	.section	.nv.shared._Z27LayerNormRowReduceTempToOutIf7DmeanOpIffEEvPKT_iiPS2_T0_,"aw",@nobits
	.sectionflags	@""
	.align	4
.nv.shared._Z27LayerNormRowReduceTempToOutIf7DmeanOpIffEEvPKT_iiPS2_T0_:
	.zero		1048


//--------------------- .nv.shared._Z26LayerNormRowReduceInToTempIff7DmeanOpIffEEvPKT_iiPT0_T1_ --------------------------
	.section	.nv.shared._Z26LayerNormRowReduceInToTempIff7DmeanOpIffEEvPKT_iiPT0_T1_,"aw",@nobits
	.sectionflags	@""
	.align	4
.nv.shared._Z26LayerNormRowReduceInToTempIff7DmeanOpIffEEvPKT_iiPT0_T1_:
	.zero		1048


//--------------------- .nv.shared._Z27LayerNormRowReduceTempToOutIf6DvarOpIffEEvPKT_iiPS2_T0_ --------------------------
	.section	.nv.shared._Z27LayerNormRowReduceTempToOutIf6DvarOpIffEEvPKT_iiPS2_T0_,"aw",@nobits
	.sectionflags	@""
	.align	4
.nv.shared._Z27LayerNormRowReduceTempToOutIf6DvarOpIffEEvPKT_iiPS2_T0_:
	.zero		1048


//--------------------- .nv.shared._Z26LayerNormRowReduceInToTempIff6DvarOpIffEEvPKT_iiPT0_T1_ --------------------------
	.section	.nv.shared._Z26LayerNormRowReduceInToTempIff6DvarOpIffEEvPKT_iiPT0_T1_,"aw",@nobits
	.sectionflags	@""
	.align	4
.nv.shared._Z26LayerNormRowReduceInToTempIff6DvarOpIffEEvPKT_iiPT0_T1_:
	.zero		1048


//--------------------- .nv.shared._Z25LayerNormRowReduceInToOutIff6DvarOpIffE7DmeanOpIffEEvPKT_iiPT0_S8_T1_T2_ --------------------------
	.section	.nv.shared._Z25LayerNormRowReduceInToOutIff6DvarOpIffE7DmeanOpIffEEvPKT_iiPT0_S8_T1_T2_,"aw",@nobits
	.sectionflags	@""
	.align	4
.nv.shared._Z25LayerNormRowReduceInToOutIff6DvarOpIffE7DmeanOpIffEEvPKT_iiPT0_S8_T1_T2_:
	.zero		1048


//--------------------- .nv.shared._Z27LayerNormRowReduceTempToOutIf6IvarOpIffEEvPKT_iiPS2_T0_ --------------------------
	.section	.nv.shared._Z27LayerNormRowReduceTempToOutIf6IvarOpIffEEvPKT_iiPS2_T0_,"aw",@nobits
	.sectionflags	@""
	.align	4
.nv.shared._Z27LayerNormRowReduceTempToOutIf6IvarOpIffEEvPKT_iiPS2_T0_:
	.zero		1048


//--------------------- .nv.shared._Z26LayerNormRowReduceInToTempIff6IvarOpIffEEvPKT_iiPT0_T1_ --------------------------
	.section	.nv.shared._Z26LayerNormRowReduceInToTempIff6IvarOpIffEEvPKT_iiPT0_T1_,"aw",@nobits
	.sectionflags	@""
	.align	4
.nv.shared._Z26LayerNormRowReduceInToTempIff6IvarOpIffEEvPKT_iiPT0_T1_:
	.zero		1048


//--------------------- .nv.shared._Z27LayerNormRowReduceTempToOutIf6MeanOpIffEEvPKT_iiPS2_T0_ --------------------------
	.section	.nv.shared._Z27LayerNormRowReduceTempToOutIf6MeanOpIffEEvPKT_iiPS2_T0_,"aw",@nobits
	.sectionflags	@""
	.align	4
.nv.shared._Z27LayerNormRowReduceTempToOutIf6MeanOpIffEEvPKT_iiPS2_T0_:
	.zero		1048


//--------------------- .nv.shared._Z26LayerNormRowReduceInToTempIff6MeanOpIffEEvPKT_iiPT0_T1_ --------------------------
	.section	.nv.shared._Z26LayerNormRowReduceInToTempIff6MeanOpIffEEvPKT_iiPT0_T1_,"aw",@nobits
	.sectionflags	@""
	.align	4
.nv.shared._Z26LayerNormRowReduceInToTempIff6MeanOpIffEEvPKT_iiPT0_T1_:
	.zero		1048


//--------------------- .nv.shared._Z25LayerNormRowReduceInToOutIff6MeanOpIffE6IvarOpIffEEvPKT_iiPT0_S8_T1_T2_ --------------------------
	.section	.nv.shared._Z25LayerNormRowReduceInToOutIff6MeanOpIffE6IvarOpIffEEvPKT_iiPT0_S8_T1_T2_,"aw",@nobits
	.sectionflags	@""
	.align	4
.nv.shared._Z25LayerNormRowReduceInToOutIff6MeanOpIffE6IvarOpIffEEvPKT_iiPT0_S8_T1_T2_:
	.zero		1048


//--------------------- .nv.constant0._Z15LayerNormUpdateIf4DxOpIffEEvPKT_iiPS2_T0_ --------------------------
	.section	.nv.constant0._Z15LayerNormUpdateIf4DxOpIffEEvPKT_iiPS2_T0_,"a",@progbits
	.sectionflags	@""
	.align	4
.nv.constant0._Z15LayerNormUpdateIf4DxOpIffEEvPKT_iiPS2_T0_:
	.zero		976


//--------------------- .nv.constant0._Z27LayerNormRowReduceTempToOutIf7DmeanOpIffEEvPKT_iiPS2_T0_ --------------------------
	.section	.nv.constant0._Z27LayerNormRowReduceTempToOutIf7DmeanOpIffEEvPKT_iiPS2_T0_,"a",@progbits
	.sectionflags	@""
	.align	4
.nv.constant0._Z27LayerNormRowReduceTempToOutIf7DmeanOpIffEEvPKT_iiPS2_T0_:
	.zero		968


//--------------------- .nv.constant0._Z26LayerNormRowReduceInToTempIff7DmeanOpIffEEvPKT_iiPT0_T1_ --------------------------
	.section	.nv.constant0._Z26LayerNormRowReduceInToTempIff7DmeanOpIffEEvPKT_iiPT0_T1_,"a",@progbits
	.sectionflags	@""
	.align	4
.nv.constant0._Z26LayerNormRowReduceInToTempIff7DmeanOpIffEEvPKT_iiPT0_T1_:
	.zero		968


//--------------------- .nv.constant0._Z27LayerNormRowReduceTempToOutIf6DvarOpIffEEvPKT_iiPS2_T0_ --------------------------
	.section	.nv.constant0._Z27LayerNormRowReduceTempToOutIf6DvarOpIffEEvPKT_iiPS2_T0_,"a",@progbits
	.sectionflags	@""
	.align	4
.nv.constant0._Z27LayerNormRowReduceTempToOutIf6DvarOpIffEEvPKT_iiPS2_T0_:
	.zero		960


//--------------------- .nv.constant0._Z26LayerNormRowReduceInToTempIff6DvarOpIffEEvPKT_iiPT0_T1_ --------------------------
	.section	.nv.constant0._Z26LayerNormRowReduceInToTempIff6DvarOpIffEEvPKT_iiPT0_T1_,"a",@progbits
	.sectionflags	@""
	.align	4
.nv.constant0._Z26LayerNormRowReduceInToTempIff6DvarOpIffEEvPKT_iiPT0_T1_:
	.zero		960


//--------------------- .nv.constant0._Z25LayerNormRowReduceInToOutIff6DvarOpIffE7DmeanOpIffEEvPKT_iiPT0_S8_T1_T2_ --------------------------
	.section	.nv.constant0._Z25LayerNormRowReduceInToOutIff6DvarOpIffE7DmeanOpIffEEvPKT_iiPT0_S8_T1_T2_,"a",@progbits
	.sectionflags	@""
	.align	4
.nv.constant0._Z25LayerNormRowReduceInToOutIff6DvarOpIffE7DmeanOpIffEEvPKT_iiPT0_S8_T1_T2_:
	.zero		1016


//--------------------- .nv.constant0._Z28LayerNormGradBetaGammaAtomicIffEvPKT_S2_PKT0_S5_iiPS3_S6_ --------------------------
	.section	.nv.constant0._Z28LayerNormGradBetaGammaAtomicIffEvPKT_S2_PKT0_S5_iiPS3_S6_,"a",@progbits
	.sectionflags	@""
	.align	4
.nv.constant0._Z28LayerNormGradBetaGammaAtomicIffEvPKT_S2_PKT0_S5_iiPS3_S6_:
	.zero		952


//--------------------- .nv.constant0._Z22LayerNormGradBetaGammaIffEvPKT_S2_PKT0_S5_iiPS3_S6_ --------------------------
	.section	.nv.constant0._Z22LayerNormGradBetaGammaIffEvPKT_S2_PKT0_S5_iiPS3_S6_,"a",@progbits
	.sectionflags	@""
	.align	4
.nv.constant0._Z22LayerNormGradBetaGammaIffEvPKT_S2_PKT0_S5_iiPS3_S6_:
	.zero		952


//--------------------- .nv.constant0._Z17InitGradBetaGammaIfEvPT_S1_i --------------------------
	.section	.nv.constant0._Z17InitGradBetaGammaIfEvPT_S1_i,"a",@progbits
	.sectionflags	@""
	.align	4
.nv.constant0._Z17InitGradBetaGammaIfEvPT_S1_i:
	.zero		916


//--------------------- .nv.constant0._Z15LayerNormUpdateIf3YOpIffEEvPKT_iiPS2_T0_ --------------------------
	.section	.nv.constant0._Z15LayerNormUpdateIf3YOpIffEEvPKT_iiPS2_T0_,"a",@progbits
	.sectionflags	@""
	.align	4
.nv.constant0._Z15LayerNormUpdateIf3YOpIffEEvPKT_iiPS2_T0_:
	.zero		960


//--------------------- .nv.constant0._Z27LayerNormRowReduceTempToOutIf6IvarOpIffEEvPKT_iiPS2_T0_ --------------------------
	.section	.nv.constant0._Z27LayerNormRowReduceTempToOutIf6IvarOpIffEEvPKT_iiPS2_T0_,"a",@progbits
	.sectionflags	@""
	.align	4
.nv.constant0._Z27LayerNormRowReduceTempToOutIf6IvarOpIffEEvPKT_iiPS2_T0_:
	.zero		936


//--------------------- .nv.constant0._Z26LayerNormRowReduceInToTempIff6IvarOpIffEEvPKT_iiPT0_T1_ --------------------------
	.section	.nv.constant0._Z26LayerNormRowReduceInToTempIff6IvarOpIffEEvPKT_iiPT0_T1_,"a",@progbits
	.sectionflags	@""
	.align	4
.nv.constant0._Z26LayerNormRowReduceInToTempIff6IvarOpIffEEvPKT_iiPT0_T1_:
	.zero		936


//--------------------- .nv.constant0._Z27LayerNormRowReduceTempToOutIf6MeanOpIffEEvPKT_iiPS2_T0_ --------------------------
	.section	.nv.constant0._Z27LayerNormRowReduceTempToOutIf6MeanOpIffEEvPKT_iiPS2_T0_,"a",@progbits
	.sectionflags	@""
	.align	4
.nv.constant0._Z27LayerNormRowReduceTempToOutIf6MeanOpIffEEvPKT_iiPS2_T0_:
	.zero		924


//--------------------- .nv.constant0._Z26LayerNormRowReduceInToTempIff6MeanOpIffEEvPKT_iiPT0_T1_ --------------------------
	.section	.nv.constant0._Z26LayerNormRowReduceInToTempIff6MeanOpIffEEvPKT_iiPT0_T1_,"a",@progbits
	.sectionflags	@""
	.align	4
.nv.constant0._Z26LayerNormRowReduceInToTempIff6MeanOpIffEEvPKT_iiPT0_T1_:
	.zero		924


//--------------------- .nv.constant0._Z25LayerNormRowReduceInToOutIff6MeanOpIffE6IvarOpIffEEvPKT_iiPT0_S8_T1_T2_ --------------------------
	.section	.nv.constant0._Z25LayerNormRowReduceInToOutIff6MeanOpIffE6IvarOpIffEEvPKT_iiPT0_S8_T1_T2_,"a",@progbits
	.sectionflags	@""
	.align	4
.nv.constant0._Z25LayerNormRowReduceInToOutIff6MeanOpIffE6IvarOpIffEEvPKT_iiPT0_S8_T1_T2_:
	.zero		952


//--------------------- SYMBOLS --------------------------

	.type		.nv.reservedSmem.offset0,@object
	.size		.nv.reservedSmem.offset0,0x4
	.type		.nv.reservedSmem.cap,@object
	.size		.nv.reservedSmem.cap,0x4
